def matmul_kernel(
    a_ptr,
    b_ptr,
    c_ptr,
    M,
    N,
    K,
    stride_am,
    stride_ak,
    stride_bk,
    stride_bn,
    stride_cm,
    stride_cn,
    BLOCK_M: tl.constexpr,
    BLOCK_N: tl.constexpr,
    BLOCK_K: tl.constexpr,
    GROUP_M: tl.constexpr,
):
    pid = tl.program_id(axis=0)
    num_pid_m = tl.cdiv(M, BLOCK_M)
    num_pid_n = tl.cdiv(N, BLOCK_N)
    num_pid_in_group = GROUP_M * num_pid_n
    group_id = pid // num_pid_in_group
    first_pid_m = group_id * GROUP_M
    group_size_m = min(num_pid_m - first_pid_m, GROUP_M)
    pid_m = first_pid_m + ((pid % num_pid_in_group) % group_size_m)
    pid_n = (pid % num_pid_in_group) // group_size_m

    offs_am = (pid_m * BLOCK_M + tl.arange(0, BLOCK_M)) % M
    offs_bn = (pid_n * BLOCK_N + tl.arange(0, BLOCK_N)) % N
    offs_k = tl.arange(0, BLOCK_K)
    a_ptrs = a_ptr + offs_am[:, None] * stride_am + offs_k[None, :] * stride_ak
    b_ptrs = b_ptr + offs_k[:, None] * stride_bk + offs_bn[None, :] * stride_bn

    acc = tl.zeros((BLOCK_M, BLOCK_N), dtype=tl.float32)
    for kk in range(0, tl.cdiv(K, BLOCK_K)):
        a = tl.load(a_ptrs, mask=offs_k[None, :] < K - kk * BLOCK_K, other=0.0)
        b = tl.load(b_ptrs, mask=offs_k[:, None] < K - kk * BLOCK_K, other=0.0)
        acc = tl.dot(a, b, acc)
        a_ptrs += BLOCK_K * stride_ak
        b_ptrs += BLOCK_K * stride_bk

    c = acc.to(c_ptr.dtype.element_ty)
    offs_cm = pid_m * BLOCK_M + tl.arange(0, BLOCK_M)
    offs_cn = pid_n * BLOCK_N + tl.arange(0, BLOCK_N)
    c_ptrs = c_ptr + offs_cm[:, None] * stride_cm + offs_cn[None, :] * stride_cn
    mask = (offs_cm[:, None] < M) & (offs_cn[None, :] < N)
    tl.store(c_ptrs, c, mask=mask)

# config = {"BLOCK_K": 64, "BLOCK_M": 64, "BLOCK_N": 64, "GROUP_M": 8, "arch": "sm_80", "dtype": "bf16", "num_ctas": 1, "num_stages": 3, "num_warps": 1}
# arch = sm_80


// ===== COMPILED SASS (sm_80) =====

	.target	sm_80

	.elftype	@"ET_EXEC"


//--------------------- .note.nv.tkinfo           --------------------------
	.section	.note.nv.tkinfo,"",@"SHT_NOTE"
	.sectionflags	@"SHF_NOTE_NV_TKINFO"
	.tkinfo
        /*0018*/ 	.word	0x00000002
        /*0030*/ 	.string	""
        /*0030*/ 	.string	"ptxas"
        /*0030*/ 	.string	"Cuda compilation tools, release 13.0, V13.0.88"
        /*0030*/ 	.string	"Build cuda_13.0.r13.0/compiler.36424714_0"
        /*0030*/ 	.string	"-v  -suppress-debug-info  -lineinfo  -arch sm_80 "



//--------------------- .note.nv.cuinfo           --------------------------
	.section	.note.nv.cuinfo,"",@"SHT_NOTE"
	.sectionflags	@"SHF_NOTE_NV_CUINFO"
        /*0018*/ 	.short	0x0002
        /*001a*/ 	.short	0x0050
        /*001c*/ 	.short	0x0082
	.zero		2


//--------------------- .nv.info                  --------------------------
	.section	.nv.info,"",@"SHT_CUDA_INFO"
	.align	4


	//----- nvinfo : EIATTR_REGCOUNT
	.align		4
        /*0000*/ 	.byte	0x04, 0x2f
        /*0002*/ 	.short	(.L_1 - .L_0)
	.align		4
.L_0:
        /*0004*/ 	.word	index@(matmul_kernel)
        /*0008*/ 	.word	0x00000040


	//----- nvinfo : EIATTR_FRAME_SIZE
	.align		4
.L_1:
        /*000c*/ 	.byte	0x04, 0x11
        /*000e*/ 	.short	(.L_3 - .L_2)
	.align		4
.L_2:
        /*0010*/ 	.word	index@(matmul_kernel)
        /*0014*/ 	.word	0x00001398


	//----- nvinfo : EIATTR_MIN_STACK_SIZE
	.align		4
.L_3:
        /*0018*/ 	.byte	0x04, 0x12
        /*001a*/ 	.short	(.L_5 - .L_4)
	.align		4
.L_4:
        /*001c*/ 	.word	index@(matmul_kernel)
        /*0020*/ 	.word	0x00001398
.L_5:


//--------------------- .nv.info.matmul_kernel    --------------------------
	.section	.nv.info.matmul_kernel,"",@"SHT_CUDA_INFO"
	.sectionflags	@""
	.align	4


	//----- nvinfo : EIATTR_CUDA_API_VERSION
	.align		4
        /*0000*/ 	.byte	0x04, 0x37
        /*0002*/ 	.short	(.L_7 - .L_6)
.L_6:
        /*0004*/ 	.word	0x00000082


	//----- nvinfo : EIATTR_SW2861232_WAR
	.align		4
.L_7:
        /*0008*/ 	.byte	0x01, 0x35
	.zero		2


	//----- nvinfo : EIATTR_PARAM_CBANK
	.align		4
        /*000c*/ 	.byte	0x04, 0x0a
        /*000e*/ 	.short	(.L_9 - .L_8)
	.align		4
.L_8:
        /*0010*/ 	.word	index@(.nv.constant0.matmul_kernel)
        /*0014*/ 	.short	0x0160
        /*0016*/ 	.short	0x0050


	//----- nvinfo : EIATTR_CBANK_PARAM_SIZE
	.align		4
.L_9:
        /*0018*/ 	.byte	0x03, 0x19
        /*001a*/ 	.short	0x0050


	//----- nvinfo : EIATTR_KPARAM_INFO
	.align		4
        /*001c*/ 	.byte	0x04, 0x17
        /*001e*/ 	.short	(.L_11 - .L_10)
.L_10:
        /*0020*/ 	.word	0x00000000
        /*0024*/ 	.short	0x000d
        /*0026*/ 	.short	0x0048
        /*0028*/ 	.byte	0x00, 0xf4, 0x21, 0x00


	//----- nvinfo : EIATTR_KPARAM_INFO
	.align		4
.L_11:
        /*002c*/ 	.byte	0x04, 0x17
        /*002e*/ 	.short	(.L_13 - .L_12)
.L_12:
        /*0030*/ 	.word	0x00000000
        /*0034*/ 	.short	0x000c
        /*0036*/ 	.short	0x0040
        /*0038*/ 	.byte	0x00, 0xf4, 0x21, 0x00


	//----- nvinfo : EIATTR_KPARAM_INFO
	.align		4
.L_13:
        /*003c*/ 	.byte	0x04, 0x17
        /*003e*/ 	.short	(.L_15 - .L_14)
.L_14:
        /*0040*/ 	.word	0x00000000
        /*0044*/ 	.short	0x000b
        /*0046*/ 	.short	0x0038
        /*0048*/ 	.byte	0x00, 0xf0, 0x11, 0x00


	//----- nvinfo : EIATTR_KPARAM_INFO
	.align		4
.L_15:
        /*004c*/ 	.byte	0x04, 0x17
        /*004e*/ 	.short	(.L_17 - .L_16)
.L_16:
        /*0050*/ 	.word	0x00000000
        /*0054*/ 	.short	0x000a
        /*0056*/ 	.short	0x0034
        /*0058*/ 	.byte	0x00, 0xf0, 0x11, 0x00


	//----- nvinfo : EIATTR_KPARAM_INFO
	.align		4
.L_17:
        /*005c*/ 	.byte	0x04, 0x17
        /*005e*/ 	.short	(.L_19 - .L_18)
.L_18:
        /*0060*/ 	.word	0x00000000
        /*0064*/ 	.short	0x0009
        /*0066*/ 	.short	0x0030
        /*0068*/ 	.byte	0x00, 0xf0, 0x11, 0x00


	//----- nvinfo : EIATTR_KPARAM_INFO
	.align		4
.L_19:
        /*006c*/ 	.byte	0x04, 0x17
        /*006e*/ 	.short	(.L_21 - .L_20)
.L_20:
        /*0070*/ 	.word	0x00000000
        /*0074*/ 	.short	0x0008
        /*0076*/ 	.short	0x002c
        /*0078*/ 	.byte	0x00, 0xf0, 0x11, 0x00


	//----- nvinfo : EIATTR_KPARAM_INFO
	.align		4
.L_21:
        /*007c*/ 	.byte	0x04, 0x17
        /*007e*/ 	.short	(.L_23 - .L_22)
.L_22:
        /*0080*/ 	.word	0x00000000
        /*0084*/ 	.short	0x0007
        /*0086*/ 	.short	0x0028
        /*0088*/ 	.byte	0x00, 0xf0, 0x11, 0x00


	//----- nvinfo : EIATTR_KPARAM_INFO
	.align		4
.L_23:
        /*008c*/ 	.byte	0x04, 0x17
        /*008e*/ 	.short	(.L_25 - .L_24)
.L_24:
        /*0090*/ 	.word	0x00000000
        /*0094*/ 	.short	0x0006
        /*0096*/ 	.short	0x0024
        /*0098*/ 	.byte	0x00, 0xf0, 0x11, 0x00


	//----- nvinfo : EIATTR_KPARAM_INFO
	.align		4
.L_25:
        /*009c*/ 	.byte	0x04, 0x17
        /*009e*/ 	.short	(.L_27 - .L_26)
.L_26:
        /*00a0*/ 	.word	0x00000000
        /*00a4*/ 	.short	0x0005
        /*00a6*/ 	.short	0x0020
        /*00a8*/ 	.byte	0x00, 0xf0, 0x11, 0x00


	//----- nvinfo : EIATTR_KPARAM_INFO
	.align		4
.L_27:
        /*00ac*/ 	.byte	0x04, 0x17
        /*00ae*/ 	.short	(.L_29 - .L_28)
.L_28:
        /*00b0*/ 	.word	0x00000000
        /*00b4*/ 	.short	0x0004
        /*00b6*/ 	.short	0x001c
        /*00b8*/ 	.byte	0x00, 0xf0, 0x11, 0x00


	//----- nvinfo : EIATTR_KPARAM_INFO
	.align		4
.L_29:
        /*00bc*/ 	.byte	0x04, 0x17
        /*00be*/ 	.short	(.L_31 - .L_30)
.L_30:
        /*00c0*/ 	.word	0x00000000
        /*00c4*/ 	.short	0x0003
        /*00c6*/ 	.short	0x0018
        /*00c8*/ 	.byte	0x00, 0xf0, 0x11, 0x00


	//----- nvinfo : EIATTR_KPARAM_INFO
	.align		4
.L_31:
        /*00cc*/ 	.byte	0x04, 0x17
        /*00ce*/ 	.short	(.L_33 - .L_32)
.L_32:
        /*00d0*/ 	.word	0x00000000
        /*00d4*/ 	.short	0x0002
        /*00d6*/ 	.short	0x0010
        /*00d8*/ 	.byte	0x00, 0xf4, 0x21, 0x00


	//----- nvinfo : EIATTR_KPARAM_INFO
	.align		4
.L_33:
        /*00dc*/ 	.byte	0x04, 0x17
        /*00de*/ 	.short	(.L_35 - .L_34)
.L_34:
        /*00e0*/ 	.word	0x00000000
        /*00e4*/ 	.short	0x0001
        /*00e6*/ 	.short	0x0008
        /*00e8*/ 	.byte	0x00, 0xf4, 0x21, 0x00


	//----- nvinfo : EIATTR_KPARAM_INFO
	.align		4
.L_35:
        /*00ec*/ 	.byte	0x04, 0x17
        /*00ee*/ 	.short	(.L_37 - .L_36)
.L_36:
        /*00f0*/ 	.word	0x00000000
        /*00f4*/ 	.short	0x0000
        /*00f6*/ 	.short	0x0000
        /*00f8*/ 	.byte	0x00, 0xf4, 0x21, 0x00


	//----- nvinfo : EIATTR_MAXREG_COUNT
	.align		4
.L_37:
        /*00fc*/ 	.byte	0x03, 0x1b
        /*00fe*/ 	.short	0x00ff


	//----- nvinfo : EIATTR_NUM_BARRIERS
	.align		4
        /*0100*/ 	.byte	0x02, 0x4c
        /*0102*/ 	.byte	0x01
	.zero		1


	//----- nvinfo : EIATTR_ANNOTATIONS
	.align		4
        /*0104*/ 	.byte	0x04, 0x55
        /*0106*/ 	.short	(.L_39 - .L_38)


	//   ....[0]....
.L_38:
        /*0108*/ 	.word	0x00000001
        /*010c*/ 	.byte	0xd0, 0x04, 0x00, 0x00, 0x01, 0x00, 0x00, 0x00, 0x10, 0x05, 0x00, 0x00, 0x01, 0x00, 0x00, 0x00
        /* <DEDUP_REMOVED lines=2235> */
        /*8ccc*/ 	.byte	0xb0, 0x3e, 0x02, 0x00, 0x01, 0x00, 0x00, 0x00, 0x70, 0x42, 0x02, 0x00


	//----- nvinfo : EIATTR_MERCURY_ISA_VERSION
	.align		4
.L_39:
        /*8cd8*/ 	.byte	0x03, 0x5f
        /*8cda*/ 	.short	0x0000


	//----- nvinfo : EIATTR_COOP_GROUP_MASK_REGIDS
	.align		4
        /*8cdc*/ 	.byte	0x04, 0x29
        /*8cde*/ 	.short	(.L_41 - .L_40)


	//   ....[0]....
.L_40:
        /*8ce0*/ 	.word	0xffffffff


	//   ....[1]....
        /*8ce4*/ 	.word	0xffffffff


	//   ....[2]....
        /*8ce8*/ 	.word	0xffffffff


	//   ....[3]....
        /*8cec*/ 	.word	0xffffffff


	//   ....[4]....
        /*8cf0*/ 	.word	0xffffffff


	//   ....[5]....
        /*8cf4*/ 	.word	0xffffffff


	//   ....[6]....
        /*8cf8*/ 	.word	0xffffffff


	//----- nvinfo : EIATTR_COOP_GROUP_INSTR_OFFSETS
	.align		4
.L_41:
        /*8cfc*/ 	.byte	0x04, 0x28
        /*8cfe*/ 	.short	(.L_43 - .L_42)


	//   ....[0]....
.L_42:
        /*8d00*/ 	.word	0x00021740


	//   ....[1]....
        /*8d04*/ 	.word	0x00021810


	//   ....[2]....
        /*8d08*/ 	.word	0x00021860


	//   ....[3]....
        /*8d0c*/ 	.word	0x000218b0


	//   ....[4]....
        /*8d10*/ 	.word	0x00021900


	//   ....[5]....
        /*8d14*/ 	.word	0x000219c0


	//   ....[6]....
        /*8d18*/ 	.word	0x00021b70


	//----- nvinfo : EIATTR_EXIT_INSTR_OFFSETS
	.align		4
.L_43:
        /*8d1c*/ 	.byte	0x04, 0x1c
        /*8d1e*/ 	.short	(.L_45 - .L_44)


	//   ....[0]....
.L_44:
        /*8d20*/ 	.word	0x000243b0


	//   ....[1]....
        /*8d24*/ 	.word	0x000243e0


	//----- nvinfo : EIATTR_REQNTID
	.align		4
.L_45:
        /*8d28*/ 	.byte	0x04, 0x10
        /*8d2a*/ 	.short	(.L_47 - .L_46)
.L_46:
        /*8d2c*/ 	.word	0x00000020
        /*8d30*/ 	.word	0x00000001
        /*8d34*/ 	.word	0x00000001
.L_47:


//--------------------- .nv.callgraph             --------------------------
	.section	.nv.callgraph,"",@"SHT_CUDA_CALLGRAPH"
	.align	4
	.sectionentsize	8
	.align		4
        /*0000*/ 	.word	0x00000000
	.align		4
        /*0004*/ 	.word	0xffffffff
	.align		4
        /*0008*/ 	.word	0x00000000
	.align		4
        /*000c*/ 	.word	0xfffffffe
	.align		4
        /*0010*/ 	.word	0x00000000
	.align		4
        /*0014*/ 	.word	0xfffffffd
	.align		4
        /*0018*/ 	.word	0x00000000
	.align		4
        /*001c*/ 	.word	0xfffffffc


//--------------------- .nv.rel.action            --------------------------
	.section	.nv.rel.action,"",@"SHT_CUDA_RELOCINFO"
	.align	8
	.sectionentsize	8
        /*0000*/ 	.byte	0x73, 0x00, 0x00, 0x00, 0x00, 0x00, 0x00, 0x00, 0x00, 0x00, 0x00, 0x11, 0x25, 0x00, 0x05, 0x36


//--------------------- .nv.constant0.matmul_kernel --------------------------
	.section	.nv.constant0.matmul_kernel,"a",@progbits
	.sectionflags	@""
	.align	4
.nv.constant0.matmul_kernel:
	.zero		432


//--------------------- .text.matmul_kernel       --------------------------
	.section	.text.matmul_kernel,"ax",@progbits
	.sectioninfo	@"SHI_REGISTERS=64"
	.align	128
        .global         matmul_kernel
        .type           matmul_kernel,@function
        .size           matmul_kernel,(.L_x_5 - matmul_kernel)
        .other          matmul_kernel,@"STO_CUDA_ENTRY STV_DEFAULT"
matmul_kernel:
.text.matmul_kernel:
[----:B------:R-:W-:-:S03]  /*0000*/  IMAD.MOV.U32 R1, RZ, RZ, c[0x0][0x28] ;  /* 0x00000a00ff017624 */ /* 0x000fc600078e00ff */
[----:B------:R-:W-:Y:S01]  /*0010*/  IMAD.MOV.U32 R6, RZ, RZ, 0x3f ;  /* 0x0000003fff067424 */ /* 0x000fe200078e00ff */
[----:B------:R-:W0:Y:S01]  /*0020*/  S2R R5, SR_CTAID.X ;  /* 0x0000000000057919 */ /* 0x000e220000002500 */
[----:B------:R-:W-:Y:S01]  /*0030*/  IADD3 R1, R1, -0x1398, RZ ;  /* 0xffffec6801017810 */ /* 0x000fe20007ffe0ff */
[----:B------:R-:W-:Y:S02]  /*0040*/  ULDC.64 UR4, c[0x0][0x118] ;  /* 0x0000460000047ab9 */ /* 0x000fe40000000a00 */
[----:B------:R-:W-:Y:S01]  /*0050*/  IADD3 R0, R6, c[0x0][0x17c], RZ ;  /* 0x00005f0006007a10 */ /* 0x000fe20007ffe0ff */
[----:B------:R-:W1:Y:S03]  /*0060*/  S2R R12, SR_TID.X ;  /* 0x00000000000c7919 */ /* 0x000e660000002100 */
[----:B------:R-:W-:-:S04]  /*0070*/  SHF.R.S32.HI R3, RZ, 0x1f, R0 ;  /* 0x0000001fff037819 */ /* 0x000fc80000011400 */
[----:B------:R-:W-:-:S04]  /*0080*/  LEA.HI R3, R3, R0, RZ, 0x6 ;  /* 0x0000000003037211 */ /* 0x000fc800078f30ff */
[----:B------:R-:W-:-:S05]  /*0090*/  SHF.R.S32.HI R3, RZ, 0x6, R3 ;  /* 0x00000006ff037819 */ /* 0x000fca0000011403 */
[----:B------:R-:W-:Y:S01]  /*00a0*/  IMAD.SHL.U32 R4, R3, 0x8, RZ ;  /* 0x0000000803047824 */ /* 0x000fe200078e00ff */
[----:B0-----:R-:W-:-:S04]  /*00b0*/  IABS R10, R5 ;  /* 0x00000005000a7213 */ /* 0x001fc80000000000 */
[-C--:B------:R-:W-:Y:S02]  /*00c0*/  IABS R7, R4.reuse ;  /* 0x0000000400077213 */ /* 0x080fe40000000000 */
[----:B------:R-:W-:Y:S02]  /*00d0*/  IABS R11, R4 ;  /* 0x00000004000b7213 */ /* 0x000fe40000000000 */
[----:B------:R-:W0:Y:S01]  /*00e0*/  I2F.RP R0, R7 ;  /* 0x0000000700007306 */ /* 0x000e220000209400 */
[----:B-1----:R-:W-:-:S07]  /*00f0*/  LOP3.LUT R13, R12, 0x1f, RZ, 0xc0, !PT ;  /* 0x0000001f0c0d7812 */ /* 0x002fce00078ec0ff */
[----:B0-----:R-:W0:Y:S02]  /*0100*/  MUFU.RCP R0, R0 ;  /* 0x0000000000007308 */ /* 0x001e240000001000 */
[----:B0-----:R-:W-:Y:S01]  /*0110*/  IADD3 R2, R0, 0xffffffe, RZ ;  /* 0x0ffffffe00027810 */ /* 0x001fe20007ffe0ff */
[----:B------:R-:W-:-:S05]  /*0120*/  IMAD.MOV R0, RZ, RZ, -R11 ;  /* 0x000000ffff007224 */ /* 0x000fca00078e0a0b */
[----:B------:R0:W1:Y:S02]  /*0130*/  F2I.FTZ.U32.TRUNC.NTZ R3, R2 ;  /* 0x0000000200037305 */ /* 0x000064000021f000 */
[----:B0-----:R-:W-:Y:S02]  /*0140*/  IMAD.MOV.U32 R2, RZ, RZ, RZ ;  /* 0x000000ffff027224 */ /* 0x001fe400078e00ff */
[----:B-1----:R-:W-:-:S04]  /*0150*/  IMAD.MOV R8, RZ, RZ, -R3 ;  /* 0x000000ffff087224 */ /* 0x002fc800078e0a03 */
[----:B------:R-:W-:Y:S02]  /*0160*/  IMAD R9, R8, R7, RZ ;  /* 0x0000000708097224 */ /* 0x000fe400078e02ff */
[----:B------:R-:W-:Y:S02]  /*0170*/  IMAD.MOV.U32 R8, RZ, RZ, R10 ;  /* 0x000000ffff087224 */ /* 0x000fe400078e000a */
[----:B------:R-:W-:-:S06]  /*0180*/  IMAD.HI.U32 R3, R3, R9, R2 ;  /* 0x0000000903037227 */ /* 0x000fcc00078e0002 */
[----:B------:R-:W-:-:S04]  /*0190*/  IMAD.HI.U32 R3, R3, R8, RZ ;  /* 0x0000000803037227 */ /* 0x000fc800078e00ff */
[----:B------:R-:W-:-:S05]  /*01a0*/  IMAD R0, R3, R0, R8 ;  /* 0x0000000003007224 */ /* 0x000fca00078e0208 */
[----:B------:R-:W-:-:S13]  /*01b0*/  ISETP.GT.U32.AND P1, PT, R7, R0, PT ;  /* 0x000000000700720c */ /* 0x000fda0003f24070 */
[----:B------:R-:W-:Y:S01]  /*01c0*/  @!P1 IMAD.IADD R0, R0, 0x1, -R7 ;  /* 0x0000000100009824 */ /* 0x000fe200078e0a07 */
[----:B------:R-:W-:Y:S02]  /*01d0*/  @!P1 IADD3 R3, R3, 0x1, RZ ;  /* 0x0000000103039810 */ /* 0x000fe40007ffe0ff */
[----:B------:R-:W-:Y:S02]  /*01e0*/  ISETP.NE.AND P1, PT, R4, RZ, PT ;  /* 0x000000ff0400720c */ /* 0x000fe40003f25270 */
[----:B------:R-:W-:Y:S02]  /*01f0*/  ISETP.GE.U32.AND P0, PT, R0, R7, PT ;  /* 0x000000070000720c */ /* 0x000fe40003f06070 */
[----:B------:R-:W-:-:S04]  /*0200*/  LOP3.LUT R0, R5, R4, RZ, 0x3c, !PT ;  /* 0x0000000405007212 */ /* 0x000fc800078e3cff */
[----:B------:R-:W-:Y:S02]  /*0210*/  ISETP.GE.AND P2, PT, R0, RZ, PT ;  /* 0x000000ff0000720c */ /* 0x000fe40003f46270 */
[----:B------:R-:W-:-:S05]  /*0220*/  IADD3 R0, R6, c[0x0][0x178], RZ ;  /* 0x00005e0006007a10 */ /* 0x000fca0007ffe0ff */
[----:B------:R-:W-:-:S05]  /*0230*/  @P0 IADD3 R3, R3, 0x1, RZ ;  /* 0x0000000103030810 */ /* 0x000fca0007ffe0ff */
[----:B------:R-:W-:Y:S01]  /*0240*/  IMAD.MOV.U32 R2, RZ, RZ, R3 ;  /* 0x000000ffff027224 */ /* 0x000fe200078e0003 */
[----:B------:R-:W-:-:S03]  /*0250*/  SHF.R.S32.HI R3, RZ, 0x1f, R0 ;  /* 0x0000001fff037819 */ /* 0x000fc60000011400 */
[----:B------:R-:W-:Y:S01]  /*0260*/  @!P2 IMAD.MOV R2, RZ, RZ, -R2 ;  /* 0x000000ffff02a224 */ /* 0x000fe200078e0a02 */
[----:B------:R-:W-:Y:S02]  /*0270*/  @!P1 LOP3.LUT R2, RZ, R4, RZ, 0x33, !PT ;  /* 0x00000004ff029212 */ /* 0x000fe400078e33ff */
[----:B------:R-:W-:-:S03]  /*0280*/  LEA.HI R3, R3, R0, RZ, 0x6 ;  /* 0x0000000003037211 */ /* 0x000fc600078f30ff */
[----:B------:R-:W-:Y:S02]  /*0290*/  IMAD.SHL.U32 R8, R2, 0x8, RZ ;  /* 0x0000000802087824 */ /* 0x000fe400078e00ff */
[----:B------:R-:W-:-:S03]  /*02a0*/  IMAD.MOV R2, RZ, RZ, -R2 ;  /* 0x000000ffff027224 */ /* 0x000fc600078e0a02 */
[----:B------:R-:W-:Y:S01]  /*02b0*/  LEA.HI.SX32 R3, R3, -R8, 0x1a ;  /* 0x8000000803037211 */ /* 0x000fe200078fd2ff */
[----:B------:R-:W-:-:S03]  /*02c0*/  IMAD R11, R4, R2, R5 ;  /* 0x00000002040b7224 */ /* 0x000fc600078e0205 */
[----:B------:R-:W-:-:S04]  /*02d0*/  IMNMX R10, R3, 0x8, PT ;  /* 0x00000008030a7817 */ /* 0x000fc80003800200 */
[-C--:B------:R-:W-:Y:S02]  /*02e0*/  IABS R7, R10.reuse ;  /* 0x0000000a00077213 */ /* 0x080fe40000000000 */
[----:B------:R-:W-:Y:S02]  /*02f0*/  IABS R4, R10 ;  /* 0x0000000a00047213 */ /* 0x000fe40000000000 */
[----:B------:R-:W0:Y:S08]  /*0300*/  I2F.RP R0, R7 ;  /* 0x0000000700007306 */ /* 0x000e300000209400 */
[----:B0-----:R-:W0:Y:S02]  /*0310*/  MUFU.RCP R0, R0 ;  /* 0x0000000000007308 */ /* 0x001e240000001000 */
[----:B0-----:R-:W-:Y:S01]  /*0320*/  IADD3 R3, R0, 0xffffffe, RZ ;  /* 0x0ffffffe00037810 */ /* 0x001fe20007ffe0ff */
[----:B------:R-:W-:-:S05]  /*0330*/  IMAD.MOV R0, RZ, RZ, -R4 ;  /* 0x000000ffff007224 */ /* 0x000fca00078e0a04 */
[----:B------:R-:W0:Y:S02]  /*0340*/  F2I.FTZ.U32.TRUNC.NTZ R3, R3 ;  /* 0x0000000300037305 */ /* 0x000e24000021f000 */
[----:B0-----:R-:W-:-:S04]  /*0350*/  IMAD.MOV R9, RZ, RZ, -R3 ;  /* 0x000000ffff097224 */ /* 0x001fc800078e0a03 */
[----:B------:R-:W-:Y:S01]  /*0360*/  IMAD.MOV.U32 R2, RZ, RZ, R9 ;  /* 0x000000ffff027224 */ /* 0x000fe200078e0009 */
[----:B------:R-:W-:-:S03]  /*0370*/  IABS R9, R11 ;  /* 0x0000000b00097213 */ /* 0x000fc60000000000 */
[----:B------:R-:W-:Y:S02]  /*0380*/  IMAD R5, R2, R7, RZ ;  /* 0x0000000702057224 */ /* 0x000fe400078e02ff */
[----:B------:R-:W-:-:S04]  /*0390*/  IMAD.MOV.U32 R2, RZ, RZ, RZ ;  /* 0x000000ffff027224 */ /* 0x000fc800078e00ff */
        /* <DEDUP_REMOVED lines=11> */
[----:B------:R-:W-:Y:S02]  /*0450*/  @P0 IADD3 R2, R2, 0x1, RZ ;  /* 0x0000000102020810 */ /* 0x000fe40007ffe0ff */
[----:B------:R-:W-:-:S04]  /*0460*/  ISETP.GT.AND P0, PT, R0, 0x3f, PT ;  /* 0x0000003f0000780c */ /* 0x000fc80003f04270 */
[----:B------:R-:W-:Y:S01]  /*0470*/  @!P2 IMAD.MOV R2, RZ, RZ, -R2 ;  /* 0x000000ffff02a224 */ /* 0x000fe200078e0a02 */
[----:B------:R-:W-:-:S05]  /*0480*/  @!P1 LOP3.LUT R2, RZ, R10, RZ, 0x33, !PT ;  /* 0x0000000aff029212 */ /* 0x000fca00078e33ff */
[----:B------:R-:W-:Y:S02]  /*0490*/  IMAD.SHL.U32 R14, R2, 0x40, RZ ;  /* 0x00000040020e7824 */ /* 0x000fe400078e00ff */
[----:B------:R-:W-:-:S03]  /*04a0*/  IMAD.MOV R3, RZ, RZ, -R2 ;  /* 0x000000ffff037224 */ /* 0x000fc600078e0a02 */
[----:B------:R-:W-:Y:S01]  /*04b0*/  IADD3 R4, R14, 0x1, RZ ;  /* 0x000000010e047810 */ /* 0x000fe20007ffe0ff */
[----:B------:R-:W-:Y:S01]  /*04c0*/  IMAD R3, R10, R3, R11 ;  /* 0x000000030a037224 */ /* 0x000fe200078e020b */
[----:B------:R-:W-:Y:S01]  /*04d0*/  STL [R1+0x3b4], R14 ;  /* 0x0003b40e01007387 */ /* 0x000fe20000100800 */
[----:B------:R-:W-:Y:S02]  /*04e0*/  IADD3 R5, R14, 0x2, RZ ;  /* 0x000000020e057810 */ /* 0x000fe40007ffe0ff */
[----:B------:R-:W-:Y:S01]  /*04f0*/  IMAD.IADD R2, R8, 0x1, R3 ;  /* 0x0000000108027824 */ /* 0x000fe200078e0203 */
[C---:B------:R-:W-:Y:S01]  /*0500*/  IADD3 R3, R14.reuse, 0x3, RZ ;  /* 0x000000030e037810 */ /* 0x040fe20007ffe0ff */
[----:B------:R0:W-:Y:S01]  /*0510*/  STL [R1+0xbcc], R4 ;  /* 0x000bcc0401007387 */ /* 0x0001e20000100800 */
[----:B------:R-:W-:Y:S01]  /*0520*/  IADD3 R60, R14, 0x20, RZ ;  /* 0x000000200e3c7810 */ /* 0x000fe20007ffe0ff */
[----:B------:R-:W-:Y:S01]  /*0530*/  IMAD.SHL.U32 R2, R2, 0x40, RZ ;  /* 0x0000004002027824 */ /* 0x000fe200078e00ff */
[C---:B------:R-:W-:Y:S01]  /*0540*/  IADD3 R6, R14.reuse, 0x23, RZ ;  /* 0x000000230e067810 */ /* 0x040fe20007ffe0ff */
[----:B------:R1:W-:Y:S01]  /*0550*/  STL [R1+0xbc8], R5 ;  /* 0x000bc80501007387 */ /* 0x0003e20000100800 */
[----:B------:R-:W-:-:S03]  /*0560*/  IADD3 R61, R14, 0x2f, RZ ;  /* 0x0000002f0e3d7810 */ /* 0x000fc60007ffe0ff */
[----:B------:R2:W-:Y:S01]  /*0570*/  STL [R1+0xbd4], R3 ;  /* 0x000bd40301007387 */ /* 0x0005e20000100800 */
[C---:B0-----:R-:W-:Y:S02]  /*0580*/  IADD3 R4, R14.reuse, 0x4, RZ ;  /* 0x000000040e047810 */ /* 0x041fe40007ffe0ff */
[----:B-1----:R-:W-:-:S03]  /*0590*/  IADD3 R5, R14, 0x5, RZ ;  /* 0x000000050e057810 */ /* 0x002fc60007ffe0ff */
[----:B------:R0:W-:Y:S01]  /*05a0*/  STL [R1+0xbd0], R4 ;  /* 0x000bd00401007387 */ /* 0x0001e20000100800 */
[----:B--2---:R-:W-:-:S03]  /*05b0*/  IADD3 R3, R14, 0x6, RZ ;  /* 0x000000060e037810 */ /* 0x004fc60007ffe0ff */
[----:B------:R1:W-:Y:S04]  /*05c0*/  STL [R1+0xbd8], R5 ;  /* 0x000bd80501007387 */ /* 0x0003e80000100800 */
        /* <DEDUP_REMOVED lines=47> */
[----:B------:R1:W-:Y:S01]  /*08c0*/  STL [R1+0xc1c], R5 ;  /* 0x000c1c0501007387 */ /* 0x0003e20000100800 */
[C---:B0-----:R-:W-:Y:S02]  /*08d0*/  IADD3 R4, R14.reuse, 0x1f, RZ ;  /* 0x0000001f0e047810 */ /* 0x041fe40007ffe0ff */
[----:B-1----:R-:W-:-:S03]  /*08e0*/  IADD3 R5, R14, 0x21, RZ ;  /* 0x000000210e057810 */ /* 0x002fc60007ffe0ff */
[----:B------:R0:W-:Y:S04]  /*08f0*/  STL [R1+0xc0c], R4 ;  /* 0x000c0c0401007387 */ /* 0x0001e80000100800 */
[----:B------:R-:W-:Y:S04]  /*0900*/  STL [R1+0xc18], R3 ;  /* 0x000c180301007387 */ /* 0x000fe80000100800 */
[----:B------:R1:W-:Y:S01]  /*0910*/  STL [R1+0xc50], R5 ;  /* 0x000c500501007387 */ /* 0x0003e20000100800 */
[----:B0-----:R-:W-:-:S03]  /*0920*/  IADD3 R4, R14, 0x22, RZ ;  /* 0x000000220e047810 */ /* 0x001fc60007ffe0ff */
[----:B------:R-:W-:Y:S04]  /*0930*/  STL [R1+0xc08], R60 ;  /* 0x000c083c01007387 */ /* 0x000fe80000100800 */
[----:B------:R0:W-:Y:S01]  /*0940*/  STL [R1+0xc4c], R4 ;  /* 0x000c4c0401007387 */ /* 0x0001e20000100800 */
[----:B-1----:R-:W-:-:S03]  /*0950*/  IADD3 R5, R14, 0x24, RZ ;  /* 0x000000240e057810 */ /* 0x002fc60007ffe0ff */
        /* <DEDUP_REMOVED lines=25> */
[----:B------:R-:W-:Y:S01]  /*0af0*/  STL [R1+0xcb0], R61 ;  /* 0x000cb03d01007387 */ /* 0x000fe20000100800 */
[----:B0-----:R-:W-:-:S03]  /*0b00*/  IADD3 R4, R14, 0x32, RZ ;  /* 0x000000320e047810 */ /* 0x001fc60007ffe0ff */
[----:B------:R0:W-:Y:S01]  /*0b10*/  STL [R1+0xcc0], R5 ;  /* 0x000cc00501007387 */ /* 0x0001e20000100800 */
[----:B-1----:R-:W-:-:S03]  /*0b20*/  IADD3 R6, R14, 0x34, RZ ;  /* 0x000000340e067810 */ /* 0x002fc60007ffe0ff */
[----:B------:R1:W-:Y:S01]  /*0b30*/  STL [R1+0xcbc], R4 ;  /* 0x000cbc0401007387 */ /* 0x0003e20000100800 */
[C---:B0-----:R-:W-:Y:S02]  /*0b40*/  IADD3 R5, R14.reuse, 0x33, RZ ;  /* 0x000000330e057810 */ /* 0x041fe40007ffe0ff */
[----:B-1----:R-:W-:-:S03]  /*0b50*/  IADD3 R4, R14, 0x35, RZ ;  /* 0x000000350e047810 */ /* 0x002fc60007ffe0ff */
[----:B------:R0:W-:Y:S04]  /*0b60*/  STL [R1+0xcb8], R5 ;  /* 0x000cb80501007387 */ /* 0x0001e80000100800 */
        /* <DEDUP_REMOVED lines=17> */
[----:B--2---:R-:W-:-:S05]  /*0c80*/  IADD3 R4, R14, 0x3d, RZ ;  /* 0x0000003d0e047810 */ /* 0x004fca0007ffe0ff */
[----:B------:R1:W-:Y:S01]  /*0c90*/  STL [R1+0xc68], R4 ;  /* 0x000c680401007387 */ /* 0x0003e20000100800 */
[----:B0-----:R-:W-:-:S03]  /*0ca0*/  IADD3 R5, R14, 0x3f, RZ ;  /* 0x0000003f0e057810 */ /* 0x001fc60007ffe0ff */
[----:B------:R0:W-:Y:S04]  /*0cb0*/  STL [R1+0xc54], R6 ;  /* 0x000c540601007387 */ /* 0x0001e80000100800 */
[----:B------:R0:W-:Y:S01]  /*0cc0*/  STL [R1+0xc48], R5 ;  /* 0x000c480501007387 */ /* 0x0001e20000100800 */
[C---:B-1----:R-:W-:Y:S02]  /*0cd0*/  LOP3.LUT R4, R2.reuse, 0x1f, R12, 0xf8, !PT ;  /* 0x0000001f02047812 */ /* 0x042fe400078ef80c */
[----:B------:R-:W-:-:S03]  /*0ce0*/  LOP3.LUT R2, R2, 0x20, R13, 0xfe, !PT ;  /* 0x0000002002027812 */ /* 0x000fc600078efe0d */
[----:B------:R0:W-:Y:S04]  /*0cf0*/  STL [R1+0x3b8], R4 ;  /* 0x0003b80401007387 */ /* 0x0001e80000100800 */
[----:B------:R0:W-:Y:S01]  /*0d00*/  STL [R1+0x3bc], R2 ;  /* 0x0003bc0201007387 */ /* 0x0001e20000100800 */
[----:B------:R-:W-:Y:S05]  /*0d10*/  @P0 BRA `(.L_x_0) ;  /* 0x0000027000000947 */ /* 0x000fea0003800000 */
[----:B------:R-:W-:Y:S01]  /*0d20*/  IMAD.SHL.U32 R0, R12, 0x40, RZ ;  /* 0x000000400c007824 */ /* 0x000fe200078e00ff */
[----:B------:R-:W-:Y:S01]  /*0d30*/  CS2R R56, SRZ ;  /* 0x0000000000387805 */ /* 0x000fe2000001ff00 */
[----:B------:R-:W-:Y:S01]  /*0d40*/  CS2R R58, SRZ ;  /* 0x00000000003a7805 */ /* 0x000fe2000001ff00 */
[----:B------:R-:W-:Y:S01]  /*0d50*/  CS2R R52, SRZ ;  /* 0x0000000000347805 */ /* 0x000fe2000001ff00 */
[----:B------:R-:W-:Y:S01]  /*0d60*/  CS2R R54, SRZ ;  /* 0x0000000000367805 */ /* 0x000fe2000001ff00 */
[----:B------:R1:W-:Y:S01]  /*0d70*/  STL [R1+0xbc4], R0 ;  /* 0x000bc40001007387 */ /* 0x0003e20000100800 */
[----:B------:R-:W-:Y:S01]  /*0d80*/  CS2R R48, SRZ ;  /* 0x0000000000307805 */ /* 0x000fe2000001ff00 */
[----:B------:R-:W-:Y:S01]  /*0d90*/  CS2R R50, SRZ ;  /* 0x0000000000327805 */ /* 0x000fe2000001ff00 */
[----:B------:R-:W-:Y:S01]  /*0da0*/  CS2R R44, SRZ ;  /* 0x00000000002c7805 */ /* 0x000fe2000001ff00 */
[----:B------:R1:W-:Y:S01]  /*0db0*/  STL [R1], RZ ;  /* 0x000000ff01007387 */ /* 0x0003e20000100800 */
[----:B------:R-:W-:Y:S01]  /*0dc0*/  CS2R R46, SRZ ;  /* 0x00000000002e7805 */ /* 0x000fe2000001ff00 */
[----:B------:R-:W-:Y:S01]  /*0dd0*/  CS2R R40, SRZ ;  /* 0x0000000000287805 */ /* 0x000fe2000001ff00 */
[----:B------:R-:W-:Y:S01]  /*0de0*/  CS2R R42, SRZ ;  /* 0x00000000002a7805 */ /* 0x000fe2000001ff00 */
[----:B------:R1:W-:Y:S01]  /*0df0*/  STL [R1+0x4], RZ ;  /* 0x000004ff01007387 */ /* 0x0003e20000100800 */
        /* <DEDUP_REMOVED lines=21> */
[----:B0-----:R-:W-:Y:S01]  /*0f50*/  CS2R R4, SRZ ;  /* 0x0000000000047805 */ /* 0x001fe2000001ff00 */
[----:B------:R-:W-:Y:S01]  /*0f60*/  CS2R R6, SRZ ;  /* 0x0000000000067805 */ /* 0x000fe2000001ff00 */
[----:B------:R1:W-:Y:S01]  /*0f70*/  STL [R1+0x1c], RZ ;  /* 0x00001cff01007387 */ /* 0x0003e20000100800 */
[----:B------:R-:W-:Y:S05]  /*0f80*/  BRA `(.L_x_1) ;  /* 0x0002064000007947 */ /* 0x000fea0003800000 */
.L_x_0:
[----:B------:R-:W2:Y:S01]  /*0f90*/  LDL R37, [R1+0xc48] ;  /* 0x000c480001257983 */ /* 0x000ea20000100800 */
[----:B0-----:R-:W-:Y:S01]  /*0fa0*/  IMAD.MOV.U32 R6, RZ, RZ, R2 ;  /* 0x000000ffff067224 */ /* 0x001fe200078e0002 */
[----:B------:R-:W-:Y:S01]  /*0fb0*/  IABS R2, c[0x0][0x178] ;  /* 0x00005e0000027a13 */ /* 0x000fe20000000000 */
[----:B------:R-:W-:Y:S01]  /*0fc0*/  IMAD.MOV.U32 R14, RZ, RZ, R3 ;  /* 0x000000ffff0e7224 */ /* 0x000fe200078e0003 */
[----:B------:R-:W3:Y:S03]  /*0fd0*/  LDL R34, [R1+0xc68] ;  /* 0x000c680001227983 */ /* 0x000ee60000100800 */
[----:B------:R-:W-:Y:S01]  /*0fe0*/  IMAD.MOV.U32 R40, RZ, RZ, R2 ;  /* 0x000000ffff287224 */ /* 0x000fe200078e0002 */
[----:B------:R-:W4:Y:S01]  /*0ff0*/  LDL R35, [R1+0xc74] ;  /* 0x000c740001237983 */ /* 0x000f220000100800 */
[----:B------:R-:W-:-:S02]  /*1000*/  IMAD.MOV.U32 R22, RZ, RZ, R61 ;  /* 0x000000ffff167224 */ /* 0x000fc400078e003d */
[----:B------:R-:W0:Y:S01]  /*1010*/  I2F.RP R3, R40 ;  /* 0x0000002800037306 */ /* 0x000e220000209400 */
[----:B------:R-:W-:Y:S01]  /*1020*/  IABS R61, c[0x0][0x17c] ;  /* 0x00005f00003d7a13 */ /* 0x000fe20000000000 */
[----:B------:R-:W5:Y:S04]  /*1030*/  LDL R26, [R1+0xca0] ;  /* 0x000ca000011a7983 */ /* 0x000f680000100800 */
[----:B------:R-:W5:Y:S02]  /*1040*/  LDL R13, [R1+0xc8c] ;  /* 0x000c8c00010d7983 */ /* 0x000f640000100800 */
[----:B------:R-:W1:Y:S02]  /*1050*/  I2F.RP R2, R61 ;  /* 0x0000003d00027306 */ /* 0x000e640000209400 */
[----:B------:R-:W5:Y:S04]  /*1060*/  LDL R8, [R1+0x3b8] ;  /* 0x0003b80001087983 */ /* 0x000f680000100800 */
[----:B------:R-:W5:Y:S02]  /*1070*/  LDL R9, [R1+0xc94] ;  /* 0x000c940001097983 */ /* 0x000f640000100800 */
[----:B0-----:R-:W0:Y:S02]  /*1080*/  MUFU.RCP R3, R3 ;  /* 0x0000000300037308 */ /* 0x001e240000001000 */
[----:B------:R-:W5:Y:S04]  /*1090*/  LDL R15, [R1+0xc58] ;  /* 0x000c5800010f7983 */ /* 0x000f680000100800 */
[----:B------:R-:W5:Y:S02]  /*10a0*/  LDL R7, [R1+0xc38] ;  /* 0x000c380001077983 */ /* 0x000f640000100800 */
[----:B-1----:R-:W1:Y:S02]  /*10b0*/  MUFU.RCP R2, R2 ;  /* 0x0000000200027308 */ /* 0x002e640000001000 */
[----:B------:R-:W5:Y:S04]  /*10c0*/  LDL R19, [R1+0xcbc] ;  /* 0x000cbc0001137983 */ /* 0x000f680000100800 */
[----:B------:R-:W5:Y:S01]  /*10d0*/  LDL R30, [R1+0xc9c] ;  /* 0x000c9c00011e7983 */ /* 0x000f620000100800 */
[----:B0-----:R-:W-:-:S03]  /*10e0*/  IADD3 R3, R3, 0xffffffe, RZ ;  /* 0x0ffffffe03037810 */ /* 0x001fc60007ffe0ff */
[----:B------:R-:W5:Y:S03]  /*10f0*/  LDL R24, [R1+0xc7c] ;  /* 0x000c7c0001187983 */ /* 0x000f660000100800 */
[----:B------:R-:W0:Y:S01]  /*1100*/  F2I.FTZ.U32.TRUNC.NTZ R3, R3 ;  /* 0x0000000300037305 */ /* 0x000e22000021f000 */
[----:B------:R-:W5:Y:S01]  /*1110*/  LDL R20, [R1+0xc5c] ;  /* 0x000c5c0001147983 */ /* 0x000f620000100800 */
[----:B-1----:R-:W-:-:S03]  /*1120*/  IADD3 R2, R2, 0xffffffe, RZ ;  /* 0x0ffffffe02027810 */ /* 0x002fc60007ffe0ff */
[----:B------:R-:W5:Y:S03]  /*1130*/  LDL R25, [R1+0xc60] ;  /* 0x000c600001197983 */ /* 0x000f660000100800 */
[----:B------:R1:W1:Y:S01]  /*1140*/  F2I.FTZ.U32.TRUNC.NTZ R5, R2 ;  /* 0x0000000200057305 */ /* 0x000262000021f000 */
[----:B------:R-:W-:Y:S01]  /*1150*/  IMAD.MOV.U32 R10, RZ, RZ, R60 ;  /* 0x000000ffff0a7224 */ /* 0x000fe200078e003c */
[----:B------:R-:W5:Y:S04]  /*1160*/  LDL R16, [R1+0xcb8] ;  /* 0x000cb80001107983 */ /* 0x000f680000100800 */
[----:B------:R-:W5:Y:S01]  /*1170*/  LDL R11, [R1+0xc40] ;  /* 0x000c4000010b7983 */ /* 0x000f620000100800 */
[----:B0-----:R-:W-:-:S02]  /*1180*/  IMAD.MOV R4, RZ, RZ, -R3 ;  /* 0x000000ffff047224 */ /* 0x001fc400078e0a03 */
[----:B-1----:R-:W-:Y:S01]  /*1190*/  IMAD.MOV.U32 R2, RZ, RZ, RZ ;  /* 0x000000ffff027224 */ /* 0x002fe200078e00ff */
[----:B------:R-:W5:Y:S01]  /*11a0*/  LDL R29, [R1+0xc80] ;  /* 0x000c8000011d7983 */ /* 0x000f620000100800 */
[----:B------:R-:W-:-:S03]  /*11b0*/  IMAD R4, R4, R40, RZ ;  /* 0x0000002804047224 */ /* 0x000fc600078e02ff */
[----:B------:R-:W5:Y:S01]  /*11c0*/  LDL R23, [R1+0xc50] ;  /* 0x000c500001177983 */ /* 0x000f620000100800 */
[----:B------:R-:W-:Y:S02]  /*11d0*/  IMAD.MOV R60, RZ, RZ, -R5 ;  /* 0x000000ffff3c7224 */ /* 0x000fe400078e0a05 */
[----:B------:R-:W-:Y:S01]  /*11e0*/  IMAD.HI.U32 R3, R3, R4, R2 ;  /* 0x0000000403037227 */ /* 0x000fe200078e0002 */
[----:B------:R-:W5:Y:S03]  /*11f0*/  LDL R18, [R1+0xc44] ;  /* 0x000c440001127983 */ /* 0x000f660000100800 */
[----:B------:R-:W-:Y:S01]  /*1200*/  IMAD R60, R60, R61, RZ ;  /* 0x0000003d3c3c7224 */ /* 0x000fe200078e02ff */
[----:B------:R-:W5:Y:S01]  /*1210*/  LDL R33, [R1+0xc98] ;  /* 0x000c980001217983 */ /* 0x000f620000100800 */
[----:B------:R-:W-:-:S03]  /*1220*/  IMAD.MOV.U32 R4, RZ, RZ, RZ ;  /* 0x000000ffff047224 */ /* 0x000fc600078e00ff */
[----:B------:R-:W5:Y:S01]  /*1230*/  LDL R27, [R1+0xc64] ;  /* 0x000c6400011b7983 */ /* 0x000f620000100800 */
[----:B------:R-:W-:-:S03]  /*1240*/  IMAD.HI.U32 R60, R5, R60, R4 ;  /* 0x0000003c053c7227 */ /* 0x000fc600078e0004 */
[----:B------:R-:W5:Y:S04]  /*1250*/  LDL R28, [R1+0xca8] ;  /* 0x000ca800011c7983 */ /* 0x000f680000100800 */
[----:B------:R-:W5:Y:S04]  /*1260*/  LDL R31, [R1+0xc84] ;  /* 0x000c8400011f7983 */ /* 0x000f680000100800 */
[----:B------:R-:W5:Y:S04]  /*1270*/  LDL R21, [R1+0xc78] ;  /* 0x000c780001157983 */ /* 0x000f680000100800 */
[----:B------:R-:W5:Y:S04]  /*1280*/  LDL R17, [R1+0xc4c] ;  /* 0x000c4c0001117983 */ /* 0x000f680000100800 */
[----:B------:R-:W5:Y:S04]  /*1290*/  LDL R39, [R1+0xcc0] ;  /* 0x000cc00001277983 */ /* 0x000f680000100800 */
[----:B------:R-:W5:Y:S04]  /*12a0*/  LDL R12, [R1+0xc2c] ;  /* 0x000c2c00010c7983 */ /* 0x000f680000100800 */
[----:B------:R-:W5:Y:S01]  /*12b0*/  LDL R32, [R1+0xcac] ;  /* 0x000cac0001207983 */ /* 0x000f620000100800 */
[----:B--2---:R-:W-:-:S03]  /*12c0*/  IABS R4, R37 ;  /* 0x0000002500047213 */ /* 0x004fc60000000000 */
[----:B------:R-:W2:Y:S01]  /*12d0*/  LDL R37, [R1+0xc54] ;  /* 0x000c540001257983 */ /* 0x000ea20000100800 */
[----:B---3--:R-:W-:Y:S02]  /*12e0*/  IMAD.MOV.U32 R38, RZ, RZ, R34 ;  /* 0x000000ffff267224 */ /* 0x008fe400078e0022 */
[----:B----4-:R-:W-:Y:S01]  /*12f0*/  IMAD.MOV.U32 R34, RZ, RZ, R35 ;  /* 0x000000ffff227224 */ /* 0x010fe200078e0023 */
[----:B------:R-:W-:Y:S01]  /*1300*/  IABS R6, R6 ;  /* 0x0000000600067213 */ /* 0x000fe20000000000 */
[----:B-----5:R-:W-:Y:S01]  /*1310*/  IMAD.MOV.U32 R35, RZ, RZ, R26 ;  /* 0x000000ffff237224 */ /* 0x020fe200078e001a */
[----:B------:R-:W-:Y:S01]  /*1320*/  SHF.R.S32.HI R5, RZ, 0x1f, R0 ;  /* 0x0000001fff057819 */ /* 0x000fe20000011400 */
[----:B------:R-:W-:Y:S01]  /*1330*/  IMAD.MOV.U32 R26, RZ, RZ, R13 ;  /* 0x000000ffff1a7224 */ /* 0x000fe200078e000d */
[----:B------:R-:W-:Y:S01]  /*1340*/  IABS R8, R8 ;  /* 0x0000000800087213 */ /* 0x000fe20000000000 */
[----:B------:R-:W-:Y:S01]  /*1350*/  IMAD.MOV.U32 R36, RZ, RZ, R38 ;  /* 0x000000ffff247224 */ /* 0x000fe200078e0026 */
[----:B------:R-:W-:Y:S01]  /*1360*/  LEA.HI R0, R5, R0, RZ, 0x6 ;  /* 0x0000000005007211 */ /* 0x000fe200078f30ff */
[----:B------:R-:W3:Y:S01]  /*1370*/  LDL R13, [R1+0xc30] ;  /* 0x000c3000010d7983 */ /* 0x000ee20000100800 */
[----:B------:R-:W-:-:S02]  /*1380*/  IMAD.MOV.U32 R38, RZ, RZ, R9 ;  /* 0x000000ffff267224 */ /* 0x000fc400078e0009 */
[----:B------:R-:W-:-:S04]  /*1390*/  IMAD.HI.U32 R9, R3, R8, RZ ;  /* 0x0000000803097227 */ /* 0x000fc800078e00ff */
[----:B------:R-:W-:-:S04]  /*13a0*/  IMAD.HI.U32 R5, R60, R4, RZ ;  /* 0x000000043c057227 */ /* 0x000fc800078e00ff */
[----:B------:R-:W-:Y:S02]  /*13b0*/  IMAD.MOV R9, RZ, RZ, -R9 ;  /* 0x000000ffff097224 */ /* 0x000fe400078e0a09 */
[----:B------:R-:W-:Y:S02]  /*13c0*/  IMAD.MOV R5, RZ, RZ, -R5 ;  /* 0x000000ffff057224 */ /* 0x000fe400078e0a05 */
[----:B------:R-:W-:Y:S02]  /*13d0*/  IMAD.MOV.U32 R43, RZ, RZ, R36 ;  /* 0x000000ffff2b7224 */ /* 0x000fe400078e0024 */
[----:B------:R-:W-:Y:S01]  /*13e0*/  IMAD R8, R40, R9, R8 ;  /* 0x0000000928087224 */ /* 0x000fe200078e0208 */
[----:B------:R0:W-:Y:S01]  /*13f0*/  STL [R1+0x324], R0 ;  /* 0x0003240001007387 */ /* 0x0001e20000100800 */
[----:B------:R-:W-:Y:S01]  /*1400*/  IMAD R4, R61, R5, R4 ;  /* 0x000000053d047224 */ /* 0x000fe200078e0204 */
[----:B0-----:R-:W-:Y:S02]  /*1410*/  IABS R0, R43 ;  /* 0x0000002b00007213 */ /* 0x001fe40000000000 */
[----:B--2---:R-:W-:Y:S01]  /*1420*/  IABS R2, R37 ;  /* 0x0000002500027213 */ /* 0x004fe20000000000 */
[----:B------:R-:W-:-:S02]  /*1430*/  IMAD.MOV.U32 R37, RZ, RZ, R34 ;  /* 0x000000ffff257224 */ /* 0x000fc400078e0022 */
[----:B------:R-:W-:Y:S02]  /*1440*/  IMAD.MOV.U32 R34, RZ, RZ, R26 ;  /* 0x000000ffff227224 */ /* 0x000fe400078e001a */
[----:B------:R-:W-:Y:S02]  /*1450*/  IMAD.MOV.U32 R26, RZ, RZ, R15 ;  /* 0x000000ffff1a7224 */ /* 0x000fe400078e000f */
[----:B------:R-:W-:Y:S02]  /*1460*/  IMAD.MOV.U32 R15, RZ, RZ, R7 ;  /* 0x000000ffff0f7224 */ /* 0x000fe400078e0007 */
[----:B------:R-:W-:-:S04]  /*1470*/  IMAD.HI.U32 R7, R3, R6, RZ ;  /* 0x0000000603077227 */ /* 0x000fc800078e00ff */
[----:B------:R-:W-:-:S04]  /*1480*/  IMAD.HI.U32 R3, R60, R2, RZ ;  /* 0x000000023c037227 */ /* 0x000fc800078e00ff */
[----:B------:R-:W-:Y:S02]  /*1490*/  IMAD.MOV R7, RZ, RZ, -R7 ;  /* 0x000000ffff077224 */ /* 0x000fe400078e0a07 */
[----:B------:R-:W-:Y:S02]  /*14a0*/  IMAD.MOV R3, RZ, RZ, -R3 ;  /* 0x000000ffff037224 */ /* 0x000fe400078e0a03 */
[----:B------:R-:W-:Y:S02]  /*14b0*/  IMAD.MOV.U32 R36, RZ, RZ, R37 ;  /* 0x000000ffff247224 */ /* 0x000fe400078e0025 */
[----:B------:R-:W-:Y:S02]  /*14c0*/  IMAD R6, R40, R7, R6 ;  /* 0x0000000728067224 */ /* 0x000fe400078e0206 */
[----:B------:R-:W-:Y:S02]  /*14d0*/  IMAD.MOV.U32 R37, RZ, RZ, R38 ;  /* 0x000000ffff257224 */ /* 0x000fe400078e0026 */
[----:B------:R-:W-:-:S02]  /*14e0*/  IMAD.MOV.U32 R38, RZ, RZ, R19 ;  /* 0x000000ffff267224 */ /* 0x000fc400078e0013 */
[----:B------:R-:W-:Y:S01]  /*14f0*/  IMAD R2, R61, R3, R2 ;  /* 0x000000033d027224 */ /* 0x000fe200078e0202 */
[----:B------:R-:W2:Y:S04]  /*1500*/  LDL R19, [R1+0xc1c] ;  /* 0x000c1c0001137983 */ /* 0x000ea80000100800 */
[----:B------:R-:W-:Y:S04]  /*1510*/  STL [R1+0x14], R8 ;  /* 0x0000140801007387 */ /* 0x000fe80000100800 */
[----:B------:R-:W-:Y:S04]  /*1520*/  STL [R1+0x10], R6 ;  /* 0x0000100601007387 */ /* 0x000fe80000100800 */
[----:B------:R0:W-:Y:S04]  /*1530*/  STL [R1+0xc], R4 ;  /* 0x00000c0401007387 */ /* 0x0001e80000100800 */
[----:B------:R1:W-:Y:S04]  /*1540*/  STL [R1+0x8], R2 ;  /* 0x0000080201007387 */ /* 0x0003e80000100800 */
[----:B------:R-:W0:Y:S02]  /*1550*/  LDL R43, [R1+0xc6c] ;  /* 0x000c6c00012b7983 */ /* 0x000e240000100800 */
[----:B0-----:R-:W-:-:S02]  /*1560*/  IABS R4, R43 ;  /* 0x0000002b00047213 */ /* 0x001fc40000000000 */
[----:B------:R-:W4:Y:S01]  /*1570*/  LDL R43, [R1+0xc70] ;  /* 0x000c7000012b7983 */ /* 0x000f220000100800 */
[----:B-1----:R-:W-:Y:S01]  /*1580*/  IMAD.HI.U32 R2, R60, R0, RZ ;  /* 0x000000003c027227 */ /* 0x002fe200078e00ff */
[----:B----4-:R-:W-:-:S03]  /*1590*/  IABS R49, R43 ;  /* 0x0000002b00317213 */ /* 0x010fc60000000000 */
[----:B------:R-:W-:-:S05]  /*15a0*/  IMAD.MOV.U32 R43, RZ, RZ, R36 ;  /* 0x000000ffff2b7224 */ /* 0x000fca00078e0024 */
[----:B------:R-:W-:Y:S02]  /*15b0*/  IABS R48, R43 ;  /* 0x0000002b00307213 */ /* 0x000fe40000000000 */
[----:B------:R-:W4:Y:S01]  /*15c0*/  LDL R43, [R1+0xc88] ;  /* 0x000c8800012b7983 */ /* 0x000f220000100800 */
[----:B------:R-:W-:Y:S02]  /*15d0*/  IMAD.MOV R2, RZ, RZ, -R2 ;  /* 0x000000ffff027224 */ /* 0x000fe400078e0a02 */
[----:B------:R-:W-:Y:S02]  /*15e0*/  IMAD.MOV.U32 R36, RZ, RZ, R37 ;  /* 0x000000ffff247224 */ /* 0x000fe400078e0025 */
[----:B------:R-:W-:Y:S02]  /*15f0*/  IMAD R0, R61, R2, R0 ;  /* 0x000000023d007224 */ /* 0x000fe400078e0200 */
[----:B------:R-:W-:Y:S02]  /*1600*/  IMAD.MOV.U32 R37, RZ, RZ, R33 ;  /* 0x000000ffff257224 */ /* 0x000fe400078e0021 */
[----:B------:R-:W-:-:S02]  /*1610*/  IMAD.MOV.U32 R33, RZ, RZ, R28 ;  /* 0x000000ffff217224 */ /* 0x000fc400078e001c */
[C---:B------:R-:W-:Y:S01]  /*1620*/  IMAD.HI.U32 R5, R60.reuse, R4, RZ ;  /* 0x000000043c057227 */ /* 0x040fe200078e00ff */
[----:B------:R-:W5:Y:S03]  /*1630*/  LDL R28, [R1+0xc90] ;  /* 0x000c9000011c7983 */ /* 0x000f660000100800 */
[C---:B------:R-:W-:Y:S01]  /*1640*/  IMAD.HI.U32 R3, R60.reuse, R49, RZ ;  /* 0x000000313c037227 */ /* 0x040fe200078e00ff */
[----:B------:R0:W-:Y:S03]  /*1650*/  STL [R1+0x4], R0 ;  /* 0x0000040001007387 */ /* 0x0001e60000100800 */
[----:B------:R-:W-:-:S04]  /*1660*/  IMAD.HI.U32 R2, R60, R48, RZ ;  /* 0x000000303c027227 */ /* 0x000fc800078e00ff */
[----:B------:R-:W-:Y:S02]  /*1670*/  IMAD.MOV R5, RZ, RZ, -R5 ;  /* 0x000000ffff057224 */ /* 0x000fe400078e0a05 */
[----:B------:R-:W-:Y:S02]  /*1680*/  IMAD.MOV R3, RZ, RZ, -R3 ;  /* 0x000000ffff037224 */ /* 0x000fe400078e0a03 */
[----:B------:R-:W-:Y:S02]  /*1690*/  IMAD.MOV R2, RZ, RZ, -R2 ;  /* 0x000000ffff027224 */ /* 0x000fe400078e0a02 */
[C---:B------:R-:W-:Y:S02]  /*16a0*/  IMAD R4, R61.reuse, R5, R4 ;  /* 0x000000053d047224 */ /* 0x040fe400078e0204 */
[C---:B------:R-:W-:Y:S02]  /*16b0*/  IMAD R49, R61.reuse, R3, R49 ;  /* 0x000000033d317224 */ /* 0x040fe400078e0231 */
[----:B------:R-:W-:Y:S01]  /*16c0*/  IMAD R48, R61, R2, R48 ;  /* 0x000000023d307224 */ /* 0x000fe200078e0230 */
[----:B----4-:R-:W-:Y:S01]  /*16d0*/  IABS R47, R43 ;  /* 0x0000002b002f7213 */ /* 0x010fe20000000000 */
[----:B------:R-:W-:-:S02]  /*16e0*/  IMAD.MOV.U32 R43, RZ, RZ, R36 ;  /* 0x000000ffff2b7224 */ /* 0x000fc400078e0024 */
[----:B------:R-:W-:Y:S02]  /*16f0*/  IMAD.MOV.U32 R36, RZ, RZ, R37 ;  /* 0x000000ffff247224 */ /* 0x000fe400078e0025 */
[----:B------:R-:W-:Y:S02]  /*1700*/  IMAD.MOV.U32 R37, RZ, RZ, R33 ;  /* 0x000000ffff257224 */ /* 0x000fe400078e0021 */
[----:B0-----:R-:W-:Y:S01]  /*1710*/  IMAD.HI.U32 R0, R60, R47, RZ ;  /* 0x0000002f3c007227 */ /* 0x001fe200078e00ff */
[----:B------:R-:W-:-:S03]  /*1720*/  IABS R46, R43 ;  /* 0x0000002b002e7213 */ /* 0x000fc60000000000 */
[----:B------:R-:W-:Y:S02]  /*1730*/  IMAD.MOV.U32 R33, RZ, RZ, R30 ;  /* 0x000000ffff217224 */ /* 0x000fe400078e001e */
[----:B------:R-:W-:Y:S02]  /*1740*/  IMAD.MOV.U32 R30, RZ, RZ, R16 ;  /* 0x000000ffff1e7224 */ /* 0x000fe400078e0010 */
[----:B------:R-:W-:Y:S01]  /*1750*/  IMAD.MOV R0, RZ, RZ, -R0 ;  /* 0x000000ffff007224 */ /* 0x000fe200078e0a00 */
[----:B------:R-:W4:Y:S01]  /*1760*/  LDL R16, [R1+0xc0c] ;  /* 0x000c0c0001107983 */ /* 0x000f220000100800 */
[----:B------:R-:W-:Y:S02]  /*1770*/  IMAD.MOV.U32 R43, RZ, RZ, R36 ;  /* 0x000000ffff2b7224 */ /* 0x000fe400078e0024 */
[----:B------:R-:W-:Y:S02]  /*1780*/  IMAD.MOV.U32 R36, RZ, RZ, R37 ;  /* 0x000000ffff247224 */ /* 0x000fe400078e0025 */
[----:B------:R-:W-:-:S02]  /*1790*/  IMAD.MOV.U32 R37, RZ, RZ, R30 ;  /* 0x000000ffff257224 */ /* 0x000fc400078e001e */
[----:B------:R-:W-:Y:S01]  /*17a0*/  IMAD.MOV.U32 R30, RZ, RZ, R21 ;  /* 0x000000ffff1e7224 */ /* 0x000fe200078e0015 */
[----:B------:R0:W-:Y:S01]  /*17b0*/  STL [R1], R4 ;  /* 0x0000000401007387 */ /* 0x0001e20000100800 */
[----:B------:R-:W-:Y:S02]  /*17c0*/  IMAD.MOV.U32 R21, RZ, RZ, R17 ;  /* 0x000000ffff157224 */ /* 0x000fe400078e0011 */
[----:B------:R-:W-:Y:S02]  /*17d0*/  IMAD R47, R61, R0, R47 ;  /* 0x000000003d2f7224 */ /* 0x000fe400078e022f */
[----:B------:R-:W-:Y:S02]  /*17e0*/  IMAD.MOV.U32 R17, RZ, RZ, R14 ;  /* 0x000000ffff117224 */ /* 0x000fe400078e000e */
[----:B------:R-:W2:Y:S04]  /*17f0*/  LDL R14, [R1+0xc34] ;  /* 0x000c3400010e7983 */ /* 0x000ea80000100800 */
[----:B------:R-:W-:Y:S01]  /*1800*/  STL [R1+0xdec], R49 ;  /* 0x000dec3101007387 */ /* 0x000fe20000100800 */
[----:B------:R-:W-:-:S03]  /*1810*/  IABS R45, R43 ;  /* 0x0000002b002d7213 */ /* 0x000fc60000000000 */
[----:B------:R-:W-:Y:S04]  /*1820*/  STL [R1+0xdf0], R48 ;  /* 0x000df03001007387 */ /* 0x000fe80000100800 */
[----:B------:R-:W-:Y:S04]  /*1830*/  STL [R1+0xdf4], R47 ;  /* 0x000df42f01007387 */ /* 0x000fe80000100800 */
[----:B------:R-:W2:Y:S04]  /*1840*/  LDL R42, [R1+0xcb4] ;  /* 0x000cb400012a7983 */ /* 0x000ea80000100800 */
[----:B------:R-:W3:Y:S01]  /*1850*/  LDL R43, [R1+0xca4] ;  /* 0x000ca400012b7983 */ /* 0x000ee20000100800 */
[----:B------:R-:W-:-:S04]  /*1860*/  IMAD.HI.U32 R0, R60, R46, RZ ;  /* 0x0000002e3c007227 */ /* 0x000fc800078e00ff */
[----:B------:R-:W-:-:S04]  /*1870*/  IMAD.MOV R0, RZ, RZ, -R0 ;  /* 0x000000ffff007224 */ /* 0x000fc800078e0a00 */
[----:B------:R-:W-:Y:S02]  /*1880*/  IMAD R46, R61, R0, R46 ;  /* 0x000000003d2e7224 */ /* 0x000fe400078e022e */
[----:B0-----:R-:W-:-:S04]  /*1890*/  IMAD.HI.U32 R4, R60, R45, RZ ;  /* 0x0000002d3c047227 */ /* 0x001fc800078e00ff */
[----:B------:R-:W-:-:S04]  /*18a0*/  IMAD.MOV R4, RZ, RZ, -R4 ;  /* 0x000000ffff047224 */ /* 0x000fc800078e0a04 */
[----:B------:R-:W-:Y:S01]  /*18b0*/  IMAD R45, R61, R4, R45 ;  /* 0x000000043d2d7224 */ /* 0x000fe200078e022d */
[----:B--2---:R-:W-:Y:S02]  /*18c0*/  IABS R42, R42 ;  /* 0x0000002a002a7213 */ /* 0x004fe40000000000 */
[----:B---3--:R-:W-:Y:S01]  /*18d0*/  IABS R44, R43 ;  /* 0x0000002b002c7213 */ /* 0x008fe20000000000 */
[----:B------:R-:W-:Y:S02]  /*18e0*/  IMAD.MOV.U32 R43, RZ, RZ, R36 ;  /* 0x000000ffff2b7224 */ /* 0x000fe400078e0024 */
[----:B------:R-:W-:Y:S02]  /*18f0*/  IMAD.MOV.U32 R36, RZ, RZ, R37 ;  /* 0x000000ffff247224 */ /* 0x000fe400078e0025 */
[----:B------:R-:W-:-:S03]  /*1900*/  IMAD.HI.U32 R0, R60, R42, RZ ;  /* 0x0000002a3c007227 */ /* 0x000fc600078e00ff */
[----:B------:R-:W-:Y:S01]  /*1910*/  IABS R41, R36 ;  /* 0x0000002400297213 */ /* 0x000fe20000000000 */
[----:B------:R-:W-:Y:S02]  /*1920*/  IMAD.MOV R0, RZ, RZ, -R0 ;  /* 0x000000ffff007224 */ /* 0x000fe400078e0a00 */
[----:B------:R-:W-:Y:S02]  /*1930*/  IMAD.MOV.U32 R37, RZ, RZ, R38 ;  /* 0x000000ffff257224 */ /* 0x000fe400078e0026 */
[----:B------:R-:W-:Y:S02]  /*1940*/  IMAD.MOV.U32 R38, RZ, RZ, R32 ;  /* 0x000000ffff267224 */ /* 0x000fe400078e0020 */
[----:B------:R-:W-:Y:S02]  /*1950*/  IMAD.MOV.U32 R32, RZ, RZ, R22 ;  /* 0x000000ffff207224 */ /* 0x000fe400078e0016 */
[----:B------:R-:W-:Y:S02]  /*1960*/  IMAD R42, R61, R0, R42 ;  /* 0x000000003d2a7224 */ /* 0x000fe400078e022a */
[----:B------:R-:W-:Y:S01]  /*1970*/  IMAD.HI.U32 R0, R60, R41, RZ ;  /* 0x000000293c007227 */ /* 0x000fe200078e00ff */
[----:B------:R-:W-:-:S02]  /*1980*/  IABS R40, R37 ;  /* 0x0000002500287213 */ /* 0x000fc40000000000 */
[----:B------:R-:W-:Y:S01]  /*1990*/  IABS R37, R32 ;  /* 0x0000002000257213 */ /* 0x000fe20000000000 */
[----:B------:R-:W-:Y:S01]  /*19a0*/  IMAD.MOV R0, RZ, RZ, -R0 ;  /* 0x000000ffff007224 */ /* 0x000fe200078e0a00 */
[----:B------:R-:W-:-:S03]  /*19b0*/  IABS R43, R43 ;  /* 0x0000002b002b7213 */ /* 0x000fc60000000000 */
[----:B------:R-:W-:Y:S02]  /*19c0*/  IMAD R41, R61, R0, R41 ;  /* 0x000000003d297224 */ /* 0x000fe400078e0229 */
[----:B------:R-:W-:Y:S01]  /*19d0*/  IMAD.HI.U32 R0, R60, R37, RZ ;  /* 0x000000253c007227 */ /* 0x000fe200078e00ff */
[----:B------:R-:W-:-:S03]  /*19e0*/  IABS R36, R33 ;  /* 0x0000002100247213 */ /* 0x000fc60000000000 */
[----:B------:R-:W-:Y:S02]  /*19f0*/  IMAD.MOV R0, RZ, RZ, -R0 ;  /* 0x000000ffff007224 */ /* 0x000fe400078e0a00 */
[----:B------:R-:W-:-:S04]  /*1a00*/  IMAD.HI.U32 R3, R60, R44, RZ ;  /* 0x0000002c3c037227 */ /* 0x000fc800078e00ff */
[----:B------:R-:W-:-:S04]  /*1a10*/  IMAD.HI.U32 R2, R60, R43, RZ ;  /* 0x0000002b3c027227 */ /* 0x000fc800078e00ff */
[----:B------:R-:W-:Y:S02]  /*1a20*/  IMAD R37, R61, R0, R37 ;  /* 0x000000003d257224 */ /* 0x000fe400078e0225 */
[----:B------:R-:W-:Y:S02]  /*1a30*/  IMAD.MOV.U32 R22, RZ, RZ, R10 ;  /* 0x000000ffff167224 */ /* 0x000fe400078e000a */
[----:B------:R-:W-:Y:S01]  /*1a40*/  IMAD.HI.U32 R0, R60, R36, RZ ;  /* 0x000000243c007227 */ /* 0x000fe200078e00ff */
[----:B------:R-:W2:Y:S03]  /*1a50*/  LDL R10, [R1+0xc3c] ;  /* 0x000c3c00010a7983 */ /* 0x000ea60000100800 */
[----:B------:R-:W-:Y:S02]  /*1a60*/  IMAD.MOV R3, RZ, RZ, -R3 ;  /* 0x000000ffff037224 */ /* 0x000fe400078e0a03 */
[----:B------:R-:W-:-:S02]  /*1a70*/  IMAD.MOV R2, RZ, RZ, -R2 ;  /* 0x000000ffff027224 */ /* 0x000fc400078e0a02 */
[----:B------:R-:W-:Y:S02]  /*1a80*/  IMAD.MOV R0, RZ, RZ, -R0 ;  /* 0x000000ffff007224 */ /* 0x000fe400078e0a00 */
[C---:B------:R-:W-:Y:S02]  /*1a90*/  IMAD R44, R61.reuse, R3, R44 ;  /* 0x000000033d2c7224 */ /* 0x040fe400078e022c */
[C---:B------:R-:W-:Y:S01]  /*1aa0*/  IMAD R43, R61.reuse, R2, R43 ;  /* 0x000000023d2b7224 */ /* 0x040fe200078e022b */
[----:B------:R-:W-:Y:S01]  /*1ab0*/  STL [R1+0xde8], R46 ;  /* 0x000de82e01007387 */ /* 0x000fe20000100800 */
[----:B------:R-:W-:-:S03]  /*1ac0*/  IMAD R36, R61, R0, R36 ;  /* 0x000000003d247224 */ /* 0x000fc600078e0224 */
[----:B------:R-:W-:Y:S04]  /*1ad0*/  STL [R1+0xde4], R45 ;  /* 0x000de42d01007387 */ /* 0x000fe80000100800 */
[----:B------:R-:W-:Y:S04]  /*1ae0*/  STL [R1+0xde0], R44 ;  /* 0x000de02c01007387 */ /* 0x000fe80000100800 */
[----:B------:R-:W-:Y:S04]  /*1af0*/  STL [R1+0xddc], R43 ;  /* 0x000ddc2b01007387 */ /* 0x000fe80000100800 */
[----:B------:R0:W-:Y:S04]  /*1b00*/  STL [R1+0xdf8], R42 ;  /* 0x000df82a01007387 */ /* 0x0001e80000100800 */
[----:B------:R1:W-:Y:S04]  /*1b10*/  STL [R1+0xdd8], R36 ;  /* 0x000dd82401007387 */ /* 0x0003e80000100800 */
[----:B------:R-:W3:Y:S04]  /*1b20*/  LDL R50, [R1+0xc20] ;  /* 0x000c200001327983 */ /* 0x000ee80000100800 */
[----:B------:R-:W3:Y:S04]  /*1b30*/  LDL R51, [R1+0xc14] ;  /* 0x000c140001337983 */ /* 0x000ee80000100800 */
[----:B------:R-:W3:Y:S01]  /*1b40*/  LDL R54, [R1+0xc10] ;  /* 0x000c100001367983 */ /* 0x000ee20000100800 */
[----:B-----5:R-:W-:-:S02]  /*1b50*/  IABS R33, R28 ;  /* 0x0000001c00217213 */ /* 0x020fc40000000000 */
[----:B------:R-:W-:Y:S01]  /*1b60*/  IABS R28, R25 ;  /* 0x00000019001c7213 */ /* 0x000fe20000000000 */
[----:B------:R-:W5:Y:S01]  /*1b70*/  LDL R52, [R1+0xc04] ;  /* 0x000c040001347983 */ /* 0x000f620000100800 */
[----:B------:R-:W-:Y:S02]  /*1b80*/  IABS R25, R20 ;  /* 0x0000001400197213 */ /* 0x000fe40000000000 */
[----:B------:R-:W-:Y:S01]  /*1b90*/  IABS R20, R17 ;  /* 0x0000001100147213 */ /* 0x000fe20000000000 */
[----:B------:R-:W5:Y:S01]  /*1ba0*/  LDL R53, [R1+0xc00] ;  /* 0x000c000001357983 */ /* 0x000f620000100800 */
[----:B------:R-:W-:-:S03]  /*1bb0*/  IABS R17, R11 ;  /* 0x0000000b00117213 */ /* 0x000fc60000000000 */
[----:B------:R-:W5:Y:S01]  /*1bc0*/  LDL R11, [R1+0xc28] ;  /* 0x000c2800010b7983 */ /* 0x000f620000100800 */
[----:B------:R-:W-:Y:S02]  /*1bd0*/  IABS R32, R29 ;  /* 0x0000001d00207213 */ /* 0x000fe40000000000 */
[----:B------:R-:W-:Y:S01]  /*1be0*/  IABS R29, R24 ;  /* 0x00000018001d7213 */ /* 0x000fe20000000000 */
[----:B------:R-:W5:Y:S01]  /*1bf0*/  LDL R59, [R1+0xbec] ;  /* 0x000bec00013b7983 */ /* 0x000f620000100800 */
[----:B------:R-:W-:Y:S02]  /*1c00*/  IABS R24, R21 ;  /* 0x0000001500187213 */ /* 0x000fe40000000000 */
[----:B----4-:R-:W-:Y:S01]  /*1c10*/  IABS R21, R16 ;  /* 0x0000001000157213 */ /* 0x010fe20000000000 */
[----:B------:R-:W4:Y:S01]  /*1c20*/  LDL R55, [R1+0xbfc] ;  /* 0x000bfc0001377983 */ /* 0x000f220000100800 */
[----:B------:R-:W-:Y:S01]  /*1c30*/  IMAD.HI.U32 R0, R60, R32, RZ ;  /* 0x000000203c007227 */ /* 0x000fe200078e00ff */
[----:B------:R-:W-:-:S02]  /*1c40*/  IABS R31, R31 ;  /* 0x0000001f001f7213 */ /* 0x000fc40000000000 */
[----:B------:R-:W-:Y:S01]  /*1c50*/  IABS R27, R27 ;  /* 0x0000001b001b7213 */ /* 0x000fe20000000000 */
[----:B------:R-:W-:Y:S01]  /*1c60*/  IMAD.MOV R0, RZ, RZ, -R0 ;  /* 0x000000ffff007224 */ /* 0x000fe200078e0a00 */
[----:B------:R-:W-:Y:S02]  /*1c70*/  IABS R26, R26 ;  /* 0x0000001a001a7213 */ /* 0x000fe40000000000 */
[----:B------:R-:W-:Y:S01]  /*1c80*/  IABS R39, R39 ;  /* 0x0000002700277213 */ /* 0x000fe20000000000 */
[----:B------:R-:W-:Y:S01]  /*1c90*/  IMAD R32, R61, R0, R32 ;  /* 0x000000003d207224 */ /* 0x000fe200078e0220 */
[----:B------:R-:W-:Y:S01]  /*1ca0*/  IABS R38, R38 ;  /* 0x0000002600267213 */ /* 0x000fe20000000000 */
[C---:B------:R-:W-:Y:S01]  /*1cb0*/  IMAD.HI.U32 R0, R60.reuse, R31, RZ ;  /* 0x0000001f3c007227 */ /* 0x040fe200078e00ff */
[----:B------:R-:W-:Y:S01]  /*1cc0*/  IABS R22, R22 ;  /* 0x0000001600167213 */ /* 0x000fe20000000000 */
[----:B------:R-:W4:Y:S01]  /*1cd0*/  LDL R58, [R1+0xbe8] ;  /* 0x000be800013a7983 */ /* 0x000f220000100800 */
[----:B------:R-:W-:Y:S01]  /*1ce0*/  IABS R34, R34 ;  /* 0x0000002200227213 */ /* 0x000fe20000000000 */
[----:B------:R-:W-:Y:S01]  /*1cf0*/  IMAD.HI.U32 R4, R60, R40, RZ ;  /* 0x000000283c047227 */ /* 0x000fe200078e00ff */
[----:B------:R-:W-:Y:S01]  /*1d00*/  IABS R23, R23 ;  /* 0x0000001700177213 */ /* 0x000fe20000000000 */
[----:B------:R-:W4:Y:S01]  /*1d10*/  LDL R57, [R1+0xbe4] ;  /* 0x000be40001397983 */ /* 0x000f220000100800 */
[----:B------:R-:W-:-:S02]  /*1d20*/  IABS R35, R35 ;  /* 0x0000002300237213 */ /* 0x000fc40000000000 */
[----:B------:R-:W-:Y:S01]  /*1d30*/  IABS R19, R19 ;  /* 0x0000001300137213 */ /* 0x000fe20000000000 */
[----:B------:R-:W4:Y:S01]  /*1d40*/  LDL R56, [R1+0xbe0] ;  /* 0x000be00001387983 */ /* 0x000f220000100800 */
[----:B------:R-:W-:Y:S02]  /*1d50*/  IABS R18, R18 ;  /* 0x0000001200127213 */ /* 0x000fe40000000000 */
[----:B------:R-:W-:Y:S01]  /*1d60*/  IABS R12, R12 ;  /* 0x0000000c000c7213 */ /* 0x000fe20000000000 */
[----:B0-----:R-:W4:Y:S01]  /*1d70*/  LDL R42, [R1+0xbd8] ;  /* 0x000bd800012a7983 */ /* 0x001f220000100800 */
[----:B------:R-:W-:Y:S02]  /*1d80*/  IABS R30, R30 ;  /* 0x0000001e001e7213 */ /* 0x000fe40000000000 */
[----:B------:R-:W-:Y:S01]  /*1d90*/  IABS R14, R14 ;  /* 0x0000000e000e7213 */ /* 0x000fe20000000000 */
[----:B------:R-:W4:Y:S01]  /*1da0*/  LDL R47, [R1+0xbd0] ;  /* 0x000bd000012f7983 */ /* 0x000f220000100800 */
[----:B------:R-:W-:-:S02]  /*1db0*/  IABS R13, R13 ;  /* 0x0000000d000d7213 */ /* 0x000fc40000000000 */
[----:B------:R-:W-:Y:S01]  /*1dc0*/  IABS R15, R15 ;  /* 0x0000000f000f7213 */ /* 0x000fe20000000000 */
[----:B------:R-:W4:Y:S04]  /*1dd0*/  LDL R49, [R1+0xbd4] ;  /* 0x000bd40001317983 */ /* 0x000f280000100800 */
[----:B-1----:R-:W4:Y:S01]  /*1de0*/  LDL R36, [R1+0x10] ;  /* 0x0000100001247983 */ /* 0x002f220000100800 */
[----:B--2---:R-:W-:-:S03]  /*1df0*/  IABS R16, R10 ;  /* 0x0000000a00107213 */ /* 0x004fc60000000000 */
[----:B------:R-:W2:Y:S01]  /*1e00*/  LDL R10, [R1+0xc24] ;  /* 0x000c2400010a7983 */ /* 0x000ea20000100800 */
[----:B---3--:R-:W-:-:S03]  /*1e10*/  IABS R9, R50 ;  /* 0x0000003200097213 */ /* 0x008fc60000000000 */
[----:B------:R-:W3:Y:S01]  /*1e20*/  LDL R50, [R1+0xbf8] ;  /* 0x000bf80001327983 */ /* 0x000ee20000100800 */
[----:B------:R-:W-:-:S03]  /*1e30*/  IABS R8, R51 ;  /* 0x0000003300087213 */ /* 0x000fc60000000000 */
[----:B------:R-:W4:Y:S01]  /*1e40*/  LDL R51, [R1+0xbf4] ;  /* 0x000bf40001337983 */ /* 0x000f220000100800 */
[----:B------:R-:W-:-:S03]  /*1e50*/  IABS R7, R54 ;  /* 0x0000003600077213 */ /* 0x000fc60000000000 */
[----:B------:R-:W4:Y:S01]  /*1e60*/  LDL R54, [R1+0xbf0] ;  /* 0x000bf00001367983 */ /* 0x000f220000100800 */
[----:B------:R-:W-:-:S04]  /*1e70*/  IMAD.MOV R0, RZ, RZ, -R0 ;  /* 0x000000ffff007224 */ /* 0x000fc800078e0a00 */
[----:B------:R-:W-:Y:S02]  /*1e80*/  IMAD R31, R61, R0, R31 ;  /* 0x000000003d1f7224 */ /* 0x000fe400078e021f */
[----:B------:R-:W-:-:S04]  /*1e90*/  IMAD.HI.U32 R0, R60, R27, RZ ;  /* 0x0000001b3c007227 */ /* 0x000fc800078e00ff */
[----:B------:R-:W-:-:S04]  /*1ea0*/  IMAD.MOV R0, RZ, RZ, -R0 ;  /* 0x000000ffff007224 */ /* 0x000fc800078e0a00 */
[----:B------:R-:W-:Y:S02]  /*1eb0*/  IMAD R27, R61, R0, R27 ;  /* 0x000000003d1b7224 */ /* 0x000fe400078e021b */
[----:B------:R-:W-:-:S04]  /*1ec0*/  IMAD.HI.U32 R0, R60, R26, RZ ;  /* 0x0000001a3c007227 */ /* 0x000fc800078e00ff */
[----:B------:R-:W-:Y:S02]  /*1ed0*/  IMAD.MOV R0, RZ, RZ, -R0 ;  /* 0x000000ffff007224 */ /* 0x000fe400078e0a00 */
[----:B------:R-:W-:-:S04]  /*1ee0*/  IMAD.HI.U32 R3, R60, R39, RZ ;  /* 0x000000273c037227 */ /* 0x000fc800078e00ff */
[----:B------:R-:W-:Y:S02]  /*1ef0*/  IMAD R26, R61, R0, R26 ;  /* 0x000000003d1a7224 */ /* 0x000fe400078e021a */
[----:B------:R-:W-:-:S04]  /*1f00*/  IMAD.HI.U32 R2, R60, R38, RZ ;  /* 0x000000263c027227 */ /* 0x000fc800078e00ff */
[----:B------:R-:W-:-:S04]  /*1f10*/  IMAD.HI.U32 R0, R60, R22, RZ ;  /* 0x000000163c007227 */ /* 0x000fc800078e00ff */
[----:B------:R-:W-:Y:S02]  /*1f20*/  IMAD.MOV R3, RZ, RZ, -R3 ;  /* 0x000000ffff037224 */ /* 0x000fe400078e0a03 */
[----:B------:R-:W-:Y:S02]  /*1f30*/  IMAD.MOV R2, RZ, RZ, -R2 ;  /* 0x000000ffff027224 */ /* 0x000fe400078e0a02 */
[----:B------:R-:W-:Y:S02]  /*1f40*/  IMAD.MOV R0, RZ, RZ, -R0 ;  /* 0x000000ffff007224 */ /* 0x000fe400078e0a00 */
[C---:B------:R-:W-:Y:S02]  /*1f50*/  IMAD R39, R61.reuse, R3, R39 ;  /* 0x000000033d277224 */ /* 0x040fe400078e0227 */
[----:B------:R-:W-:Y:S02]  /*1f60*/  IMAD R38, R61, R2, R38 ;  /* 0x000000023d267224 */ /* 0x000fe400078e0226 */
        /* <DEDUP_REMOVED lines=16> */
[----:B------:R-:W-:Y:S02]  /*2070*/  IMAD.MOV R4, RZ, RZ, -R4 ;  /* 0x000000ffff047224 */ /* 0x000fe400078e0a04 */
[C---:B------:R-:W-:Y:S02]  /*2080*/  IMAD R29, R61.reuse, R3, R29 ;  /* 0x000000033d1d7224 */ /* 0x040fe400078e021d */
[----:B------:R-:W-:-:S02]  /*2090*/  IMAD R28, R61, R2, R28 ;  /* 0x000000023d1c7224 */ /* 0x000fc400078e021c */
[----:B------:R-:W-:-:S04]  /*20a0*/  IMAD.HI.U32 R3, R60, R24, RZ ;  /* 0x000000183c037227 */ /* 0x000fc800078e00ff */
[----:B------:R-:W-:Y:S02]  /*20b0*/  IMAD R17, R61, R0, R17 ;  /* 0x000000003d117224 */ /* 0x000fe400078e0211 */
[----:B------:R-:W-:-:S04]  /*20c0*/  IMAD.HI.U32 R2, R60, R23, RZ ;  /* 0x000000173c027227 */ /* 0x000fc800078e00ff */
[----:B------:R-:W-:-:S04]  /*20d0*/  IMAD.HI.U32 R0, R60, R16, RZ ;  /* 0x000000103c007227 */ /* 0x000fc800078e00ff */
[----:B------:R-:W-:Y:S02]  /*20e0*/  IMAD R40, R61, R4, R40 ;  /* 0x000000043d287224 */ /* 0x000fe400078e0228 */
        /* <DEDUP_REMOVED lines=10> */
[----:B------:R-:W-:Y:S01]  /*2190*/  IMAD.HI.U32 R0, R60, R12, RZ ;  /* 0x0000000c3c007227 */ /* 0x000fe200078e00ff */
[----:B-----5:R-:W-:-:S03]  /*21a0*/  IABS R11, R11 ;  /* 0x0000000b000b7213 */ /* 0x020fc60000000000 */
        /* <DEDUP_REMOVED lines=20> */
[----:B------:R-:W-:Y:S01]  /*22f0*/  IMAD R11, R61, R0, R11 ;  /* 0x000000003d0b7224 */ /* 0x000fe200078e020b */
[----:B------:R-:W-:Y:S01]  /*2300*/  IABS R0, R52 ;  /* 0x0000003400007213 */ /* 0x000fe20000000000 */
[----:B------:R-:W-:-:S04]  /*2310*/  IMAD.HI.U32 R3, R60, R8, RZ ;  /* 0x000000083c037227 */ /* 0x000fc800078e00ff */
[----:B------:R-:W-:-:S04]  /*2320*/  IMAD.HI.U32 R2, R60, R7, RZ ;  /* 0x000000073c027227 */ /* 0x000fc800078e00ff */
[----:B------:R-:W-:Y:S02]  /*2330*/  IMAD R25, R61, R4, R25 ;  /* 0x000000043d197224 */ /* 0x000fe400078e0219 */
[----:B------:R-:W-:-:S04]  /*2340*/  IMAD.HI.U32 R4, R60, R20, RZ ;  /* 0x000000143c047227 */ /* 0x000fc800078e00ff */
[----:B------:R-:W-:Y:S02]  /*2350*/  IMAD.MOV R3, RZ, RZ, -R3 ;  /* 0x000000ffff037224 */ /* 0x000fe400078e0a03 */
[----:B------:R-:W-:Y:S02]  /*2360*/  IMAD.MOV R2, RZ, RZ, -R2 ;  /* 0x000000ffff027224 */ /* 0x000fe400078e0a02 */
[----:B------:R-:W-:-:S04]  /*2370*/  IMAD.HI.U32 R6, R60, R0, RZ ;  /* 0x000000003c067227 */ /* 0x000fc800078e00ff */
[----:B------:R-:W-:Y:S02]  /*2380*/  IMAD.MOV R4, RZ, RZ, -R4 ;  /* 0x000000ffff047224 */ /* 0x000fe400078e0a04 */
[C---:B------:R-:W-:Y:S02]  /*2390*/  IMAD R8, R61.reuse, R3, R8 ;  /* 0x000000033d087224 */ /* 0x040fe400078e0208 */
[C---:B------:R-:W-:Y:S02]  /*23a0*/  IMAD R7, R61.reuse, R2, R7 ;  /* 0x000000023d077224 */ /* 0x040fe400078e0207 */
[----:B------:R-:W-:Y:S02]  /*23b0*/  IMAD.MOV R6, RZ, RZ, -R6 ;  /* 0x000000ffff067224 */ /* 0x000fe400078e0a06 */
[----:B------:R-:W-:Y:S02]  /*23c0*/  IMAD R20, R61, R4, R20 ;  /* 0x000000043d147224 */ /* 0x000fe400078e0214 */
[----:B------:R-:W-:-:S04]  /*23d0*/  IMAD.HI.U32 R4, R60, R15, RZ ;  /* 0x0000000f3c047227 */ /* 0x000fc800078e00ff */
[----:B------:R-:W-:Y:S02]  /*23e0*/  IMAD R6, R61, R6, R0 ;  /* 0x000000063d067224 */ /* 0x000fe400078e0200 */
[----:B------:R-:W-:Y:S01]  /*23f0*/  IMAD.MOV R4, RZ, RZ, -R4 ;  /* 0x000000ffff047224 */ /* 0x000fe200078e0a04 */
[----:B--2---:R-:W-:-:S05]  /*2400*/  IABS R10, R10 ;  /* 0x0000000a000a7213 */ /* 0x004fca0000000000 */
[----:B------:R-:W-:-:S04]  /*2410*/  IMAD.HI.U32 R5, R60, R10, RZ ;  /* 0x0000000a3c057227 */ /* 0x000fc800078e00ff */
[----:B------:R-:W-:-:S04]  /*2420*/  IMAD.MOV R5, RZ, RZ, -R5 ;  /* 0x000000ffff057224 */ /* 0x000fc800078e0a05 */
[C---:B------:R-:W-:Y:S01]  /*2430*/  IMAD R10, R61.reuse, R5, R10 ;  /* 0x000000053d0a7224 */ /* 0x040fe200078e020a */
[----:B------:R-:W-:Y:S01]  /*2440*/  IABS R5, R53 ;  /* 0x0000003500057213 */ /* 0x000fe20000000000 */
[----:B------:R-:W-:Y:S02]  /*2450*/  IMAD R15, R61, R4, R15 ;  /* 0x000000043d0f7224 */ /* 0x000fe400078e020f */
[----:B------:R-:W-:Y:S01]  /*2460*/  IMAD.HI.U32 R4, R60, R9, RZ ;  /* 0x000000093c047227 */ /* 0x000fe200078e00ff */
[----:B------:R-:W-:Y:S02]  /*2470*/  IABS R59, R59 ;  /* 0x0000003b003b7213 */ /* 0x000fe40000000000 */
[----:B---3--:R-:W-:Y:S02]  /*2480*/  IABS R3, R50 ;  /* 0x0000003200037213 */ /* 0x008fe40000000000 */
[----:B----4-:R-:W-:-:S03]  /*2490*/  IABS R2, R51 ;  /* 0x0000003300027213 */ /* 0x010fc60000000000 */
[----:B------:R-:W-:Y:S01]  /*24a0*/  IMAD.HI.U32 R52, R60, R3, RZ ;  /* 0x000000033c347227 */ /* 0x000fe200078e00ff */
[----:B------:R-:W-:-:S03]  /*24b0*/  IABS R53, R54 ;  /* 0x0000003600357213 */ /* 0x000fc60000000000 */
[----:B------:R-:W-:-:S04]  /*24c0*/  IMAD.HI.U32 R50, R60, R5, RZ ;  /* 0x000000053c327227 */ /* 0x000fc800078e00ff */
[----:B------:R-:W-:-:S04]  /*24d0*/  IMAD.HI.U32 R0, R60, R2, RZ ;  /* 0x000000023c007227 */ /* 0x000fc800078e00ff */
[----:B------:R-:W-:Y:S02]  /*24e0*/  IMAD.MOV R54, RZ, RZ, -R52 ;  /* 0x000000ffff367224 */ /* 0x000fe400078e0a34 */
[----:B------:R-:W-:Y:S02]  /*24f0*/  IMAD.MOV R50, RZ, RZ, -R50 ;  /* 0x000000ffff327224 */ /* 0x000fe400078e0a32 */
[----:B------:R-:W-:Y:S02]  /*2500*/  IMAD.MOV R52, RZ, RZ, -R0 ;  /* 0x000000ffff347224 */ /* 0x000fe400078e0a00 */
[----:B------:R-:W-:Y:S02]  /*2510*/  IMAD.MOV.U32 R0, RZ, RZ, R53 ;  /* 0x000000ffff007224 */ /* 0x000fe400078e0035 */
[----:B------:R-:W-:Y:S02]  /*2520*/  IMAD R5, R61, R50, R5 ;  /* 0x000000323d057224 */ /* 0x000fe400078e0205 */
[----:B------:R-:W-:-:S04]  /*2530*/  IMAD.HI.U32 R50, R60, R0, RZ ;  /* 0x000000003c327227 */ /* 0x000fc800078e00ff */
[----:B------:R-:W-:Y:S02]  /*2540*/  IMAD.MOV R4, RZ, RZ, -R4 ;  /* 0x000000ffff047224 */ /* 0x000fe400078e0a04 */
[----:B------:R-:W-:Y:S02]  /*2550*/  IMAD.MOV R50, RZ, RZ, -R50 ;  /* 0x000000ffff327224 */ /* 0x000fe400078e0a32 */
[C---:B------:R-:W-:Y:S01]  /*2560*/  IMAD R9, R61.reuse, R4, R9 ;  /* 0x000000043d097224 */ /* 0x040fe200078e0209 */
[----:B------:R-:W-:Y:S01]  /*2570*/  IABS R4, R55 ;  /* 0x0000003700047213 */ /* 0x000fe20000000000 */
[----:B------:R-:W-:Y:S01]  /*2580*/  IMAD.HI.U32 R53, R60, R59, RZ ;  /* 0x0000003b3c357227 */ /* 0x000fe200078e00ff */
[----:B------:R-:W2:Y:S03]  /*2590*/  LDL R55, [R1+0x3b4] ;  /* 0x0003b40001377983 */ /* 0x000ea60000100800 */
[----:B------:R-:W-:Y:S01]  /*25a0*/  IMAD R0, R61, R50, R0 ;  /* 0x000000323d007224 */ /* 0x000fe200078e0200 */
[----:B------:R-:W3:Y:S01]  /*25b0*/  LDL.LU R48, [R1+0x14] ;  /* 0x0000140001307983 */ /* 0x000ee20000300800 */
[----:B------:R-:W-:-:S03]  /*25c0*/  IMAD.MOV R50, RZ, RZ, -R53 ;  /* 0x000000ffff327224 */ /* 0x000fc600078e0a35 */
[----:B------:R-:W4:Y:S01]  /*25d0*/  LDL.LU R46, [R1+0xc] ;  /* 0x00000c00012e7983 */ /* 0x000f220000300800 */
[----:B------:R-:W-:-:S03]  /*25e0*/  IMAD R59, R61, R50, R59 ;  /* 0x000000323d3b7224 */ /* 0x000fc600078e023b */
[----:B------:R-:W5:Y:S04]  /*25f0*/  LDL.LU R45, [R1+0x8] ;  /* 0x00000800012d7983 */ /* 0x000f680000300800 */
[----:B------:R-:W3:Y:S04]  /*2600*/  LDL.LU R44, [R1+0x4] ;  /* 0x00000400012c7983 */ /* 0x000ee80000300800 */
[----:B------:R-:W3:Y:S04]  /*2610*/  LDL.LU R43, [R1] ;  /* 0x00000000012b7983 */ /* 0x000ee80000300800 */
[----:B------:R-:W3:Y:S01]  /*2620*/  LDL R50, [R1+0xbdc] ;  /* 0x000bdc0001327983 */ /* 0x000ee20000100800 */
[----:B------:R-:W-:Y:S01]  /*2630*/  IABS R58, R58 ;  /* 0x0000003a003a7213 */ /* 0x000fe20000000000 */
[----:B------:R-:W-:Y:S01]  /*2640*/  IMAD.HI.U32 R51, R60, R4, RZ ;  /* 0x000000043c337227 */ /* 0x000fe200078e00ff */
[----:B------:R-:W-:-:S02]  /*2650*/  IABS R57, R57 ;  /* 0x0000003900397213 */ /* 0x000fc40000000000 */
[----:B------:R-:W-:Y:S01]  /*2660*/  IABS R56, R56 ;  /* 0x0000003800387213 */ /* 0x000fe20000000000 */
[----:B------:R-:W-:Y:S02]  /*2670*/  IMAD R3, R61, R54, R3 ;  /* 0x000000363d037224 */ /* 0x000fe400078e0203 */
[----:B------:R-:W-:Y:S02]  /*2680*/  IMAD.MOV R51, RZ, RZ, -R51 ;  /* 0x000000ffff337224 */ /* 0x000fe400078e0a33 */
[----:B------:R-:W-:-:S04]  /*2690*/  IMAD.HI.U32 R54, R60, R58, RZ ;  /* 0x0000003a3c367227 */ /* 0x000fc800078e00ff */
[C---:B------:R-:W-:Y:S02]  /*26a0*/  IMAD R2, R61.reuse, R52, R2 ;  /* 0x000000343d027224 */ /* 0x040fe400078e0202 */
[----:B------:R-:W-:Y:S02]  /*26b0*/  IMAD R4, R61, R51, R4 ;  /* 0x000000333d047224 */ /* 0x000fe400078e0204 */
[----:B------:R-:W-:-:S04]  /*26c0*/  IMAD.HI.U32 R52, R60, R57, RZ ;  /* 0x000000393c347227 */ /* 0x000fc800078e00ff */
[----:B------:R-:W-:Y:S02]  /*26d0*/  IMAD.MOV R53, RZ, RZ, -R54 ;  /* 0x000000ffff357224 */ /* 0x000fe400078e0a36 */
[----:B------:R-:W-:-:S04]  /*26e0*/  IMAD.HI.U32 R51, R60, R56, RZ ;  /* 0x000000383c337227 */ /* 0x000fc800078e00ff */
[----:B------:R-:W-:Y:S01]  /*26f0*/  IMAD R58, R61, R53, R58 ;  /* 0x000000353d3a7224 */ /* 0x000fe200078e023a */
[----:B------:R-:W-:-:S05]  /*2700*/  IABS R53, R47 ;  /* 0x0000002f00357213 */ /* 0x000fca0000000000 */
[----:B------:R-:W-:-:S04]  /*2710*/  IMAD.HI.U32 R47, R60, R53, RZ ;  /* 0x000000353c2f7227 */ /* 0x000fc800078e00ff */
[----:B------:R-:W-:-:S04]  /*2720*/  IMAD.MOV R47, RZ, RZ, -R47 ;  /* 0x000000ffff2f7224 */ /* 0x000fc800078e0a2f */
[C---:B------:R-:W-:Y:S01]  /*2730*/  IMAD R53, R61.reuse, R47, R53 ;  /* 0x0000002f3d357224 */ /* 0x040fe200078e0235 */
[----:B--2---:R-:W-:Y:S01]  /*2740*/  IABS R54, R55 ;  /* 0x0000003700367213 */ /* 0x004fe20000000000 */
[----:B------:R-:W-:Y:S02]  /*2750*/  IMAD.MOV R55, RZ, RZ, -R52 ;  /* 0x000000ffff377224 */ /* 0x000fe400078e0a34 */
[----:B------:R-:W-:Y:S02]  /*2760*/  IMAD.MOV R52, RZ, RZ, -R51 ;  /* 0x000000ffff347224 */ /* 0x000fe400078e0a33 */
[----:B------:R-:W-:Y:S02]  /*2770*/  IMAD.MOV.U32 R51, RZ, RZ, R54 ;  /* 0x000000ffff337224 */ /* 0x000fe400078e0036 */
[C---:B------:R-:W-:Y:S02]  /*2780*/  IMAD R57, R61.reuse, R55, R57 ;  /* 0x000000373d397224 */ /* 0x040fe400078e0239 */
[----:B------:R-:W-:Y:S01]  /*2790*/  IMAD R56, R61, R52, R56 ;  /* 0x000000343d387224 */ /* 0x000fe200078e0238 */
[----:B------:R-:W-:-:S02]  /*27a0*/  IABS R52, R49 ;  /* 0x0000003100347213 */ /* 0x000fc40000000000 */
[----:B------:R-:W-:Y:S02]  /*27b0*/  IABS R49, c[0x0][0x178] ;  /* 0x00005e0000317a13 */ /* 0x000fe40000000000 */
[----:B---3--:R-:W-:Y:S01]  /*27c0*/  IABS R55, R50 ;  /* 0x0000003200377213 */ /* 0x008fe20000000000 */
[----:B------:R-:W-:-:S04]  /*27d0*/  IMAD.HI.U32 R50, R60, R51, RZ ;  /* 0x000000333c327227 */ /* 0x000fc800078e00ff */
[----:B------:R-:W-:-:S04]  /*27e0*/  IMAD.MOV R50, RZ, RZ, -R50 ;  /* 0x000000ffff327224 */ /* 0x000fc800078e0a32 */
[----:B------:R-:W-:Y:S02]  /*27f0*/  IMAD R51, R61, R50, R51 ;  /* 0x000000323d337224 */ /* 0x000fe400078e0233 */
[----:B------:R-:W-:Y:S01]  /*2800*/  IMAD.HI.U32 R50, R60, R55, RZ ;  /* 0x000000373c327227 */ /* 0x000fe200078e00ff */
[----:B------:R-:W-:Y:S02]  /*2810*/  IABS R54, R42 ;  /* 0x0000002a00367213 */ /* 0x000fe40000000000 */
[----:B------:R-:W-:Y:S02]  /*2820*/  ISETP.GT.U32.AND P3, PT, R49, R36, PT ;  /* 0x000000243100720c */ /* 0x000fe40003f64070 */
[C---:B------:R-:W-:Y:S02]  /*2830*/  ISETP.GT.U32.AND P6, PT, R61.reuse, R51, PT ;  /* 0x000000333d00720c */ /* 0x040fe40003fc4070 */
[C---:B----4-:R-:W-:Y:S02]  /*2840*/  ISETP.GT.U32.AND P1, PT, R61.reuse, R46, PT ;  /* 0x0000002e3d00720c */ /* 0x050fe40003f24070 */
[----:B-----5:R-:W-:-:S02]  /*2850*/  ISETP.GT.U32.AND P5, PT, R61, R45, PT ;  /* 0x0000002d3d00720c */ /* 0x020fc40003fa4070 */
[C---:B------:R-:W-:Y:S02]  /*2860*/  ISETP.GT.U32.AND P4, PT, R61.reuse, R44, PT ;  /* 0x0000002c3d00720c */ /* 0x040fe40003f84070 */
[----:B------:R-:W-:Y:S01]  /*2870*/  ISETP.GT.U32.AND P2, PT, R61, R43, PT ;  /* 0x0000002b3d00720c */ /* 0x000fe20003f44070 */
[----:B------:R-:W-:Y:S02]  /*2880*/  IMAD.MOV R50, RZ, RZ, -R50 ;  /* 0x000000ffff327224 */ /* 0x000fe400078e0a32 */
[----:B------:R-:W-:-:S04]  /*2890*/  IMAD.HI.U32 R42, R60, R54, RZ ;  /* 0x000000363c2a7227 */ /* 0x000fc800078e00ff */
[----:B------:R-:W-:Y:S02]  /*28a0*/  IMAD R55, R61, R50, R55 ;  /* 0x000000323d377224 */ /* 0x000fe400078e0237 */
[----:B------:R-:W-:-:S04]  /*28b0*/  IMAD.HI.U32 R50, R60, R52, RZ ;  /* 0x000000343c327227 */ /* 0x000fc800078e00ff */
[----:B------:R-:W-:Y:S02]  /*28c0*/  IMAD.MOV R42, RZ, RZ, -R42 ;  /* 0x000000ffff2a7224 */ /* 0x000fe400078e0a2a */
[----:B------:R-:W-:Y:S02]  /*28d0*/  IMAD.MOV R50, RZ, RZ, -R50 ;  /* 0x000000ffff327224 */ /* 0x000fe400078e0a32 */
[----:B------:R-:W-:Y:S02]  /*28e0*/  @!P3 IMAD.IADD R36, R36, 0x1, -R49 ;  /* 0x000000012424b824 */ /* 0x000fe400078e0a31 */
[--C-:B------:R-:W-:Y:S02]  /*28f0*/  @!P6 IMAD.IADD R51, R51, 0x1, -R61.reuse ;  /* 0x000000013333e824 */ /* 0x100fe400078e0a3d */
[--C-:B------:R-:W-:Y:S02]  /*2900*/  @!P1 IMAD.IADD R46, R46, 0x1, -R61.reuse ;  /* 0x000000012e2e9824 */ /* 0x100fe400078e0a3d */
[----:B------:R-:W-:-:S02]  /*2910*/  @!P5 IMAD.IADD R45, R45, 0x1, -R61 ;  /* 0x000000012d2dd824 */ /* 0x000fc400078e0a3d */
[--C-:B------:R-:W-:Y:S02]  /*2920*/  @!P4 IMAD.IADD R44, R44, 0x1, -R61.reuse ;  /* 0x000000012c2cc824 */ /* 0x100fe400078e0a3d */
[----:B------:R-:W-:Y:S02]  /*2930*/  @!P2 IMAD.IADD R43, R43, 0x1, -R61 ;  /* 0x000000012b2ba824 */ /* 0x000fe400078e0a3d */
[C---:B------:R-:W-:Y:S02]  /*2940*/  IMAD R54, R61.reuse, R42, R54 ;  /* 0x0000002a3d367224 */ /* 0x040fe400078e0236 */
[----:B------:R-:W2:Y:S01]  /*2950*/  LDL.LU R42, [R1+0xdf8] ;  /* 0x000df800012a7983 */ /* 0x000ea20000300800 */
[C---:B------:R-:W-:Y:S01]  /*2960*/  IMAD R52, R61.reuse, R50, R52 ;  /* 0x000000323d347224 */ /* 0x040fe200078e0234 */
[C---:B------:R-:W-:Y:S02]  /*2970*/  ISETP.GT.U32.AND P1, PT, R61.reuse, R51, PT ;  /* 0x000000333d00720c */ /* 0x040fe40003f24070 */
[----:B------:R-:W3:Y:S01]  /*2980*/  LDL.LU R47, [R1+0xdf4] ;  /* 0x000df400012f7983 */ /* 0x000ee20000300800 */
[----:B------:R-:W-:-:S02]  /*2990*/  ISETP.GT.U32.AND P5, PT, R61, R46, PT ;  /* 0x0000002e3d00720c */ /* 0x000fc40003fa4070 */
[C---:B------:R-:W-:Y:S01]  /*29a0*/  ISETP.GT.U32.AND P4, PT, R61.reuse, R45, PT ;  /* 0x0000002d3d00720c */ /* 0x040fe20003f84070 */
[----:B------:R-:W4:Y:S01]  /*29b0*/  LDL R50, [R1+0xbc8] ;  /* 0x000bc80001327983 */ /* 0x000f220000100800 */
[C---:B------:R-:W-:Y:S02]  /*29c0*/  ISETP.GT.U32.AND P2, PT, R61.reuse, R44, PT ;  /* 0x0000002c3d00720c */ /* 0x040fe40003f44070 */
[----:B------:R-:W-:Y:S01]  /*29d0*/  ISETP.GT.U32.AND P6, PT, R61, R43, PT ;  /* 0x0000002b3d00720c */ /* 0x000fe20003fc4070 */
[----:B------:R-:W-:Y:S04]  /*29e0*/  @!P3 STL [R1+0x10], R36 ;  /* 0x000010240100b387 */ /* 0x000fe80000100800 */
[----:B------:R-:W5:Y:S01]  /*29f0*/  LDL R61, [R1+0x10] ;  /* 0x00001000013d7983 */ /* 0x000f620000100800 */
[----:B------:R-:W-:-:S02]  /*2a00*/  ISETP.GT.U32.AND P0, PT, R49, R48, PT ;  /* 0x000000303100720c */ /* 0x000fc40003f04070 */
[----:B------:R-:W-:-:S11]  /*2a10*/  ISETP.GT.U32.AND P3, PT, R49, R36, PT ;  /* 0x000000243100720c */ /* 0x000fd60003f64070 */
[----:B------:R-:W-:-:S05]  /*2a20*/  @!P0 IMAD.IADD R48, R48, 0x1, -R49 ;  /* 0x0000000130308824 */ /* 0x000fca00078e0a31 */
[----:B------:R-:W-:-:S13]  /*2a30*/  ISETP.GT.U32.AND P0, PT, R49, R48, PT ;  /* 0x000000303100720c */ /* 0x000fda0003f04070 */
[----:B------:R-:W-:-:S05]  /*2a40*/  @!P0 IMAD.IADD R48, R48, 0x1, -R49 ;  /* 0x0000000130308824 */ /* 0x000fca00078e0a31 */
[----:B------:R0:W-:Y:S04]  /*2a50*/  STL [R1+0x14], R48 ;  /* 0x0000143001007387 */ /* 0x0001e80000100800 */
[----:B0-----:R-:W2:Y:S01]  /*2a60*/  LDL.LU R48, [R1+0xdf0] ;  /* 0x000df00001307983 */ /* 0x001ea20000300800 */
[----:B-----5:R-:W-:-:S03]  /*2a70*/  @!P3 IMAD.IADD R61, R61, 0x1, -R49 ;  /* 0x000000013d3db824 */ /* 0x020fc600078e0a31 */
[----:B------:R-:W5:Y:S04]  /*2a80*/  LDL.LU R49, [R1+0xdec] ;  /* 0x000dec0001317983 */ /* 0x000f680000300800 */
[----:B------:R0:W-:Y:S02]  /*2a90*/  @!P3 STL [R1+0x10], R61 ;  /* 0x0000103d0100b387 */ /* 0x0001e40000100800 */
[----:B0-----:R-:W-:-:S05]  /*2aa0*/  IABS R61, c[0x0][0x17c] ;  /* 0x00005f00003d7a13 */ /* 0x001fca0000000000 */
[--C-:B------:R-:W-:Y:S02]  /*2ab0*/  @!P1 IMAD.IADD R51, R51, 0x1, -R61.reuse ;  /* 0x0000000133339824 */ /* 0x100fe400078e0a3d */
[--C-:B------:R-:W-:Y:S02]  /*2ac0*/  @!P5 IMAD.IADD R46, R46, 0x1, -R61.reuse ;  /* 0x000000012e2ed824 */ /* 0x100fe400078e0a3d */
[--C-:B------:R-:W-:Y:S01]  /*2ad0*/  @!P4 IMAD.IADD R45, R45, 0x1, -R61.reuse ;  /* 0x000000012d2dc824 */ /* 0x100fe200078e0a3d */
[----:B------:R0:W-:Y:S01]  /*2ae0*/  STL [R1+0xda4], R51 ;  /* 0x000da43301007387 */ /* 0x0001e20000100800 */
[----:B------:R-:W-:-:S03]  /*2af0*/  @!P2 IMAD.IADD R44, R44, 0x1, -R61 ;  /* 0x000000012c2ca824 */ /* 0x000fc600078e0a3d */
[----:B0-----:R-:W5:Y:S04]  /*2b00*/  LDL R51, [R1+0xbcc] ;  /* 0x000bcc0001337983 */ /* 0x001f680000100800 */
[----:B------:R0:W-:Y:S04]  /*2b10*/  STL [R1+0xc], R46 ;  /* 0x00000c2e01007387 */ /* 0x0001e80000100800 */
[----:B0-----:R-:W5:Y:S04]  /*2b20*/  LDL.LU R46, [R1+0xde8] ;  /* 0x000de800012e7983 */ /* 0x001f680000300800 */
[----:B------:R0:W-:Y:S04]  /*2b30*/  STL [R1+0x8], R45 ;  /* 0x0000082d01007387 */ /* 0x0001e80000100800 */
[----:B0-----:R-:W5:Y:S01]  /*2b40*/  LDL.LU R45, [R1+0xde4] ;  /* 0x000de400012d7983 */ /* 0x001f620000300800 */
[----:B------:R-:W-:-:S03]  /*2b50*/  @!P6 IMAD.IADD R43, R43, 0x1, -R61 ;  /* 0x000000012b2be824 */ /* 0x000fc600078e0a3d */
[----:B------:R0:W-:Y:S04]  /*2b60*/  STL [R1+0x4], R44 ;  /* 0x0000042c01007387 */ /* 0x0001e80000100800 */
[----:B0-----:R-:W5:Y:S04]  /*2b70*/  LDL.LU R44, [R1+0xde0] ;  /* 0x000de000012c7983 */ /* 0x001f680000300800 */
[----:B------:R0:W-:Y:S04]  /*2b80*/  STL [R1], R43 ;  /* 0x0000002b01007387 */ /* 0x0001e80000100800 */
[----:B0-----:R-:W5:Y:S01]  /*2b90*/  LDL.LU R43, [R1+0xddc] ;  /* 0x000ddc00012b7983 */ /* 0x001f620000300800 */
[----:B----4-:R-:W-:-:S05]  /*2ba0*/  IABS R50, R50 ;  /* 0x0000003200327213 */ /* 0x010fca0000000000 */
[----:B------:R-:W-:-:S04]  /*2bb0*/  IMAD.HI.U32 R36, R60, R50, RZ ;  /* 0x000000323c247227 */ /* 0x000fc800078e00ff */
[----:B------:R-:W-:-:S04]  /*2bc0*/  IMAD.MOV R36, RZ, RZ, -R36 ;  /* 0x000000ffff247224 */ /* 0x000fc800078e0a24 */
[C---:B------:R-:W-:Y:S02]  /*2bd0*/  IMAD R50, R61.reuse, R36, R50 ;  /* 0x000000243d327224 */ /* 0x040fe400078e0232 */
[----:B------:R-:W4:Y:S01]  /*2be0*/  LDL.LU R36, [R1+0xdd8] ;  /* 0x000dd80001247983 */ /* 0x000f220000300800 */
[C---:B--2---:R-:W-:Y:S02]  /*2bf0*/  ISETP.GT.U32.AND P3, PT, R61.reuse, R48, PT ;  /* 0x000000303d00720c */ /* 0x044fe40003f64070 */
[----:B---3--:R-:W-:-:S11]  /*2c00*/  ISETP.GT.U32.AND P1, PT, R61, R47, PT ;  /* 0x0000002f3d00720c */ /* 0x008fd60003f24070 */
[--C-:B------:R-:W-:Y:S01]  /*2c10*/  @!P3 IMAD.IADD R48, R48, 0x1, -R61.reuse ;  /* 0x000000013030b824 */ /* 0x100fe200078e0a3d */
[----:B------:R-:W-:Y:S01]  /*2c20*/  ISETP.GT.U32.AND P3, PT, R61, R41, PT ;  /* 0x000000293d00720c */ /* 0x000fe20003f64070 */
[----:B------:R-:W-:Y:S01]  /*2c30*/  @!P1 IMAD.IADD R47, R47, 0x1, -R61 ;  /* 0x000000012f2f9824 */ /* 0x000fe200078e0a3d */
[----:B------:R-:W-:-:S11]  /*2c40*/  ISETP.GT.U32.AND P1, PT, R61, R40, PT ;  /* 0x000000283d00720c */ /* 0x000fd60003f24070 */
[--C-:B------:R-:W-:Y:S01]  /*2c50*/  @!P3 IMAD.IADD R41, R41, 0x1, -R61.reuse ;  /* 0x000000012929b824 */ /* 0x100fe200078e0a3d */
[----:B------:R-:W-:Y:S01]  /*2c60*/  ISETP.GT.U32.AND P3, PT, R61, R47, PT ;  /* 0x0000002f3d00720c */ /* 0x000fe20003f64070 */
[----:B------:R-:W-:-:S12]  /*2c70*/  @!P1 IMAD.IADD R40, R40, 0x1, -R61 ;  /* 0x0000000128289824 */ /* 0x000fd800078e0a3d */
[----:B------:R-:W-:Y:S01]  /*2c80*/  @!P3 IMAD.IADD R47, R47, 0x1, -R61 ;  /* 0x000000012f2fb824 */ /* 0x000fe200078e0a3d */
[----:B------:R-:W-:-:S13]  /*2c90*/  ISETP.GT.U32.AND P3, PT, R61, R41, PT ;  /* 0x000000293d00720c */ /* 0x000fda0003f64070 */
[----:B------:R-:W-:Y:S01]  /*2ca0*/  @!P3 IMAD.IADD R41, R41, 0x1, -R61 ;  /* 0x000000012929b824 */ /* 0x000fe200078e0a3d */
[----:B------:R-:W-:-:S13]  /*2cb0*/  ISETP.GT.U32.AND P3, PT, R61, R34, PT ;  /* 0x000000223d00720c */ /* 0x000fda0003f64070 */
[----:B------:R-:W-:Y:S01]  /*2cc0*/  @!P3 IMAD.IADD R34, R34, 0x1, -R61 ;  /* 0x000000012222b824 */ /* 0x000fe200078e0a3d */
[----:B------:R-:W-:-:S13]  /*2cd0*/  ISETP.GT.U32.AND P3, PT, R61, R27, PT ;  /* 0x0000001b3d00720c */ /* 0x000fda0003f64070 */
[----:B------:R-:W-:Y:S01]  /*2ce0*/  @!P3 IMAD.IADD R27, R27, 0x1, -R61 ;  /* 0x000000011b1bb824 */ /* 0x000fe200078e0a3d */
[----:B-----5:R-:W-:-:S13]  /*2cf0*/  ISETP.GT.U32.AND P0, PT, R61, R49, PT ;  /* 0x000000313d00720c */ /* 0x020fda0003f04070 */
[----:B------:R-:W-:Y:S01]  /*2d00*/  @!P0 IMAD.IADD R49, R49, 0x1, -R61 ;  /* 0x0000000131318824 */ /* 0x000fe200078e0a3d */
[C---:B------:R-:W-:Y:S02]  /*2d10*/  ISETP.GT.U32.AND P5, PT, R61.reuse, R46, PT ;  /* 0x0000002e3d00720c */ /* 0x040fe40003fa4070 */
[----:B------:R-:W-:-:S11]  /*2d20*/  ISETP.GT.U32.AND P4, PT, R61, R45, PT ;  /* 0x0000002d3d00720c */ /* 0x000fd60003f84070 */
[----:B------:R-:W-:Y:S01]  /*2d30*/  @!P5 IMAD.IADD R46, R46, 0x1, -R61 ;  /* 0x000000012e2ed824 */ /* 0x000fe200078e0a3d */
[----:B------:R-:W-:-:S04]  /*2d40*/  ISETP.GT.U32.AND P5, PT, R61, R39, PT ;  /* 0x000000273d00720c */ /* 0x000fc80003fa4070 */
[C---:B------:R-:W-:Y:S02]  /*2d50*/  ISETP.GT.U32.AND P1, PT, R61.reuse, R46, PT ;  /* 0x0000002e3d00720c */ /* 0x040fe40003f24070 */
[----:B------:R-:W-:Y:S01]  /*2d60*/  ISETP.GT.U32.AND P2, PT, R61, R44, PT ;  /* 0x0000002c3d00720c */ /* 0x000fe20003f44070 */
[----:B------:R-:W-:Y:S01]  /*2d70*/  @!P4 IMAD.IADD R45, R45, 0x1, -R61 ;  /* 0x000000012d2dc824 */ /* 0x000fe200078e0a3d */
[----:B------:R-:W-:-:S05]  /*2d80*/  ISETP.GT.U32.AND P4, PT, R61, R38, PT ;  /* 0x000000263d00720c */ /* 0x000fca0003f84070 */
[----:B------:R-:W-:Y:S01]  /*2d90*/  @!P5 IMAD.IADD R39, R39, 0x1, -R61 ;  /* 0x000000012727d824 */ /* 0x000fe200078e0a3d */
[----:B------:R-:W-:-:S05]  /*2da0*/  ISETP.GT.U32.AND P6, PT, R61, R43, PT ;  /* 0x0000002b3d00720c */ /* 0x000fca0003fc4070 */
[--C-:B------:R-:W-:Y:S01]  /*2db0*/  @!P2 IMAD.IADD R44, R44, 0x1, -R61.reuse ;  /* 0x000000012c2ca824 */ /* 0x100fe200078e0a3d */
[C---:B------:R-:W-:Y:S01]  /*2dc0*/  ISETP.GT.U32.AND P2, PT, R61.reuse, R37, PT ;  /* 0x000000253d00720c */ /* 0x040fe20003f44070 */
[--C-:B------:R-:W-:Y:S01]  /*2dd0*/  @!P4 IMAD.IADD R38, R38, 0x1, -R61.reuse ;  /* 0x000000012626c824 */ /* 0x100fe200078e0a3d */
[C---:B------:R-:W-:Y:S02]  /*2de0*/  ISETP.GT.U32.AND P5, PT, R61.reuse, R45, PT ;  /* 0x0000002d3d00720c */ /* 0x040fe40003fa4070 */
[C---:B------:R-:W-:Y:S01]  /*2df0*/  ISETP.GT.U32.AND P4, PT, R61.reuse, R44, PT ;  /* 0x0000002c3d00720c */ /* 0x040fe20003f84070 */
[--C-:B------:R-:W-:Y:S01]  /*2e00*/  @!P1 IMAD.IADD R46, R46, 0x1, -R61.reuse ;  /* 0x000000012e2e9824 */ /* 0x100fe200078e0a3d */
[----:B------:R-:W-:Y:S01]  /*2e10*/  ISETP.GT.U32.AND P1, PT, R61, R40, PT ;  /* 0x000000283d00720c */ /* 0x000fe20003f24070 */
[----:B------:R-:W-:Y:S01]  /*2e20*/  @!P6 IMAD.IADD R43, R43, 0x1, -R61 ;  /* 0x000000012b2be824 */ /* 0x000fe200078e0a3d */
[----:B------:R-:W-:-:S05]  /*2e30*/  ISETP.GT.U32.AND P6, PT, R61, R49, PT ;  /* 0x000000313d00720c */ /* 0x000fca0003fc4070 */
[--C-:B------:R-:W-:Y:S02]  /*2e40*/  @!P2 IMAD.IADD R37, R37, 0x1, -R61.reuse ;  /* 0x000000012525a824 */ /* 0x100fe400078e0a3d */
        /* <DEDUP_REMOVED lines=9> */
[--C-:B------:R-:W-:Y:S01]  /*2ee0*/  @!P2 IMAD.IADD R43, R43, 0x1, -R61.reuse ;  /* 0x000000012b2ba824 */ /* 0x100fe200078e0a3d */
[----:B----4-:R-:W-:Y:S01]  /*2ef0*/  ISETP.GT.U32.AND P2, PT, R61, R36, PT ;  /* 0x000000243d00720c */ /* 0x010fe20003f44070 */
[--C-:B------:R-:W-:Y:S01]  /*2f00*/  @!P5 IMAD.IADD R39, R39, 0x1, -R61.reuse ;  /* 0x000000012727d824 */ /* 0x100fe200078e0a3d */
[C---:B------:R-:W-:Y:S01]  /*2f10*/  ISETP.GT.U32.AND P5, PT, R61.reuse, R32, PT ;  /* 0x000000203d00720c */ /* 0x040fe20003fa4070 */
[--C-:B------:R-:W-:Y:S01]  /*2f20*/  @!P4 IMAD.IADD R38, R38, 0x1, -R61.reuse ;  /* 0x000000012626c824 */ /* 0x100fe200078e0a3d */
[----:B------:R-:W-:Y:S01]  /*2f30*/  ISETP.GT.U32.AND P4, PT, R61, R31, PT ;  /* 0x0000001f3d00720c */ /* 0x000fe20003f84070 */
[--C-:B------:R-:W-:Y:S01]  /*2f40*/  @!P1 IMAD.IADD R33, R33, 0x1, -R61.reuse ;  /* 0x0000000121219824 */ /* 0x100fe200078e0a3d */
[----:B------:R-:W-:Y:S01]  /*2f50*/  ISETP.GT.U32.AND P1, PT, R61, R26, PT ;  /* 0x0000001a3d00720c */ /* 0x000fe20003f24070 */
[----:B------:R-:W-:Y:S01]  /*2f60*/  @!P6 IMAD.IADD R37, R37, 0x1, -R61 ;  /* 0x000000012525e824 */ /* 0x000fe200078e0a3d */
[C---:B------:R-:W-:Y:S02]  /*2f70*/  ISETP.GT.U32.AND P6, PT, R61.reuse, R30, PT ;  /* 0x0000001e3d00720c */ /* 0x040fe40003fc4070 */
[----:B------:R-:W-:-:S03]  /*2f80*/  ISETP.GT.U32.AND P3, PT, R61, R33, PT ;  /* 0x000000213d00720c */ /* 0x000fc60003f64070 */
[--C-:B------:R-:W-:Y:S02]  /*2f90*/  @!P2 IMAD.IADD R36, R36, 0x1, -R61.reuse ;  /* 0x000000012424a824 */ /* 0x100fe400078e0a3d */
[--C-:B------:R-:W-:Y:S02]  /*2fa0*/  @!P5 IMAD.IADD R32, R32, 0x1, -R61.reuse ;  /* 0x000000012020d824 */ /* 0x100fe400078e0a3d */
[--C-:B------:R-:W-:Y:S01]  /*2fb0*/  @!P4 IMAD.IADD R31, R31, 0x1, -R61.reuse ;  /* 0x000000011f1fc824 */ /* 0x100fe200078e0a3d */
[C---:B------:R-:W-:Y:S01]  /*2fc0*/  ISETP.GT.U32.AND P4, PT, R61.reuse, R24, PT ;  /* 0x000000183d00720c */ /* 0x040fe20003f84070 */
[--C-:B------:R-:W-:Y:S01]  /*2fd0*/  @!P1 IMAD.IADD R26, R26, 0x1, -R61.reuse ;  /* 0x000000011a1a9824 */ /* 0x100fe200078e0a3d */
[C---:B------:R-:W-:Y:S01]  /*2fe0*/  ISETP.GT.U32.AND P1, PT, R61.reuse, R32, PT ;  /* 0x000000203d00720c */ /* 0x040fe20003f24070 */
[--C-:B------:R-:W-:Y:S01]  /*2ff0*/  @!P6 IMAD.IADD R30, R30, 0x1, -R61.reuse ;  /* 0x000000011e1ee824 */ /* 0x100fe200078e0a3d */
[----:B------:R-:W-:Y:S01]  /*3000*/  ISETP.GT.U32.AND P6, PT, R61, R36, PT ;  /* 0x000000243d00720c */ /* 0x000fe20003fc4070 */
[----:B------:R-:W-:Y:S01]  /*3010*/  @!P3 IMAD.IADD R33, R33, 0x1, -R61 ;  /* 0x000000012121b824 */ /* 0x000fe200078e0a3d */
[----:B------:R-:W-:-:S07]  /*3020*/  ISETP.GT.U32.AND P3, PT, R61, R27, PT ;  /* 0x0000001b3d00720c */ /* 0x000fce0003f64070 */
        /* <DEDUP_REMOVED lines=13> */
[C---:B------:R-:W-:Y:S01]  /*3100*/  ISETP.GT.U32.AND P6, PT, R61.reuse, R17, PT ;  /* 0x000000113d00720c */ /* 0x040fe20003fc4070 */
[----:B------:R-:W-:Y:S01]  /*3110*/  @!P3 IMAD.IADD R20, R20, 0x1, -R61 ;  /* 0x000000011414b824 */ /* 0x000fe200078e0a3d */
[----:B------:R-:W-:-:S07]  /*3120*/  ISETP.GT.U32.AND P3, PT, R61, R13, PT ;  /* 0x0000000d3d00720c */ /* 0x000fce0003f64070 */
[--C-:B------:R-:W-:Y:S01]  /*3130*/  @!P4 IMAD.IADD R23, R23, 0x1, -R61.reuse ;  /* 0x000000011717c824 */ /* 0x100fe200078e0a3d */
[----:B------:R-:W-:Y:S01]  /*3140*/  ISETP.GT.U32.AND P0, PT, R61, R42, PT ;  /* 0x0000002a3d00720c */ /* 0x000fe20003f04070 */
[--C-:B------:R-:W-:Y:S02]  /*3150*/  @!P1 IMAD.IADD R19, R19, 0x1, -R61.reuse ;  /* 0x0000000113139824 */ /* 0x100fe400078e0a3d */
[--C-:B------:R-:W-:Y:S01]  /*3160*/  @!P6 IMAD.IADD R17, R17, 0x1, -R61.reuse ;  /* 0x000000011111e824 */ /* 0x100fe200078e0a3d */
[----:B------:R-:W-:Y:S01]  /*3170*/  ISETP.GT.U32.AND P6, PT, R61, R23, PT ;  /* 0x000000173d00720c */ /* 0x000fe20003fc4070 */
[----:B------:R-:W-:Y:S01]  /*3180*/  @!P3 IMAD.IADD R13, R13, 0x1, -R61 ;  /* 0x000000010d0db824 */ /* 0x000fe200078e0a3d */
[----:B------:R-:W-:-:S07]  /*3190*/  ISETP.GT.U32.AND P3, PT, R61, R19, PT ;  /* 0x000000133d00720c */ /* 0x000fce0003f64070 */
[----:B------:R-:W-:Y:S01]  /*31a0*/  @!P0 IMAD.IADD R42, R42, 0x1, -R61 ;  /* 0x000000012a2a8824 */ /* 0x000fe200078e0a3d */
[----:B------:R-:W-:-:S03]  /*31b0*/  ISETP.GT.U32.AND P0, PT, R61, R48, PT ;  /* 0x000000303d00720c */ /* 0x000fc60003f04070 */
[--C-:B------:R-:W-:Y:S01]  /*31c0*/  @!P6 IMAD.IADD R23, R23, 0x1, -R61.reuse ;  /* 0x000000011717e824 */ /* 0x100fe200078e0a3d */
[----:B------:R-:W-:Y:S01]  /*31d0*/  ISETP.GT.U32.AND P6, PT, R61, R17, PT ;  /* 0x000000113d00720c */ /* 0x000fe20003fc4070 */
[--C-:B------:R-:W-:Y:S01]  /*31e0*/  @!P3 IMAD.IADD R19, R19, 0x1, -R61.reuse ;  /* 0x000000011313b824 */ /* 0x100fe200078e0a3d */
[----:B------:R-:W-:Y:S01]  /*31f0*/  ISETP.GT.U32.AND P3, PT, R61, R13, PT ;  /* 0x0000000d3d00720c */ /* 0x000fe20003f64070 */
[----:B------:R-:W-:Y:S06]  /*3200*/  STL [R1+0xdbc], R49 ;  /* 0x000dbc3101007387 */ /* 0x000fec0000100800 */
[----:B------:R-:W-:-:S04]  /*3210*/  @!P0 IMAD.IADD R48, R48, 0x1, -R61 ;  /* 0x0000000130308824 */ /* 0x000fc800078e0a3d */
[--C-:B------:R-:W-:Y:S01]  /*3220*/  @!P6 IMAD.IADD R17, R17, 0x1, -R61.reuse ;  /* 0x000000011111e824 */ /* 0x100fe200078e0a3d */
[----:B------:R-:W-:Y:S01]  /*3230*/  ISETP.GT.U32.AND P6, PT, R61, R10, PT ;  /* 0x0000000a3d00720c */ /* 0x000fe20003fc4070 */
[----:B------:R-:W-:Y:S01]  /*3240*/  STL [R1+0xdb8], R48 ;  /* 0x000db83001007387 */ /* 0x000fe20000100800 */
[----:B------:R-:W-:Y:S01]  /*3250*/  @!P3 IMAD.IADD R13, R13, 0x1, -R61 ;  /* 0x000000010d0db824 */ /* 0x000fe200078e0a3d */
[C---:B------:R-:W-:Y:S02]  /*3260*/  ISETP.GT.U32.AND P3, PT, R61.reuse, R6, PT ;  /* 0x000000063d00720c */ /* 0x040fe40003f64070 */
[----:B------:R0:W-:Y:S01]  /*3270*/  STL [R1+0xdb4], R47 ;  /* 0x000db42f01007387 */ /* 0x0001e20000100800 */
[----:B------:R-:W-:-:S03]  /*3280*/  ISETP.GT.U32.AND P0, PT, R61, R42, PT ;  /* 0x0000002a3d00720c */ /* 0x000fc60003f04070 */
[----:B0-----:R-:W0:Y:S04]  /*3290*/  S2R R47, SR_TID.X ;  /* 0x00000000002f7919 */ /* 0x001e280000002100 */
[----:B------:R-:W-:-:S03]  /*32a0*/  @!P6 IMAD.IADD R10, R10, 0x1, -R61 ;  /* 0x000000010a0ae824 */ /* 0x000fc600078e0a3d */
[--C-:B------:R-:W-:Y:S02]  /*32b0*/  @!P3 IMAD.IADD R6, R6, 0x1, -R61.reuse ;  /* 0x000000010606b824 */ /* 0x100fe400078e0a3d */
[----:B------:R-:W-:Y:S01]  /*32c0*/  ISETP.GT.U32.AND P3, PT, R61, R10, PT ;  /* 0x0000000a3d00720c */ /* 0x000fe20003f64070 */
[----:B------:R-:W-:Y:S01]  /*32d0*/  @!P0 IMAD.IADD R42, R42, 0x1, -R61 ;  /* 0x000000012a2a8824 */ /* 0x000fe200078e0a3d */
[----:B------:R-:W-:Y:S04]  /*32e0*/  STL [R1+0xdb0], R46 ;  /* 0x000db02e01007387 */ /* 0x000fe80000100800 */
[----:B------:R-:W-:Y:S01]  /*32f0*/  STL [R1+0xdc0], R45 ;  /* 0x000dc02d01007387 */ /* 0x000fe20000100800 */
[----:B------:R-:W-:-:S03]  /*3300*/  IABS R48, R51 ;  /* 0x0000003300307213 */ /* 0x000fc60000000000 */
[----:B------:R-:W-:Y:S04]  /*3310*/  STL [R1+0xdc4], R44 ;  /* 0x000dc42c01007387 */ /* 0x000fe80000100800 */
[----:B------:R-:W-:Y:S01]  /*3320*/  STL [R1+0xdac], R43 ;  /* 0x000dac2b01007387 */ /* 0x000fe20000100800 */
[----:B------:R-:W-:Y:S01]  /*3330*/  @!P3 IMAD.IADD R10, R10, 0x1, -R61 ;  /* 0x000000010a0ab824 */ /* 0x000fe200078e0a3d */
[----:B0-----:R-:W-:Y:S02]  /*3340*/  LOP3.LUT R49, R47, 0x7, RZ, 0xc0, !PT ;  /* 0x000000072f317812 */ /* 0x001fe400078ec0ff */
[----:B------:R-:W-:Y:S04]  /*3350*/  STL [R1+0xdc8], R42 ;  /* 0x000dc82a01007387 */ /* 0x000fe80000100800 */
[----:B------:R0:W-:Y:S04]  /*3360*/  STL [R1+0xdcc], R41 ;  /* 0x000dcc2901007387 */ /* 0x0001e80000100800 */
[----:B------:R-:W-:Y:S04]  /*3370*/  STL [R1+0xdd0], R40 ;  /* 0x000dd02801007387 */ /* 0x000fe80000100800 */
[----:B------:R1:W-:Y:S01]  /*3380*/  STL [R1+0xdd4], R39 ;  /* 0x000dd42701007387 */ /* 0x0003e20000100800 */
[----:B0-----:R-:W-:-:S02]  /*3390*/  IMAD.MOV.U32 R41, RZ, RZ, R48 ;  /* 0x000000ffff297224 */ /* 0x001fc400078e0030 */
[----:B-1----:R-:W-:Y:S02]  /*33a0*/  IMAD R39, R49, 0x90, RZ ;  /* 0x0000009031277824 */ /* 0x002fe400078e02ff */
[----:B------:R-:W2:Y:S04]  /*33b0*/  LDL R49, [R1+0x3b8] ;  /* 0x0003b80001317983 */ /* 0x000ea80000100800 */
[----:B------:R0:W-:Y:S04]  /*33c0*/  STL [R1+0xda8], R10 ;  /* 0x000da80a01007387 */ /* 0x0001e80000100800 */
[----:B------:R-:W3:Y:S04]  /*33d0*/  LDL R48, [R1+0x3bc] ;  /* 0x0003bc0001307983 */ /* 0x000ee80000100800 */
[----:B------:R-:W4:Y:S01]  /*33e0*/  LDL R46, [R1+0xc48] ;  /* 0x000c4800012e7983 */ /* 0x000f220000100800 */
[----:B------:R-:W-:-:S02]  /*33f0*/  ISETP.GT.U32.AND P0, PT, R61, R35, PT ;  /* 0x000000233d00720c */ /* 0x000fc40003f04070 */
[C---:B------:R-:W-:Y:S02]  /*3400*/  ISETP.GT.U32.AND P2, PT, R61.reuse, R29, PT ;  /* 0x0000001d3d00720c */ /* 0x040fe40003f44070 */
[C---:B------:R-:W-:Y:S02]  /*3410*/  ISETP.GT.U32.AND P5, PT, R61.reuse, R25, PT ;  /* 0x000000193d00720c */ /* 0x040fe40003fa4070 */
[C---:B------:R-:W-:Y:S02]  /*3420*/  ISETP.GT.U32.AND P4, PT, R61.reuse, R16, PT ;  /* 0x000000103d00720c */ /* 0x040fe40003f84070 */
[C---:B------:R-:W-:Y:S02]  /*3430*/  ISETP.GT.U32.AND P1, PT, R61.reuse, R12, PT ;  /* 0x0000000c3d00720c */ /* 0x040fe40003f24070 */
[----:B------:R-:W-:Y:S01]  /*3440*/  ISETP.GT.U32.AND P6, PT, R61, R3, PT ;  /* 0x000000033d00720c */ /* 0x000fe20003fc4070 */
[----:B------:R-:W-:Y:S01]  /*3450*/  IMAD.SHL.U32 R40, R47, 0x2, RZ ;  /* 0x000000022f287824 */ /* 0x000fe200078e00ff */
[----:B------:R-:W4:Y:S01]  /*3460*/  LDL R43, [R1+0xc54] ;  /* 0x000c5400012b7983 */ /* 0x000f220000100800 */
[--C-:B------:R-:W-:Y:S01]  /*3470*/  @!P0 IMAD.IADD R35, R35, 0x1, -R61.reuse ;  /* 0x0000000123238824 */ /* 0x100fe200078e0a3d */
[----:B------:R-:W-:Y:S01]  /*3480*/  ISETP.GT.U32.AND P0, PT, R61, R28, PT ;  /* 0x0000001c3d00720c */ /* 0x000fe20003f04070 */
[--C-:B------:R-:W-:Y:S01]  /*3490*/  @!P2 IMAD.IADD R29, R29, 0x1, -R61.reuse ;  /* 0x000000011d1da824 */ /* 0x100fe200078e0a3d */
[----:B------:R-:W4:Y:S02]  /*34a0*/  LDL R45, [R1+0xc6c] ;  /* 0x000c6c00012d7983 */ /* 0x000f240000100800 */
[----:B------:R-:W-:Y:S01]  /*34b0*/  ISETP.GT.U32.AND P2, PT, R61, R35, PT ;  /* 0x000000233d00720c */ /* 0x000fe20003f44070 */
[--C-:B------:R-:W-:Y:S01]  /*34c0*/  @!P5 IMAD.IADD R25, R25, 0x1, -R61.reuse ;  /* 0x000000011919d824 */ /* 0x100fe200078e0a3d */
[----:B------:R-:W-:Y:S01]  /*34d0*/  ISETP.GT.U32.AND P5, PT, R61, R31, PT ;  /* 0x0000001f3d00720c */ /* 0x000fe20003fa4070 */
[--C-:B------:R-:W-:Y:S01]  /*34e0*/  @!P4 IMAD.IADD R16, R16, 0x1, -R61.reuse ;  /* 0x000000011010c824 */ /* 0x100fe200078e0a3d */
[----:B------:R-:W4:Y:S01]  /*34f0*/  LDL R44, [R1+0xc70] ;  /* 0x000c7000012c7983 */ /* 0x000f220000100800 */
[----:B------:R-:W-:-:S02]  /*3500*/  @!P1 IMAD.IADD R12, R12, 0x1, -R61 ;  /* 0x000000010c0c9824 */ /* 0x000fc400078e0a3d */
[--C-:B------:R-:W-:Y:S01]  /*3510*/  @!P6 IMAD.IADD R3, R3, 0x1, -R61.reuse ;  /* 0x000000010303e824 */ /* 0x100fe200078e0a3d */
[----:B------:R-:W4:Y:S01]  /*3520*/  LDL R47, [R1+0xc98] ;  /* 0x000c9800012f7983 */ /* 0x000f220000100800 */
[----:B------:R-:W-:Y:S01]  /*3530*/  @!P0 IMAD.IADD R28, R28, 0x1, -R61 ;  /* 0x000000011c1c8824 */ /* 0x000fe200078e0a3d */
[----:B------:R-:W-:-:S03]  /*3540*/  ISETP.GT.U32.AND P0, PT, R61, R34, PT ;  /* 0x000000223d00720c */ /* 0x000fc60003f04070 */
        /* <DEDUP_REMOVED lines=13> */
[C---:B------:R-:W-:Y:S01]  /*3620*/  ISETP.GT.U32.AND P2, PT, R61.reuse, R15, PT ;  /* 0x0000000f3d00720c */ /* 0x040fe20003f44070 */
[----:B------:R-:W-:Y:S01]  /*3630*/  @!P5 IMAD.IADD R18, R18, 0x1, -R61 ;  /* 0x000000011212d824 */ /* 0x000fe200078e0a3d */
[----:B------:R-:W-:-:S07]  /*3640*/  ISETP.GT.U32.AND P5, PT, R61, R11, PT ;  /* 0x0000000b3d00720c */ /* 0x000fce0003fa4070 */
[----:B------:R-:W-:Y:S01]  /*3650*/  @!P0 IMAD.IADD R21, R21, 0x1, -R61 ;  /* 0x0000000115158824 */ /* 0x000fe200078e0a3d */
[----:B------:R-:W-:-:S03]  /*3660*/  ISETP.GT.U32.AND P0, PT, R61, R14, PT ;  /* 0x0000000e3d00720c */ /* 0x000fc60003f04070 */
[--C-:B------:R-:W-:Y:S01]  /*3670*/  @!P2 IMAD.IADD R15, R15, 0x1, -R61.reuse ;  /* 0x000000010f0fa824 */ /* 0x100fe200078e0a3d */
[----:B------:R-:W-:Y:S01]  /*3680*/  ISETP.GT.U32.AND P2, PT, R61, R21, PT ;  /* 0x000000153d00720c */ /* 0x000fe20003f44070 */
[----:B------:R-:W-:Y:S01]  /*3690*/  @!P5 IMAD.IADD R11, R11, 0x1, -R61 ;  /* 0x000000010b0bd824 */ /* 0x000fe200078e0a3d */
[C---:B------:R-:W-:Y:S02]  /*36a0*/  ISETP.GT.U32.AND P4, PT, R61.reuse, R22, PT ;  /* 0x000000163d00720c */ /* 0x040fe40003f84070 */
[C---:B------:R-:W-:Y:S02]  /*36b0*/  ISETP.GT.U32.AND P1, PT, R61.reuse, R18, PT ;  /* 0x000000123d00720c */ /* 0x040fe40003f24070 */
[----:B------:R-:W-:-:S03]  /*36c0*/  ISETP.GT.U32.AND P5, PT, R61, R16, PT ;  /* 0x000000103d00720c */ /* 0x000fc60003fa4070 */
[----:B------:R-:W-:Y:S01]  /*36d0*/  @!P0 IMAD.IADD R14, R14, 0x1, -R61 ;  /* 0x000000010e0e8824 */ /* 0x000fe200078e0a3d */
[----:B------:R-:W-:-:S03]  /*36e0*/  ISETP.GT.U32.AND P0, PT, R61, R20, PT ;  /* 0x000000143d00720c */ /* 0x000fc60003f04070 */
[--C-:B------:R-:W-:Y:S01]  /*36f0*/  @!P2 IMAD.IADD R21, R21, 0x1, -R61.reuse ;  /* 0x000000011515a824 */ /* 0x100fe200078e0a3d */
[C---:B------:R-:W-:Y:S01]  /*3700*/  ISETP.GT.U32.AND P2, PT, R61.reuse, R15, PT ;  /* 0x0000000f3d00720c */ /* 0x040fe20003f44070 */
[--C-:B------:R-:W-:Y:S01]  /*3710*/  @!P4 IMAD.IADD R22, R22, 0x1, -R61.reuse ;  /* 0x000000011616c824 */ /* 0x100fe200078e0a3d */
[C---:B------:R-:W-:Y:S01]  /*3720*/  ISETP.GT.U32.AND P4, PT, R61.reuse, R11, PT ;  /* 0x0000000b3d00720c */ /* 0x040fe20003f84070 */
[--C-:B------:R-:W-:Y:S01]  /*3730*/  @!P1 IMAD.IADD R18, R18, 0x1, -R61.reuse ;  /* 0x0000000112129824 */ /* 0x100fe200078e0a3d */
[C---:B------:R-:W-:Y:S01]  /*3740*/  ISETP.GT.U32.AND P1, PT, R61.reuse, R12, PT ;  /* 0x0000000c3d00720c */ /* 0x040fe20003f24070 */
[----:B------:R-:W-:Y:S01]  /*3750*/  @!P5 IMAD.IADD R16, R16, 0x1, -R61 ;  /* 0x000000011010d824 */ /* 0x000fe200078e0a3d */
[----:B------:R-:W-:-:S03]  /*3760*/  ISETP.GT.U32.AND P5, PT, R61, R9, PT ;  /* 0x000000093d00720c */ /* 0x000fc60003fa4070 */
[----:B------:R-:W-:Y:S01]  /*3770*/  @!P0 IMAD.IADD R20, R20, 0x1, -R61 ;  /* 0x0000000114148824 */ /* 0x000fe200078e0a3d */
[----:B------:R-:W-:-:S03]  /*3780*/  ISETP.GT.U32.AND P0, PT, R61, R14, PT ;  /* 0x0000000e3d00720c */ /* 0x000fc60003f04070 */
[--C-:B------:R-:W-:Y:S01]  /*3790*/  @!P2 IMAD.IADD R15, R15, 0x1, -R61.reuse ;  /* 0x000000010f0fa824 */ /* 0x100fe200078e0a3d */
[----:B------:R-:W-:Y:S01]  /*37a0*/  ISETP.GT.U32.AND P2, PT, R61, R8, PT ;  /* 0x000000083d00720c */ /* 0x000fe20003f44070 */
[--C-:B------:R-:W-:Y:S01]  /*37b0*/  @!P4 IMAD.IADD R11, R11, 0x1, -R61.reuse ;  /* 0x000000010b0bc824 */ /* 0x100fe200078e0a3d */
[C---:B------:R-:W-:Y:S01]  /*37c0*/  ISETP.GT.U32.AND P4, PT, R61.reuse, R4, PT ;  /* 0x000000043d00720c */ /* 0x040fe20003f84070 */
[--C-:B------:R-:W-:Y:S01]  /*37d0*/  @!P1 IMAD.IADD R12, R12, 0x1, -R61.reuse ;  /* 0x000000010c0c9824 */ /* 0x100fe200078e0a3d */
[----:B------:R-:W-:Y:S01]  /*37e0*/  ISETP.GT.U32.AND P1, PT, R61, R5, PT ;  /* 0x000000053d00720c */ /* 0x000fe20003f24070 */
[----:B------:R-:W-:Y:S01]  /*37f0*/  @!P5 IMAD.IADD R9, R9, 0x1, -R61 ;  /* 0x000000010909d824 */ /* 0x000fe200078e0a3d */
[----:B------:R-:W-:-:S03]  /*3800*/  ISETP.GT.U32.AND P5, PT, R61, R2, PT ;  /* 0x000000023d00720c */ /* 0x000fc60003fa4070 */
[----:B------:R-:W-:Y:S01]  /*3810*/  @!P0 IMAD.IADD R14, R14, 0x1, -R61 ;  /* 0x000000010e0e8824 */ /* 0x000fe200078e0a3d */
[----:B------:R-:W-:-:S03]  /*3820*/  ISETP.GT.U32.AND P0, PT, R61, R7, PT ;  /* 0x000000073d00720c */ /* 0x000fc60003f04070 */
[--C-:B------:R-:W-:Y:S01]  /*3830*/  @!P2 IMAD.IADD R8, R8, 0x1, -R61.reuse ;  /* 0x000000010808a824 */ /* 0x100fe200078e0a3d */
[----:B------:R-:W-:Y:S01]  /*3840*/  ISETP.GT.U32.AND P2, PT, R61, R0, PT ;  /* 0x000000003d00720c */ /* 0x000fe20003f44070 */
[--C-:B------:R-:W-:Y:S02]  /*3850*/  @!P4 IMAD.IADD R4, R4, 0x1, -R61.reuse ;  /* 0x000000010404c824 */ /* 0x100fe400078e0a3d */
[--C-:B------:R-:W-:Y:S01]  /*3860*/  @!P1 IMAD.IADD R5, R5, 0x1, -R61.reuse ;  /* 0x0000000105059824 */ /* 0x100fe200078e0a3d */
[C---:B------:R-:W-:Y:S01]  /*3870*/  ISETP.GT.U32.AND P1, PT, R61.reuse, R9, PT ;  /* 0x000000093d00720c */ /* 0x040fe20003f24070 */
[--C-:B------:R-:W-:Y:S01]  /*3880*/  @!P5 IMAD.IADD R2, R2, 0x1, -R61.reuse ;  /* 0x000000010202d824 */ /* 0x100fe200078e0a3d */
[C---:B------:R-:W-:Y:S02]  /*3890*/  ISETP.GT.U32.AND P4, PT, R61.reuse, R8, PT ;  /* 0x000000083d00720c */ /* 0x040fe40003f84070 */
[----:B------:R-:W-:Y:S01]  /*38a0*/  ISETP.GT.U32.AND P5, PT, R61, R6, PT ;  /* 0x000000063d00720c */ /* 0x000fe20003fa4070 */
[----:B------:R-:W-:Y:S01]  /*38b0*/  @!P0 IMAD.IADD R7, R7, 0x1, -R61 ;  /* 0x0000000107078824 */ /* 0x000fe200078e0a3d */
[----:B------:R-:W-:-:S04]  /*38c0*/  ISETP.GT.U32.AND P0, PT, R61, R59, PT ;  /* 0x0000003b3d00720c */ /* 0x000fc80003f04070 */
[----:B------:R-:W-:Y:S01]  /*38d0*/  ISETP.GT.U32.AND P6, PT, R61, R7, PT ;  /* 0x000000073d00720c */ /* 0x000fe20003fc4070 */
        /* <DEDUP_REMOVED lines=12> */
[C---:B------:R-:W-:Y:S01]  /*39a0*/  ISETP.GT.U32.AND P1, PT, R61.reuse, R55, PT ;  /* 0x000000373d00720c */ /* 0x040fe20003f24070 */
[--C-:B------:R-:W-:Y:S01]  /*39b0*/  @!P4 IMAD.IADD R0, R0, 0x1, -R61.reuse ;  /* 0x000000010000c824 */ /* 0x100fe200078e0a3d */
[C---:B------:R-:W-:Y:S01]  /*39c0*/  ISETP.GT.U32.AND P4, PT, R61.reuse, R53, PT ;  /* 0x000000353d00720c */ /* 0x040fe20003f84070 */
[--C-:B------:R-:W-:Y:S02]  /*39d0*/  @!P5 IMAD.IADD R58, R58, 0x1, -R61.reuse ;  /* 0x000000013a3ad824 */ /* 0x100fe400078e0a3d */
[----:B------:R-:W-:Y:S01]  /*39e0*/  @!P0 IMAD.IADD R4, R4, 0x1, -R61 ;  /* 0x0000000104048824 */ /* 0x000fe200078e0a3d */
[----:B------:R-:W-:-:S03]  /*39f0*/  ISETP.GT.U32.AND P0, PT, R61, R56, PT ;  /* 0x000000383d00720c */ /* 0x000fc60003f04070 */
[----:B------:R-:W-:Y:S01]  /*3a00*/  @!P6 IMAD.IADD R59, R59, 0x1, -R61 ;  /* 0x000000013b3be824 */ /* 0x000fe200078e0a3d */
[----:B------:R-:W-:-:S03]  /*3a10*/  ISETP.GT.U32.AND P6, PT, R61, R58, PT ;  /* 0x0000003a3d00720c */ /* 0x000fc60003fc4070 */
[--C-:B------:R-:W-:Y:S02]  /*3a20*/  @!P1 IMAD.IADD R55, R55, 0x1, -R61.reuse ;  /* 0x0000000137379824 */ /* 0x100fe400078e0a3d */
[----:B------:R-:W-:-:S03]  /*3a30*/  @!P4 IMAD.IADD R53, R53, 0x1, -R61 ;  /* 0x000000013535c824 */ /* 0x000fc600078e0a3d */
[C---:B------:R-:W-:Y:S01]  /*3a40*/  ISETP.GT.U32.AND P4, PT, R61.reuse, R55, PT ;  /* 0x000000373d00720c */ /* 0x040fe20003f84070 */
[----:B------:R-:W-:Y:S01]  /*3a50*/  @!P0 IMAD.IADD R56, R56, 0x1, -R61 ;  /* 0x0000000138388824 */ /* 0x000fe200078e0a3d */
[----:B------:R-:W-:-:S03]  /*3a60*/  ISETP.GT.U32.AND P0, PT, R61, R50, PT ;  /* 0x000000323d00720c */ /* 0x000fc60003f04070 */
[--C-:B------:R-:W-:Y:S01]  /*3a70*/  @!P6 IMAD.IADD R58, R58, 0x1, -R61.reuse ;  /* 0x000000013a3ae824 */ /* 0x100fe200078e0a3d */
[----:B------:R-:W-:Y:S02]  /*3a80*/  ISETP.GT.U32.AND P6, PT, R61, R53, PT ;  /* 0x000000353d00720c */ /* 0x000fe40003fc4070 */
[C-C-:B0-----:R-:W-:Y:S01]  /*3a90*/  LOP3.LUT R10, R39.reuse, 0x10, R40.reuse, 0x78, !PT ;  /* 0x00000010270a7812 */ /* 0x141fe200078e7828 */
[----:B------:R-:W-:Y:S01]  /*3aa0*/  IMAD.HI.U32 R60, R60, R41, RZ ;  /* 0x000000293c3c7227 */ /* 0x000fe200078e00ff */
[----:B------:R-:W-:Y:S02]  /*3ab0*/  LOP3.LUT R10, R39, 0x30, R40, 0x78, !PT ;  /* 0x00000030270a7812 */ /* 0x000fe400078e7828 */
[----:B------:R-:W5:Y:S01]  /*3ac0*/  LDL R39, [R1+0xc68] ;  /* 0x000c680001277983 */ /* 0x000f620000100800 */
[--C-:B------:R-:W-:Y:S02]  /*3ad0*/  @!P4 IMAD.IADD R55, R55, 0x1, -R61.reuse ;  /* 0x000000013737c824 */ /* 0x100fe400078e0a3d */
[----:B------:R-:W-:Y:S01]  /*3ae0*/  @!P0 IMAD.IADD R50, R50, 0x1, -R61 ;  /* 0x0000000132328824 */ /* 0x000fe200078e0a3d */
[----:B------:R-:W5:Y:S01]  /*3af0*/  LDL R10, [R1+0xc88] ;  /* 0x000c8800010a7983 */ /* 0x000f620000100800 */
[----:B------:R-:W-:-:S02]  /*3b00*/  IMAD.MOV R60, RZ, RZ, -R60 ;  /* 0x000000ffff3c7224 */ /* 0x000fc400078e0a3c */
[----:B------:R-:W-:Y:S02]  /*3b10*/  @!P6 IMAD.IADD R53, R53, 0x1, -R61 ;  /* 0x000000013535e824 */ /* 0x000fe400078e0a3d */
[----:B------:R-:W-:Y:S01]  /*3b20*/  IMAD R60, R61, R60, R41 ;  /* 0x0000003c3d3c7224 */ /* 0x000fe200078e0229 */
[----:B--2---:R-:W-:Y:S02]  /*3b30*/  ISETP.GE.AND P0, PT, R49, RZ, PT ;  /* 0x000000ff3100720c */ /* 0x004fe40003f06270 */
[----:B------:R-:W2:Y:S01]  /*3b40*/  LDL R49, [R1+0xc74] ;  /* 0x000c740001317983 */ /* 0x000ea20000100800 */
[----:B---3--:R-:W-:-:S03]  /*3b50*/  ISETP.GE.AND P4, PT, R48, RZ, PT ;  /* 0x000000ff3000720c */ /* 0x008fc60003f86270 */
[----:B------:R-:W3:Y:S01]  /*3b60*/  LDL R48, [R1+0xc94] ;  /* 0x000c940001307983 */ /* 0x000ee20000100800 */
[----:B----4-:R-:W-:-:S03]  /*3b70*/  ISETP.GE.AND P6, PT, R46, RZ, PT ;  /* 0x000000ff2e00720c */ /* 0x010fc60003fc6270 */
[----:B------:R-:W4:Y:S04]  /*3b80*/  LDL R46, [R1+0xca4] ;  /* 0x000ca400012e7983 */ /* 0x000f280000100800 */
[----:B------:R-:W2:Y:S04]  /*3b90*/  LDL.LU R40, [R1+0x14] ;  /* 0x0000140001287983 */ /* 0x000ea80000300800 */
[----:B------:R-:W3:Y:S01]  /*3ba0*/  LDL.LU R41, [R1+0x10] ;  /* 0x0000100001297983 */ /* 0x000ee20000300800 */
[C---:B------:R-:W-:Y:S02]  /*3bb0*/  ISETP.GT.U32.AND P2, PT, R61.reuse, R5, PT ;  /* 0x000000053d00720c */ /* 0x040fe40003f44070 */
[----:B------:R-:W-:-:S11]  /*3bc0*/  ISETP.GT.U32.AND P3, PT, R61, R2, PT ;  /* 0x000000023d00720c */ /* 0x000fd60003f64070 */
[--C-:B------:R-:W-:Y:S01]  /*3bd0*/  @!P2 IMAD.IADD R5, R5, 0x1, -R61.reuse ;  /* 0x000000010505a824 */ /* 0x100fe200078e0a3d */
[C---:B------:R-:W-:Y:S01]  /*3be0*/  ISETP.GT.U32.AND P2, PT, R61.reuse, R57, PT ;  /* 0x000000393d00720c */ /* 0x040fe20003f44070 */
[----:B------:R-:W-:Y:S01]  /*3bf0*/  @!P3 IMAD.IADD R2, R2, 0x1, -R61 ;  /* 0x000000010202b824 */ /* 0x000fe200078e0a3d */
[C---:B------:R-:W-:Y:S02]  /*3c00*/  ISETP.GT.U32.AND P3, PT, R61.reuse, R54, PT ;  /* 0x000000363d00720c */ /* 0x040fe40003f64070 */
[C---:B------:R-:W-:Y:S02]  /*3c10*/  ISETP.GT.U32.AND P5, PT, R61.reuse, R52, PT ;  /* 0x000000343d00720c */ /* 0x040fe40003fa4070 */
[----:B------:R-:W-:-:S07]  /*3c20*/  ISETP.GT.U32.AND P1, PT, R61, R60, PT ;  /* 0x0000003c3d00720c */ /* 0x000fce0003f24070 */
[--C-:B------:R-:W-:Y:S02]  /*3c30*/  @!P2 IMAD.IADD R57, R57, 0x1, -R61.reuse ;  /* 0x000000013939a824 */ /* 0x100fe400078e0a3d */
[--C-:B------:R-:W-:Y:S01]  /*3c40*/  @!P3 IMAD.IADD R54, R54, 0x1, -R61.reuse ;  /* 0x000000013636b824 */ /* 0x100fe200078e0a3d */
[C---:B------:R-:W-:Y:S02]  /*3c50*/  ISETP.GT.U32.AND P3, PT, R61.reuse, R56, PT ;  /* 0x000000383d00720c */ /* 0x040fe40003f64070 */
[C---:B------:R-:W-:Y:S01]  /*3c60*/  ISETP.GT.U32.AND P2, PT, R61.reuse, R57, PT ;  /* 0x000000393d00720c */ /* 0x040fe20003f44070 */
[--C-:B------:R-:W-:Y:S01]  /*3c70*/  @!P5 IMAD.IADD R52, R52, 0x1, -R61.reuse ;  /* 0x000000013434d824 */ /* 0x100fe200078e0a3d */
[C---:B------:R-:W-:Y:S01]  /*3c80*/  ISETP.GT.U32.AND P5, PT, R61.reuse, R54, PT ;  /* 0x000000363d00720c */ /* 0x040fe20003fa4070 */
[----:B------:R-:W-:Y:S01]  /*3c90*/  @!P1 IMAD.IADD R60, R60, 0x1, -R61 ;  /* 0x000000013c3c9824 */ /* 0x000fe200078e0a3d */
[----:B------:R-:W-:-:S07]  /*3ca0*/  ISETP.GT.U32.AND P1, PT, R61, R50, PT ;  /* 0x000000323d00720c */ /* 0x000fce0003f24070 */
[--C-:B------:R-:W-:Y:S02]  /*3cb0*/  @!P3 IMAD.IADD R56, R56, 0x1, -R61.reuse ;  /* 0x000000013838b824 */ /* 0x100fe400078e0a3d */
[--C-:B------:R-:W-:Y:S01]  /*3cc0*/  @!P2 IMAD.IADD R57, R57, 0x1, -R61.reuse ;  /* 0x000000013939a824 */ /* 0x100fe200078e0a3d */
[C---:B------:R-:W-:Y:S02]  /*3cd0*/  ISETP.GT.U32.AND P2, PT, R61.reuse, R52, PT ;  /* 0x000000343d00720c */ /* 0x040fe40003f44070 */
[----:B------:R-:W-:Y:S01]  /*3ce0*/  ISETP.GT.U32.AND P3, PT, R61, R60, PT ;  /* 0x0000003c3d00720c */ /* 0x000fe20003f64070 */
[--C-:B------:R-:W-:Y:S01]  /*3cf0*/  @!P5 IMAD.IADD R54, R54, 0x1, -R61.reuse ;  /* 0x000000013636d824 */ /* 0x100fe200078e0a3d */
[----:B------:R-:W-:Y:S02]  /*3d00*/  ISETP.NE.AND P5, PT, RZ, c[0x0][0x178], PT ;  /* 0x00005e00ff007a0c */ /* 0x000fe40003fa5270 */
[----:B------:R-:W-:Y:S01]  /*3d10*/  LOP3.LUT R42, RZ, c[0x0][0x178], RZ, 0x33, !PT ;  /* 0x00005e00ff2a7a12 */ /* 0x000fe200078e33ff */
[----:B------:R-:W-:-:S06]  /*3d20*/  @!P1 IMAD.IADD R50, R50, 0x1, -R61 ;  /* 0x0000000132329824 */ /* 0x000fcc00078e0a3d */
[--C-:B------:R-:W-:Y:S01]  /*3d30*/  @!P2 IMAD.IADD R52, R52, 0x1, -R61.reuse ;  /* 0x000000013434a824 */ /* 0x100fe200078e0a3d */
[----:B------:R-:W-:Y:S01]  /*3d40*/  ISETP.GE.AND P2, PT, R43, RZ, PT ;  /* 0x000000ff2b00720c */ /* 0x000fe20003f46270 */
[----:B------:R-:W-:Y:S01]  /*3d50*/  @!P3 IMAD.IADD R60, R60, 0x1, -R61 ;  /* 0x000000013c3cb824 */ /* 0x000fe200078e0a3d */
[----:B------:R-:W4:Y:S04]  /*3d60*/  LDL R43, [R1+0xca8] ;  /* 0x000ca800012b7983 */ /* 0x000f280000100800 */
[----:B------:R-:W4:Y:S01]  /*3d70*/  LDL R61, [R1+0xcb4] ;  /* 0x000cb400013d7983 */ /* 0x000f220000100800 */
[----:B------:R-:W-:Y:S02]  /*3d80*/  ISETP.GE.AND P1, PT, R45, RZ, PT ;  /* 0x000000ff2d00720c */ /* 0x000fe40003f26270 */
[----:B------:R-:W-:Y:S01]  /*3d90*/  ISETP.GE.AND P3, PT, R44, RZ, PT ;  /* 0x000000ff2c00720c */ /* 0x000fe20003f66270 */
[----:B--2---:R-:W-:-:S02]  /*3da0*/  @!P0 IMAD.MOV R40, RZ, RZ, -R40 ;  /* 0x000000ffff288224 */ /* 0x004fc400078e0a28 */
[----:B---3--:R-:W-:-:S03]  /*3db0*/  @!P4 IMAD.MOV R41, RZ, RZ, -R41 ;  /* 0x000000ffff29c224 */ /* 0x008fc600078e0a29 */
[C---:B------:R-:W-:Y:S02]  /*3dc0*/  SEL R40, R42.reuse, R40, !P5 ;  /* 0x000000282a287207 */ /* 0x040fe40006800000 */
[----:B-----5:R-:W-:Y:S02]  /*3dd0*/  ISETP.GE.AND P0, PT, R39, RZ, PT ;  /* 0x000000ff2700720c */ /* 0x020fe40003f06270 */
[----:B------:R-:W-:Y:S01]  /*3de0*/  SEL R42, R42, R41, !P5 ;  /* 0x000000292a2a7207 */ /* 0x000fe20006800000 */
[----:B------:R-:W2:Y:S04]  /*3df0*/  LDL.LU R39, [R1+0xdd4] ;  /* 0x000dd40001277983 */ /* 0x000ea80000300800 */
[----:B------:R0:W-:Y:S01]  /*3e00*/  STL [R1+0x31c], R40 ;  /* 0x00031c2801007387 */ /* 0x0001e20000100800 */
[----:B------:R-:W-:-:S03]  /*3e10*/  ISETP.GE.AND P4, PT, R49, RZ, PT ;  /* 0x000000ff3100720c */ /* 0x000fc60003f86270 */
[----:B0-----:R-:W3:Y:S04]  /*3e20*/  LDL.LU R40, [R1+0xdd0] ;  /* 0x000dd00001287983 */ /* 0x001ee80000300800 */
[----:B------:R-:W5:Y:S04]  /*3e30*/  LDL.LU R41, [R1+0xdcc] ;  /* 0x000dcc0001297983 */ /* 0x000f680000300800 */
[----:B------:R0:W-:Y:S04]  /*3e40*/  STL [R1+0x318], R42 ;  /* 0x0003182a01007387 */ /* 0x0001e80000100800 */
[----:B0-----:R-:W2:Y:S04]  /*3e50*/  LDL.LU R42, [R1+0xdc8] ;  /* 0x000dc800012a7983 */ /* 0x001ea80000300800 */
[----:B------:R-:W2:Y:S04]  /*3e60*/  LDL.LU R45, [R1+0xc] ;  /* 0x00000c00012d7983 */ /* 0x000ea80000300800 */
[----:B------:R-:W3:Y:S04]  /*3e70*/  LDL.LU R44, [R1+0xdc4] ;  /* 0x000dc400012c7983 */ /* 0x000ee80000300800 */
[----:B------:R-:W3:Y:S01]  /*3e80*/  LDL.LU R49, [R1+0x8] ;  /* 0x0000080001317983 */ /* 0x000ee20000300800 */
[----:B------:R-:W-:Y:S01]  /*3e90*/  ISETP.GE.AND P5, PT, R10, RZ, PT ;  /* 0x000000ff0a00720c */ /* 0x000fe20003fa6270 */
[----:B--2---:R-:W-:-:S05]  /*3ea0*/  @!P6 IMAD.MOV R45, RZ, RZ, -R45 ;  /* 0x000000ffff2de224 */ /* 0x004fca00078e0a2d */
[----:B------:R0:W-:Y:S01]  /*3eb0*/  STL [R1+0x18], R45 ;  /* 0x0000182d01007387 */ /* 0x0001e20000100800 */
[----:B---3--:R-:W-:Y:S01]  /*3ec0*/  @!P2 IMAD.MOV R49, RZ, RZ, -R49 ;  /* 0x000000ffff31a224 */ /* 0x008fe200078e0a31 */
[----:B------:R-:W-:Y:S02]  /*3ed0*/  ISETP.GE.AND P2, PT, R48, RZ, PT ;  /* 0x000000ff3000720c */ /* 0x000fe40003f46270 */
[----:B0-----:R-:W2:Y:S04]  /*3ee0*/  LDL.LU R45, [R1+0xdc0] ;  /* 0x000dc000012d7983 */ /* 0x001ea80000300800 */
[----:B------:R-:W3:Y:S04]  /*3ef0*/  LDL.LU R10, [R1+0x4] ;  /* 0x00000400010a7983 */ /* 0x000ee80000300800 */
[----:B------:R0:W-:Y:S04]  /*3f00*/  STL [R1+0x14], R49 ;  /* 0x0000143101007387 */ /* 0x0001e80000100800 */
[----:B0-----:R-:W2:Y:S04]  /*3f10*/  LDL.LU R49, [R1+0xdbc] ;  /* 0x000dbc0001317983 */ /* 0x001ea80000300800 */
[----:B------:R-:W4:Y:S01]  /*3f20*/  LDL.LU R48, [R1] ;  /* 0x0000000001307983 */ /* 0x000f220000300800 */
[----:B---3--:R-:W-:Y:S01]  /*3f30*/  @!P0 IMAD.MOV R10, RZ, RZ, -R10 ;  /* 0x000000ffff0a8224 */ /* 0x008fe200078e0a0a */
[----:B------:R-:W-:-:S04]  /*3f40*/  ISETP.GE.AND P0, PT, R47, RZ, PT ;  /* 0x000000ff2f00720c */ /* 0x000fc80003f06270 */
[----:B------:R0:W-:Y:S01]  /*3f50*/  STL [R1+0x10], R10 ;  /* 0x0000100a01007387 */ /* 0x0001e20000100800 */
[----:B--2---:R-:W-:-:S03]  /*3f60*/  IMAD.MOV.U32 R47, RZ, RZ, R49 ;  /* 0x000000ffff2f7224 */ /* 0x004fc600078e0031 */
[----:B0-----:R-:W2:Y:S01]  /*3f70*/  LDL R10, [R1+0xcac] ;  /* 0x000cac00010a7983 */ /* 0x001ea20000100800 */
[----:B----4-:R-:W-:-:S03]  /*3f80*/  @!P1 IMAD.MOV R48, RZ, RZ, -R48 ;  /* 0x000000ffff309224 */ /* 0x010fc600078e0a30 */
[----:B------:R-:W3:Y:S04]  /*3f90*/  LDL R49, [R1+0xcb8] ;  /* 0x000cb80001317983 */ /* 0x000ee80000100800 */
[----:B------:R0:W-:Y:S04]  /*3fa0*/  STL [R1+0xc], R48 ;  /* 0x00000c3001007387 */ /* 0x0001e80000100800 */
[----:B0-----:R-:W4:Y:S01]  /*3fb0*/  LDL.LU R48, [R1+0xdb8] ;  /* 0x000db80001307983 */ /* 0x001f220000300800 */
[----:B------:R-:W-:Y:S01]  /*3fc0*/  @!P3 IMAD.MOV R47, RZ, RZ, -R47 ;  /* 0x000000ffff2fb224 */ /* 0x000fe200078e0a2f */
[----:B------:R-:W-:Y:S01]  /*3fd0*/  ISETP.GE.AND P1, PT, R46, RZ, PT ;  /* 0x000000ff2e00720c */ /* 0x000fe20003f26270 */
[----:B----4-:R-:W-:-:S02]  /*3fe0*/  IMAD.MOV.U32 R46, RZ, RZ, R48 ;  /* 0x000000ffff2e7224 */ /* 0x010fc400078e0030 */
[----:B------:R-:W4:Y:S04]  /*3ff0*/  LDL R48, [R1+0xcbc] ;  /* 0x000cbc0001307983 */ /* 0x000f280000100800 */
[----:B------:R0:W-:Y:S04]  /*4000*/  STL [R1+0x8], R47 ;  /* 0x0000082f01007387 */ /* 0x0001e80000100800 */
[----:B0-----:R-:W2:Y:S01]  /*4010*/  LDL.LU R47, [R1+0xdb4] ;  /* 0x000db400012f7983 */ /* 0x001ea20000300800 */
[----:B------:R-:W-:Y:S01]  /*4020*/  @!P4 IMAD.MOV R46, RZ, RZ, -R46 ;  /* 0x000000ffff2ec224 */ /* 0x000fe200078e0a2e */
[----:B------:R-:W-:Y:S01]  /*4030*/  ISETP.GE.AND P3, PT, R43, RZ, PT ;  /* 0x000000ff2b00720c */ /* 0x000fe20003f66270 */
[----:B--2---:R-:W-:-:S02]  /*4040*/  IMAD.MOV.U32 R43, RZ, RZ, R47 ;  /* 0x000000ffff2b7224 */ /* 0x004fc400078e002f */
[----:B------:R-:W2:Y:S04]  /*4050*/  LDL R47, [R1+0xcc0] ;  /* 0x000cc000012f7983 */ /* 0x000ea80000100800 */
[----:B------:R0:W-:Y:S01]  /*4060*/  STL [R1+0x4], R46 ;  /* 0x0000042e01007387 */ /* 0x0001e20000100800 */
[----:B------:R-:W-:-:S03]  /*4070*/  @!P5 IMAD.MOV R43, RZ, RZ, -R43 ;  /* 0x000000ffff2bd224 */ /* 0x000fc600078e0a2b */
[----:B0-----:R-:W4:Y:S04]  /*4080*/  LDL.LU R46, [R1+0xdb0] ;  /* 0x000db000012e7983 */ /* 0x001f280000300800 */
[----:B------:R0:W-:Y:S04]  /*4090*/  STL [R1], R43 ;  /* 0x0000002b01007387 */ /* 0x0001e80000100800 */
[----:B0-----:R-:W5:Y:S01]  /*40a0*/  LDL.LU R43, [R1+0xdac] ;  /* 0x000dac00012b7983 */ /* 0x001f620000300800 */
[----:B------:R-:W-:Y:S02]  /*40b0*/  ISETP.GE.AND P4, PT, R61, RZ, PT ;  /* 0x000000ff3d00720c */ /* 0x000fe40003f86270 */
[----:B---3--:R-:W-:Y:S01]  /*40c0*/  ISETP.GE.AND P5, PT, R49, RZ, PT ;  /* 0x000000ff3100720c */ /* 0x008fe20003fa6270 */
[----:B------:R-:W-:-:S04]  /*40d0*/  IMAD.MOV.U32 R49, RZ, RZ, R45 ;  /* 0x000000ffff317224 */ /* 0x000fc800078e002d */
[----:B------:R-:W-:Y:S01]  /*40e0*/  @!P0 IMAD.MOV R49, RZ, RZ, -R49 ;  /* 0x000000ffff318224 */ /* 0x000fe200078e0a31 */
[----:B--2---:R-:W-:Y:S01]  /*40f0*/  ISETP.GE.AND P0, PT, R47, RZ, PT ;  /* 0x000000ff2f00720c */ /* 0x004fe20003f06270 */
[----:B----4-:R-:W-:-:S04]  /*4100*/  IMAD.MOV.U32 R61, RZ, RZ, R46 ;  /* 0x000000ffff3d7224 */ /* 0x010fc800078e002e */
[----:B------:R-:W-:Y:S01]  /*4110*/  @!P2 IMAD.MOV R61, RZ, RZ, -R61 ;  /* 0x000000ffff3da224 */ /* 0x000fe200078e0a3d */
[----:B------:R-:W-:Y:S01]  /*4120*/  ISETP.GE.AND P2, PT, R48, RZ, PT ;  /* 0x000000ff3000720c */ /* 0x000fe20003f46270 */
[----:B------:R-:W-:-:S03]  /*4130*/  IMAD.MOV.U32 R48, RZ, RZ, R44 ;  /* 0x000000ffff307224 */ /* 0x000fc600078e002c */
[----:B------:R0:W-:Y:S01]  /*4140*/  STL [R1+0xd94], R61 ;  /* 0x000d943d01007387 */ /* 0x0001e20000100800 */
[----:B------:R-:W-:-:S03]  /*4150*/  @!P1 IMAD.MOV R48, RZ, RZ, -R48 ;  /* 0x000000ffff309224 */ /* 0x000fc600078e0a30 */
[----:B------:R-:W2:Y:S01]  /*4160*/  LDL R45, [R1+0xc80] ;  /* 0x000c8000012d7983 */ /* 0x000ea20000100800 */
[----:B-----5:R-:W-:-:S03]  /*4170*/  IMAD.MOV.U32 R47, RZ, RZ, R43 ;  /* 0x000000ffff2f7224 */ /* 0x020fc600078e002b */
[----:B------:R-:W3:Y:S04]  /*4180*/  LDL R44, [R1+0xc90] ;  /* 0x000c9000012c7983 */ /* 0x000ee80000100800 */
[----:B0-----:R-:W4:Y:S04]  /*4190*/  LDL R61, [R1+0xcb0] ;  /* 0x000cb000013d7983 */ /* 0x001f280000100800 */
[----:B------:R0:W-:Y:S04]  /*41a0*/  STL [R1+0xd98], R49 ;  /* 0x000d983101007387 */ /* 0x0001e80000100800 */
[----:B------:R-:W5:Y:S04]  /*41b0*/  LDL R46, [R1+0xc84] ;  /* 0x000c8400012e7983 */ /* 0x000f680000100800 */
[----:B------:R-:W5:Y:S04]  /*41c0*/  LDL R43, [R1+0xca0] ;  /* 0x000ca000012b7983 */ /* 0x000f680000100800 */
[----:B0-----:R-:W5:Y:S04]  /*41d0*/  LDL R49, [R1+0xc8c] ;  /* 0x000c8c0001317983 */ /* 0x001f680000100800 */
[----:B------:R0:W-:Y:S04]  /*41e0*/  STL [R1+0xd9c], R48 ;  /* 0x000d9c3001007387 */ /* 0x0001e80000100800 */
[----:B0-----:R-:W5:Y:S01]  /*41f0*/  LDL R48, [R1+0xc9c] ;  /* 0x000c9c0001307983 */ /* 0x001f620000100800 */
[----:B------:R-:W-:-:S03]  /*4200*/  ISETP.GE.AND P1, PT, R10, RZ, PT ;  /* 0x000000ff0a00720c */ /* 0x000fc60003f26270 */
[----:B------:R-:W5:Y:S01]  /*4210*/  LDL R10, [R1+0xc78] ;  /* 0x000c7800010a7983 */ /* 0x000f620000100800 */
[----:B------:R-:W-:Y:S02]  /*4220*/  @!P3 IMAD.MOV R47, RZ, RZ, -R47 ;  /* 0x000000ffff2fb224 */ /* 0x000fe400078e0a2f */
[----:B------:R-:W-:-:S03]  /*4230*/  @!P4 IMAD.MOV R42, RZ, RZ, -R42 ;  /* 0x000000ffff2ac224 */ /* 0x000fc600078e0a2a */
[----:B------:R0:W-:Y:S01]  /*4240*/  STL [R1+0xda0], R47 ;  /* 0x000da02f01007387 */ /* 0x0001e20000100800 */
[----:B------:R-:W-:Y:S02]  /*4250*/  @!P5 IMAD.MOV R41, RZ, RZ, -R41 ;  /* 0x000000ffff29d224 */ /* 0x000fe400078e0a29 */
[----:B------:R-:W-:Y:S02]  /*4260*/  @!P2 IMAD.MOV R40, RZ, RZ, -R40 ;  /* 0x000000ffff28a224 */ /* 0x000fe400078e0a28 */
[----:B------:R-:W-:Y:S02]  /*4270*/  @!P0 IMAD.MOV R39, RZ, RZ, -R39 ;  /* 0x000000ffff278224 */ /* 0x000fe400078e0a27 */
[----:B------:R-:W-:Y:S01]  /*4280*/  @!P1 IMAD.MOV R38, RZ, RZ, -R38 ;  /* 0x000000ffff269224 */ /* 0x000fe200078e0a26 */
[----:B0-----:R-:W5:Y:S01]  /*4290*/  LDL R47, [R1+0xc00] ;  /* 0x000c0000012f7983 */ /* 0x001f620000100800 */
[----:B----4-:R-:W-:-:S03]  /*42a0*/  ISETP.GE.AND P3, PT, R61, RZ, PT ;  /* 0x000000ff3d00720c */ /* 0x010fc60003f66270 */
[----:B------:R-:W4:Y:S01]  /*42b0*/  LDL R61, [R1+0xc7c] ;  /* 0x000c7c00013d7983 */ /* 0x000f220000100800 */
[----:B---3--:R-:W-:Y:S02]  /*42c0*/  ISETP.GE.AND P0, PT, R44, RZ, PT ;  /* 0x000000ff2c00720c */ /* 0x008fe40003f06270 */
[----:B--2---:R-:W-:Y:S01]  /*42d0*/  ISETP.GE.AND P1, PT, R45, RZ, PT ;  /* 0x000000ff2d00720c */ /* 0x004fe20003f26270 */
[----:B------:R-:W2:Y:S04]  /*42e0*/  LDL R44, [R1+0xc5c] ;  /* 0x000c5c00012c7983 */ /* 0x000ea80000100800 */
[----:B------:R-:W3:Y:S01]  /*42f0*/  LDL R45, [R1+0xc4c] ;  /* 0x000c4c00012d7983 */ /* 0x000ee20000100800 */
[----:B-----5:R-:W-:Y:S01]  /*4300*/  ISETP.GE.AND P5, PT, R43, RZ, PT ;  /* 0x000000ff2b00720c */ /* 0x020fe20003fa6270 */
[----:B------:R-:W-:Y:S01]  /*4310*/  @!P3 IMAD.MOV R37, RZ, RZ, -R37 ;  /* 0x000000ffff25b224 */ /* 0x000fe200078e0a25 */
[----:B------:R-:W-:Y:S01]  /*4320*/  ISETP.GE.AND P3, PT, R46, RZ, PT ;  /* 0x000000ff2e00720c */ /* 0x000fe20003f66270 */
[----:B------:R-:W5:Y:S01]  /*4330*/  LDL R43, [R1+0xc64] ;  /* 0x000c6400012b7983 */ /* 0x000f620000100800 */
[----:B------:R-:W-:-:S03]  /*4340*/  ISETP.GE.AND P2, PT, R49, RZ, PT ;  /* 0x000000ff3100720c */ /* 0x000fc60003f46270 */
[----:B------:R-:W5:Y:S04]  /*4350*/  LDL R49, [R1+0xc58] ;  /* 0x000c580001317983 */ /* 0x000f680000100800 */
[----:B------:R-:W5:Y:S01]  /*4360*/  LDL R46, [R1+0xc50] ;  /* 0x000c5000012e7983 */ /* 0x000f620000100800 */
[----:B------:R-:W-:-:S03]  /*4370*/  ISETP.GE.AND P4, PT, R48, RZ, PT ;  /* 0x000000ff3000720c */ /* 0x000fc60003f86270 */
[----:B------:R-:W5:Y:S10]  /*4380*/  LDL R48, [R1+0xc60] ;  /* 0x000c600001307983 */ /* 0x000f740000100800 */
[----:B------:R-:W-:Y:S01]  /*4390*/  @!P4 IMAD.MOV R36, RZ, RZ, -R36 ;  /* 0x000000ffff24c224 */ /* 0x000fe200078e0a24 */
[----:B------:R-:W-:-:S02]  /*43a0*/  ISETP.GE.AND P4, PT, R10, RZ, PT ;  /* 0x000000ff0a00720c */ /* 0x000fc40003f86270 */
[----:B------:R-:W5:Y:S01]  /*43b0*/  LDL R10, [R1+0xc08] ;  /* 0x000c0800010a7983 */ /* 0x000f620000100800 */
[----:B------:R-:W-:Y:S02]  /*43c0*/  @!P5 IMAD.MOV R35, RZ, RZ, -R35 ;  /* 0x000000ffff23d224 */ /* 0x000fe400078e0a23 */
[----:B------:R-:W-:Y:S02]  /*43d0*/  @!P2 IMAD.MOV R34, RZ, RZ, -R34 ;  /* 0x000000ffff22a224 */ /* 0x000fe400078e0a22 */
[----:B------:R-:W-:Y:S02]  /*43e0*/  @!P0 IMAD.MOV R33, RZ, RZ, -R33 ;  /* 0x000000ffff218224 */ /* 0x000fe400078e0a21 */
[----:B------:R-:W-:Y:S02]  /*43f0*/  @!P1 IMAD.MOV R32, RZ, RZ, -R32 ;  /* 0x000000ffff209224 */ /* 0x000fe400078e0a20 */
[----:B------:R-:W-:Y:S02]  /*4400*/  @!P3 IMAD.MOV R31, RZ, RZ, -R31 ;  /* 0x000000ffff1fb224 */ /* 0x000fe400078e0a1f */
[----:B------:R-:W-:Y:S01]  /*4410*/  @!P4 IMAD.MOV R30, RZ, RZ, -R30 ;  /* 0x000000ffff1ec224 */ /* 0x000fe200078e0a1e */
[----:B----4-:R-:W-:-:S02]  /*4420*/  ISETP.GE.AND P5, PT, R61, RZ, PT ;  /* 0x000000ff3d00720c */ /* 0x010fc40003fa6270 */
[----:B------:R-:W4:Y:S01]  /*4430*/  LDL R61, [R1+0xc0c] ;  /* 0x000c0c00013d7983 */ /* 0x000f220000100800 */
[----:B--2---:R-:W-:-:S03]  /*4440*/  ISETP.GE.AND P3, PT, R44, RZ, PT ;  /* 0x000000ff2c00720c */ /* 0x004fc60003f66270 */
[----:B------:R-:W2:Y:S01]  /*4450*/  LDL R44, [R1+0xc40] ;  /* 0x000c4000012c7983 */ /* 0x000ea20000100800 */
[----:B---3--:R-:W-:-:S03]  /*4460*/  ISETP.GE.AND P4, PT, R45, RZ, PT ;  /* 0x000000ff2d00720c */ /* 0x008fc60003f86270 */
[----:B------:R-:W3:Y:S03]  /*4470*/  LDL R45, [R1+0xc3c] ;  /* 0x000c3c00012d7983 */ /* 0x000ee60000100800 */
[----:B------:R-:W-:Y:S01]  /*4480*/  @!P5 IMAD.MOV R29, RZ, RZ, -R29 ;  /* 0x000000ffff1dd224 */ /* 0x000fe200078e0a1d */
[----:B-----5:R-:W-:Y:S02]  /*4490*/  ISETP.GE.AND P0, PT, R43, RZ, PT ;  /* 0x000000ff2b00720c */ /* 0x020fe40003f06270 */
[----:B------:R-:W5:Y:S01]  /*44a0*/  LDL R43, [R1+0xc1c] ;  /* 0x000c1c00012b7983 */ /* 0x000f620000100800 */
[----:B------:R-:W-:-:S03]  /*44b0*/  ISETP.GE.AND P1, PT, R49, RZ, PT ;  /* 0x000000ff3100720c */ /* 0x000fc60003f26270 */
[----:B------:R-:W5:Y:S01]  /*44c0*/  LDL R49, [R1+0xc44] ;  /* 0x000c440001317983 */ /* 0x000f620000100800 */
[----:B------:R-:W-:-:S03]  /*44d0*/  ISETP.GE.AND P2, PT, R48, RZ, PT ;  /* 0x000000ff3000720c */ /* 0x000fc60003f46270 */
[----:B------:R-:W5:Y:S01]  /*44e0*/  LDL R48, [R1+0xc18] ;  /* 0x000c180001307983 */ /* 0x000f620000100800 */
[----:B------:R-:W-:-:S03]  /*44f0*/  ISETP.GE.AND P5, PT, R46, RZ, PT ;  /* 0x000000ff2e00720c */ /* 0x000fc60003fa6270 */
[----:B------:R-:W5:Y:S06]  /*4500*/  LDL R46, [R1+0xc38] ;  /* 0x000c3800012e7983 */ /* 0x000f6c0000100800 */
[----:B------:R-:W-:Y:S01]  /*4510*/  @!P2 IMAD.MOV R28, RZ, RZ, -R28 ;  /* 0x000000ffff1ca224 */ /* 0x000fe200078e0a1c */
[----:B------:R-:W-:Y:S02]  /*4520*/  ISETP.GE.AND P2, PT, R10, RZ, PT ;  /* 0x000000ff0a00720c */ /* 0x000fe40003f46270 */
[----:B------:R-:W5:Y:S01]  /*4530*/  LDL R10, [R1+0xc34] ;  /* 0x000c3400010a7983 */ /* 0x000f620000100800 */
[----:B------:R-:W-:-:S02]  /*4540*/  @!P0 IMAD.MOV R27, RZ, RZ, -R27 ;  /* 0x000000ffff1b8224 */ /* 0x000fc400078e0a1b */
[----:B------:R-:W-:Y:S02]  /*4550*/  @!P1 IMAD.MOV R26, RZ, RZ, -R26 ;  /* 0x000000ffff1a9224 */ /* 0x000fe400078e0a1a */
[----:B------:R-:W-:Y:S02]  /*4560*/  @!P3 IMAD.MOV R25, RZ, RZ, -R25 ;  /* 0x000000ffff19b224 */ /* 0x000fe400078e0a19 */
[----:B------:R-:W-:Y:S02]  /*4570*/  @!P4 IMAD.MOV R24, RZ, RZ, -R24 ;  /* 0x000000ffff18c224 */ /* 0x000fe400078e0a18 */
[----:B------:R-:W-:Y:S02]  /*4580*/  @!P5 IMAD.MOV R23, RZ, RZ, -R23 ;  /* 0x000000ffff17d224 */ /* 0x000fe400078e0a17 */
[----:B------:R-:W-:Y:S01]  /*4590*/  @!P2 IMAD.MOV R22, RZ, RZ, -R22 ;  /* 0x000000ffff16a224 */ /* 0x000fe200078e0a16 */
[----:B----4-:R-:W-:Y:S02]  /*45a0*/  ISETP.GE.AND P0, PT, R61, RZ, PT ;  /* 0x000000ff3d00720c */ /* 0x010fe40003f06270 */
        /* <DEDUP_REMOVED lines=10> */
[----:B------:R-:W-:Y:S02]  /*4650*/  ISETP.GE.AND P4, PT, R49, RZ, PT ;  /* 0x000000ff3100720c */ /* 0x000fe40003f86270 */
[----:B------:R-:W-:Y:S01]  /*4660*/  ISETP.GE.AND P0, PT, R46, RZ, PT ;  /* 0x000000ff2e00720c */ /* 0x000fe20003f06270 */
[----:B------:R-:W5:Y:S04]  /*4670*/  LDL R49, [R1+0xc24] ;  /* 0x000c240001317983 */ /* 0x000f680000100800 */
[----:B------:R-:W5:Y:S02]  /*4680*/  LDL R46, [R1+0xc10] ;  /* 0x000c1000012e7983 */ /* 0x000f640000100800 */
        /* <DEDUP_REMOVED lines=19> */
[----:B------:R-:W2:Y:S01]  /*47c0*/  LDL R48, [R1+0xbf8] ;  /* 0x000bf80001307983 */ /* 0x000ea20000100800 */
[----:B------:R-:W-:-:S03]  /*47d0*/  ISETP.GE.AND P2, PT, R49, RZ, PT ;  /* 0x000000ff3100720c */ /* 0x000fc60003f46270 */
[----:B------:R-:W2:Y:S01]  /*47e0*/  LDL R49, [R1+0xbf4] ;  /* 0x000bf40001317983 */ /* 0x000ea20000100800 */
[----:B------:R-:W-:-:S03]  /*47f0*/  ISETP.GE.AND P3, PT, R46, RZ, PT ;  /* 0x000000ff2e00720c */ /* 0x000fc60003f66270 */
[----:B------:R-:W2:Y:S02]  /*4800*/  LDL R46, [R1+0xbe4] ;  /* 0x000be400012e7983 */ /* 0x000ea40000100800 */
[----:B------:R-:W-:Y:S01]  /*4810*/  @!P4 IMAD.MOV R12, RZ, RZ, -R12 ;  /* 0x000000ffff0cc224 */ /* 0x000fe200078e0a0c */
[----:B------:R-:W-:Y:S02]  /*4820*/  ISETP.GE.AND P4, PT, R10, RZ, PT ;  /* 0x000000ff0a00720c */ /* 0x000fe40003f86270 */
[----:B------:R-:W2:Y:S01]  /*4830*/  LDL.LU R10, [R1+0xda8] ;  /* 0x000da800010a7983 */ /* 0x000ea20000300800 */
[----:B------:R-:W-:Y:S01]  /*4840*/  @!P5 IMAD.MOV R11, RZ, RZ, -R11 ;  /* 0x000000ffff0bd224 */ /* 0x000fe200078e0a0b */
[----:B------:R-:W-:Y:S01]  /*4850*/  ISETP.GE.AND P5, PT, R47, RZ, PT ;  /* 0x000000ff2f00720c */ /* 0x000fe20003fa6270 */
[----:B------:R-:W-:Y:S01]  /*4860*/  @!P0 IMAD.MOV R9, RZ, RZ, -R9 ;  /* 0x000000ffff098224 */ /* 0x000fe200078e0a09 */
[----:B------:R-:W4:Y:S01]  /*4870*/  LDL R47, [R1+0xbd0] ;  /* 0x000bd000012f7983 */ /* 0x000f220000100800 */
[----:B------:R-:W-:-:S02]  /*4880*/  @!P3 IMAD.MOV R7, RZ, RZ, -R7 ;  /* 0x000000ffff07b224 */ /* 0x000fc400078e0a07 */
[----:B------:R-:W-:Y:S01]  /*4890*/  @!P1 IMAD.MOV R8, RZ, RZ, -R8 ;  /* 0x000000ffff089224 */ /* 0x000fe200078e0a08 */
[----:B-----5:R-:W-:Y:S01]  /*48a0*/  ISETP.GE.AND P3, PT, R43, RZ, PT ;  /* 0x000000ff2b00720c */ /* 0x020fe20003f66270 */
[----:B------:R-:W-:Y:S02]  /*48b0*/  IMAD.MOV.U32 R43, RZ, RZ, R5 ;  /* 0x000000ffff2b7224 */ /* 0x000fe400078e0005 */
[----:B------:R-:W5:Y:S04]  /*48c0*/  LDL R5, [R1+0xbdc] ;  /* 0x000bdc0001057983 */ /* 0x000f680000100800 */
[----:B------:R-:W-:Y:S01]  /*48d0*/  @!P5 IMAD.MOV R43, RZ, RZ, -R43 ;  /* 0x000000ffff2bd224 */ /* 0x000fe200078e0a2b */
[----:B---3--:R-:W-:Y:S01]  /*48e0*/  ISETP.GE.AND P5, PT, R45, RZ, PT ;  /* 0x000000ff2d00720c */ /* 0x008fe20003fa6270 */
[----:B------:R-:W-:-:S02]  /*48f0*/  IMAD.MOV.U32 R45, RZ, RZ, R3 ;  /* 0x000000ffff2d7224 */ /* 0x000fc400078e0003 */
[----:B------:R-:W3:Y:S01]  /*4900*/  LDL R3, [R1+0xbe0] ;  /* 0x000be00001037983 */ /* 0x000ee20000100800 */
[----:B--2---:R-:W-:Y:S01]  /*4910*/  @!P2 IMAD.MOV R10, RZ, RZ, -R10 ;  /* 0x000000ffff0aa224 */ /* 0x004fe200078e0a0a */
[----:B----4-:R-:W-:Y:S02]  /*4920*/  ISETP.GE.AND P2, PT, R61, RZ, PT ;  /* 0x000000ff3d00720c */ /* 0x010fe40003f46270 */
[----:B------:R-:W2:Y:S01]  /*4930*/  LDL R61, [R1+0xbd8] ;  /* 0x000bd800013d7983 */ /* 0x000ea20000100800 */
[----:B------:R-:W-:Y:S02]  /*4940*/  ISETP.GE.AND P0, PT, R48, RZ, PT ;  /* 0x000000ff3000720c */ /* 0x000fe40003f06270 */
[----:B------:R-:W-:Y:S01]  /*4950*/  ISETP.GE.AND P1, PT, R49, RZ, PT ;  /* 0x000000ff3100720c */ /* 0x000fe20003f26270 */
[----:B------:R-:W4:Y:S04]  /*4960*/  LDL R48, [R1+0xbd4] ;  /* 0x000bd40001307983 */ /* 0x000f280000100800 */
[----:B------:R-:W5:Y:S01]  /*4970*/  LDL R49, [R1+0xbc8] ;  /* 0x000bc80001317983 */ /* 0x000f620000100800 */
[----:B------:R-:W-:-:S02]  /*4980*/  @!P3 IMAD.MOV R0, RZ, RZ, -R0 ;  /* 0x000000ffff00b224 */ /* 0x000fc400078e0a00 */
[----:B------:R-:W-:Y:S01]  /*4990*/  @!P4 IMAD.MOV R6, RZ, RZ, -R6 ;  /* 0x000000ffff06c224 */ /* 0x000fe200078e0a06 */
[----:B------:R-:W-:Y:S01]  /*49a0*/  ISETP.GE.AND P4, PT, R44, RZ, PT ;  /* 0x000000ff2c00720c */ /* 0x000fe20003f86270 */
[----:B------:R-:W-:Y:S02]  /*49b0*/  IMAD.MOV.U32 R44, RZ, RZ, R4 ;  /* 0x000000ffff2c7224 */ /* 0x000fe400078e0004 */
[----:B------:R-:W-:Y:S01]  /*49c0*/  @!P0 IMAD.MOV R45, RZ, RZ, -R45 ;  /* 0x000000ffff2d8224 */ /* 0x000fe200078e0a2d */
[----:B------:R-:W5:Y:S01]  /*49d0*/  LDL R4, [R1+0x3b4] ;  /* 0x0003b40001047983 */ /* 0x000f620000100800 */
[----:B------:R-:W-:Y:S01]  /*49e0*/  @!P2 IMAD.MOV R44, RZ, RZ, -R44 ;  /* 0x000000ffff2ca224 */ /* 0x000fe200078e0a2c */
[----:B------:R-:W-:Y:S01]  /*49f0*/  ISETP.GE.AND P2, PT, R46, RZ, PT ;  /* 0x000000ff2e00720c */ /* 0x000fe20003f46270 */
[----:B------:R-:W-:-:S06]  /*4a00*/  @!P5 IMAD.MOV R58, RZ, RZ, -R58 ;  /* 0x000000ffff3ad224 */ /* 0x000fcc00078e0a3a */
[----:B------:R-:W-:Y:S01]  /*4a10*/  @!P4 IMAD.MOV R59, RZ, RZ, -R59 ;  /* 0x000000ffff3bc224 */ /* 0x000fe200078e0a3b */
[----:B------:R-:W-:-:S05]  /*4a20*/  ISETP.GE.AND P4, PT, R47, RZ, PT ;  /* 0x000000ff2f00720c */ /* 0x000fca0003f86270 */
[----:B------:R-:W-:Y:S01]  /*4a30*/  @!P2 IMAD.MOV R57, RZ, RZ, -R57 ;  /* 0x000000ffff39a224 */ /* 0x000fe200078e0a39 */
[----:B---3--:R-:W-:Y:S02]  /*4a40*/  ISETP.GE.AND P0, PT, R3, RZ, PT ;  /* 0x000000ff0300720c */ /* 0x008fe40003f06270 */
[----:B--2---:R-:W-:Y:S02]  /*4a50*/  ISETP.GE.AND P3, PT, R61, RZ, PT ;  /* 0x000000ff3d00720c */ /* 0x004fe40003f66270 */
[----:B------:R-:W0:Y:S09]  /*4a60*/  S2R R61, SR_TID.X ;  /* 0x00000000003d7919 */ /* 0x000e320000002100 */
[----:B------:R-:W-:Y:S01]  /*4a70*/  @!P0 IMAD.MOV R56, RZ, RZ, -R56 ;  /* 0x000000ffff388224 */ /* 0x000fe200078e0a38 */
[----:B------:R-:W-:-:S02]  /*4a80*/  ISETP.GE.AND P0, PT, R51, RZ, PT ;  /* 0x000000ff3300720c */ /* 0x000fc40003f06270 */
[----:B------:R-:W2:Y:S01]  /*4a90*/  LDL.LU R51, [R1+0xda4] ;  /* 0x000da40001337983 */ /* 0x000ea20000300800 */
[----:B----4-:R-:W-:-:S03]  /*4aa0*/  ISETP.GE.AND P5, PT, R48, RZ, PT ;  /* 0x000000ff3000720c */ /* 0x010fc60003fa6270 */
[----:B------:R-:W3:Y:S01]  /*4ab0*/  LDL.LU R47, [R1+0x18] ;  /* 0x00001800012f7983 */ /* 0x000ee20000300800 */
[----:B-----5:R-:W-:-:S03]  /*4ac0*/  ISETP.GE.AND P2, PT, R49, RZ, PT ;  /* 0x000000ff3100720c */ /* 0x020fc60003f46270 */
[----:B------:R-:W4:Y:S04]  /*4ad0*/  LDL.LU R48, [R1+0x14] ;  /* 0x0000140001307983 */ /* 0x000f280000300800 */
[----:B------:R-:W5:Y:S01]  /*4ae0*/  LDL.LU R49, [R1+0x10] ;  /* 0x0000100001317983 */ /* 0x000f620000300800 */
[----:B0-----:R-:W-:-:S05]  /*4af0*/  LOP3.LUT R61, R61, 0x1f, RZ, 0xc0, !PT ;  /* 0x0000001f3d3d7812 */ /* 0x001fca00078ec0ff */
[----:B------:R-:W-:Y:S02]  /*4b00*/  IMAD R3, R61, c[0x0][0x18c], RZ ;  /* 0x000063003d037a24 */ /* 0x000fe400078e02ff */
[----:B------:R-:W2:Y:S01]  /*4b10*/  LDL.LU R61, [R1+0xc] ;  /* 0x00000c00013d7983 */ /* 0x000ea20000300800 */
[----:B------:R-:W-:-:S04]  /*4b20*/  IMAD.MOV.U32 R46, RZ, RZ, R2 ;  /* 0x000000ffff2e7224 */ /* 0x000fc800078e0002 */
[----:B------:R-:W-:Y:S01]  /*4b30*/  @!P1 IMAD.MOV R46, RZ, RZ, -R46 ;  /* 0x000000ffff2e9224 */ /* 0x000fe200078e0a2e */
[----:B------:R-:W-:Y:S01]  /*4b40*/  ISETP.GE.AND P1, PT, R5, RZ, PT ;  /* 0x000000ff0500720c */ /* 0x000fe20003f26270 */
[----:B------:R-:W-:-:S04]  /*4b50*/  IMAD.MOV.U32 R2, RZ, RZ, c[0x0][0x18c] ;  /* 0x00006300ff027624 */ /* 0x000fc800078e00ff */
[----:B------:R-:W-:Y:S02]  /*4b60*/  IMAD R5, R2, 0x20, R3 ;  /* 0x0000002002057824 */ /* 0x000fe400078e0203 */
[----:B------:R-:W-:Y:S01]  /*4b70*/  @!P3 IMAD.MOV R54, RZ, RZ, -R54 ;  /* 0x000000ffff36b224 */ /* 0x000fe200078e0a36 */
[----:B------:R-:W-:-:S05]  /*4b80*/  ISETP.GE.AND P3, PT, R4, RZ, PT ;  /* 0x000000ff0400720c */ /* 0x000fca0003f66270 */
[----:B------:R-:W-:Y:S01]  /*4b90*/  @!P1 IMAD.MOV R55, RZ, RZ, -R55 ;  /* 0x000000ffff379224 */ /* 0x000fe200078e0a37 */
[----:B------:R-:W-:Y:S02]  /*4ba0*/  LEA R2, P1, R3, c[0x0][0x168], 0x1 ;  /* 0x00005a0003027a11 */ /* 0x000fe400078208ff */
[----:B------:R-:W-:Y:S02]  /*4bb0*/  LEA R4, P6, R5, c[0x0][0x168], 0x1 ;  /* 0x00005a0005047a11 */ /* 0x000fe400078c08ff */
[----:B------:R-:W-:Y:S01]  /*4bc0*/  LEA.HI.X.SX32 R3, R3, c[0x0][0x16c], 0x1, P1 ;  /* 0x00005b0003037a11 */ /* 0x000fe200008f0eff */
[----:B------:R0:W-:Y:S01]  /*4bd0*/  STL [R1+0xd7c], R2 ;  /* 0x000d7c0201007387 */ /* 0x0001e20000100800 */
[----:B------:R-:W-:Y:S02]  /*4be0*/  ISETP.NE.AND P1, PT, RZ, c[0x0][0x17c], PT ;  /* 0x00005f00ff007a0c */ /* 0x000fe40003f25270 */
[----:B------:R-:W-:Y:S01]  /*4bf0*/  LEA.HI.X.SX32 R5, R5, c[0x0][0x16c], 0x1, P6 ;  /* 0x00005b0005057a11 */ /* 0x000fe200030f0eff */
[----:B------:R1:W-:Y:S01]  /*4c00*/  STL [R1+0xd78], R3 ;  /* 0x000d780301007387 */ /* 0x0003e20000100800 */
[----:B0-----:R-:W-:-:S03]  /*4c10*/  LOP3.LUT R2, RZ, c[0x0][0x17c], RZ, 0x33, !PT ;  /* 0x00005f00ff027a12 */ /* 0x001fc600078e33ff */
[----:B-1----:R-:W2:Y:S04]  /*4c20*/  LDL.LU R3, [R1] ;  /* 0x0000000001037983 */ /* 0x002ea80000300800 */
[----:B------:R0:W-:Y:S04]  /*4c30*/  STL [R1+0xd84], R4 ;  /* 0x000d840401007387 */ /* 0x0001e80000100800 */
[----:B0-----:R-:W2:Y:S04]  /*4c40*/  LDL.LU R4, [R1+0x4] ;  /* 0x0000040001047983 */ /* 0x001ea80000300800 */
[----:B------:R0:W-:Y:S04]  /*4c50*/  STL [R1+0xd80], R5 ;  /* 0x000d800501007387 */ /* 0x0001e80000100800 */
[----:B0-----:R-:W2:Y:S01]  /*4c60*/  LDL.LU R5, [R1+0x8] ;  /* 0x0000080001057983 */ /* 0x001ea20000300800 */
[----:B---3--:R-:W-:-:S02]  /*4c70*/  SEL R47, R2, R47, !P1 ;  /* 0x0000002f022f7207 */ /* 0x008fc40004800000 */
[----:B----4-:R-:W-:-:S03]  /*4c80*/  SEL R48, R2, R48, !P1 ;  /* 0x0000003002307207 */ /* 0x010fc60004800000 */
[----:B------:R0:W-:Y:S01]  /*4c90*/  STL [R1+0x2c], R47 ;  /* 0x00002c2f01007387 */ /* 0x0001e20000100800 */
[----:B-----5:R-:W-:-:S03]  /*4ca0*/  SEL R49, R2, R49, !P1 ;  /* 0x0000003102317207 */ /* 0x020fc60004800000 */
[----:B0-----:R-:W3:Y:S04]  /*4cb0*/  LDL.LU R47, [R1+0xda0] ;  /* 0x000da000012f7983 */ /* 0x001ee80000300800 */
[----:B------:R0:W-:Y:S01]  /*4cc0*/  STL [R1+0x28], R48 ;  /* 0x0000283001007387 */ /* 0x0001e20000100800 */
[----:B--2---:R-:W-:-:S03]  /*4cd0*/  SEL R61, R2, R61, !P1 ;  /* 0x0000003d023d7207 */ /* 0x004fc60004800000 */
[----:B0-----:R-:W2:Y:S04]  /*4ce0*/  LDL.LU R48, [R1+0xd9c] ;  /* 0x000d9c0001307983 */ /* 0x001ea80000300800 */
[----:B------:R0:W-:Y:S04]  /*4cf0*/  STL [R1+0x24], R49 ;  /* 0x0000243101007387 */ /* 0x0001e80000100800 */
[----:B0-----:R-:W4:Y:S04]  /*4d00*/  LDL.LU R49, [R1+0xd98] ;  /* 0x000d980001317983 */ /* 0x001f280000300800 */
[----:B------:R0:W-:Y:S04]  /*4d10*/  STL [R1+0x1c], R61 ;  /* 0x00001c3d01007387 */ /* 0x0001e80000100800 */
[----:B0-----:R-:W5:Y:S01]  /*4d20*/  LDL.LU R61, [R1+0xd94] ;  /* 0x000d9400013d7983 */ /* 0x001f620000300800 */
[----:B------:R-:W-:-:S02]  /*4d30*/  SEL R3, R2, R3, !P1 ;  /* 0x0000000302037207 */ /* 0x000fc40004800000 */
[----:B------:R-:W-:-:S05]  /*4d40*/  SEL R5, R2, R5, !P1 ;  /* 0x0000000502057207 */ /* 0x000fca0004800000 */
[----:B------:R0:W-:Y:S02]  /*4d50*/  STL [R1+0x18], R5 ;  /* 0x0000180501007387 */ /* 0x0001e40000100800 */
[----:B0-----:R-:W-:-:S05]  /*4d60*/  SEL R5, R2, R4, !P1 ;  /* 0x0000000402057207 */ /* 0x001fca0004800000 */
[----:B------:R-:W-:Y:S01]  /*4d70*/  STL [R1+0x14], R5 ;  /* 0x0000140501007387 */ /* 0x000fe20000100800 */
[----:B-----5:R-:W-:-:S05]  /*4d80*/  SEL R4, R2, R61, !P1 ;  /* 0x0000003d02047207 */ /* 0x020fca0004800000 */
[----:B------:R0:W-:Y:S04]  /*4d90*/  STL [R1+0xd88], R4 ;  /* 0x000d880401007387 */ /* 0x0001e80000100800 */
[----:B------:R-:W-:Y:S04]  /*4da0*/  STL [R1+0x10], R3 ;  /* 0x0000100301007387 */ /* 0x000fe80000100800 */
[----:B0-----:R-:W5:Y:S04]  /*4db0*/  LDL.LU R4, [R1+0x24] ;  /* 0x0000240001047983 */ /* 0x001f680000300800 */
[----:B-----5:R0:W-:Y:S04]  /*4dc0*/  STL [R1+0xd8c], R4 ;  /* 0x000d8c0401007387 */ /* 0x0201e80000100800 */
[----:B0-----:R-:W5:Y:S01]  /*4dd0*/  LDL.LU R4, [R1+0x28] ;  /* 0x0000280001047983 */ /* 0x001f620000300800 */
[----:B----4-:R-:W-:-:S02]  /*4de0*/  SEL R5, R2, R49, !P1 ;  /* 0x0000003102057207 */ /* 0x010fc40004800000 */
[----:B------:R-:W-:-:S04]  /*4df0*/  LOP3.LUT R49, RZ, c[0x0][0x17c], RZ, 0x33, !PT ;  /* 0x00005f00ff317a12 */ /* 0x000fc800078e33ff */
[C---:B------:R-:W-:Y:S01]  /*4e00*/  SEL R61, R49.reuse, R42, !P1 ;  /* 0x0000002a313d7207 */ /* 0x040fe20004800000 */
[----:B-----5:R0:W-:Y:S04]  /*4e10*/  STL [R1+0xd90], R4 ;  /* 0x000d900401007387 */ /* 0x0201e80000100800 */
[----:B0-----:R-:W4:Y:S01]  /*4e20*/  LDL.LU R4, [R1+0x2c] ;  /* 0x00002c0001047983 */ /* 0x001f220000300800 */
[C---:B------:R-:W-:Y:S02]  /*4e30*/  SEL R42, R49.reuse, R40, !P1 ;  /* 0x00000028312a7207 */ /* 0x040fe40004800000 */
[C---:B------:R-:W-:Y:S01]  /*4e40*/  SEL R40, R49.reuse, R38, !P1 ;  /* 0x0000002631287207 */ /* 0x040fe20004800000 */
[----:B------:R-:W-:Y:S01]  /*4e50*/  @!P5 IMAD.MOV R52, RZ, RZ, -R52 ;  /* 0x000000ffff34d224 */ /* 0x000fe200078e0a34 */
[C---:B------:R-:W-:Y:S01]  /*4e60*/  SEL R38, R49.reuse, R36, !P1 ;  /* 0x0000002431267207 */ /* 0x040fe20004800000 */
[----:B------:R-:W-:Y:S01]  /*4e70*/  @!P4 IMAD.MOV R53, RZ, RZ, -R53 ;  /* 0x000000ffff35c224 */ /* 0x000fe200078e0a35 */
[C---:B---3--:R-:W-:Y:S01]  /*4e80*/  SEL R2, R49.reuse, R47, !P1 ;  /* 0x0000002f31027207 */ /* 0x048fe20004800000 */
[----:B------:R-:W-:Y:S01]  /*4e90*/  @!P2 IMAD.MOV R50, RZ, RZ, -R50 ;  /* 0x000000ffff32a224 */ /* 0x000fe200078e0a32 */
[----:B------:R-:W-:Y:S01]  /*4ea0*/  LOP3.LUT R36, RZ, c[0x0][0x17c], RZ, 0x33, !PT ;  /* 0x00005f00ff247a12 */ /* 0x000fe200078e33ff */
[----:B------:R-:W-:Y:S01]  /*4eb0*/  @!P0 IMAD.MOV R60, RZ, RZ, -R60 ;  /* 0x000000ffff3c8224 */ /* 0x000fe200078e0a3c */
[C---:B------:R-:W-:Y:S01]  /*4ec0*/  SEL R47, R49.reuse, R41, !P1 ;  /* 0x00000029312f7207 */ /* 0x040fe20004800000 */
[----:B------:R-:W-:Y:S01]  /*4ed0*/  @!P3 IMAD.MOV R51, RZ, RZ, -R51 ;  /* 0x000000ffff33b224 */ /* 0x000fe200078e0a33 */
[----:B------:R-:W-:-:S02]  /*4ee0*/  SEL R41, R49, R39, !P1 ;  /* 0x0000002731297207 */ /* 0x000fc40004800000 */
[C---:B--2---:R-:W-:Y:S02]  /*4ef0*/  SEL R3, R49.reuse, R48, !P1 ;  /* 0x0000003031037207 */ /* 0x044fe40004800000 */
[----:B------:R-:W-:Y:S02]  /*4f00*/  SEL R39, R49, R37, !P1 ;  /* 0x0000002531277207 */ /* 0x000fe40004800000 */
[C---:B------:R-:W-:Y:S02]  /*4f10*/  SEL R37, R36.reuse, R35, !P1 ;  /* 0x0000002324257207 */ /* 0x040fe40004800000 */
[C---:B------:R-:W-:Y:S02]  /*4f20*/  SEL R49, R36.reuse, R56, !P1 ;  /* 0x0000003824317207 */ /* 0x040fe40004800000 */
[----:B------:R-:W2:Y:S01]  /*4f30*/  LDL.LU R56, [R1+0x10] ;  /* 0x0000100001387983 */ /* 0x000ea20000300800 */
[C---:B------:R-:W-:Y:S02]  /*4f40*/  SEL R35, R36.reuse, R52, !P1 ;  /* 0x0000003424237207 */ /* 0x040fe40004800000 */
[C---:B------:R-:W-:Y:S01]  /*4f50*/  SEL R34, R36.reuse, R34, !P1 ;  /* 0x0000002224227207 */ /* 0x040fe20004800000 */
[----:B------:R-:W3:Y:S01]  /*4f60*/  LDL.LU R52, [R1+0x14] ;  /* 0x0000140001347983 */ /* 0x000ee20000300800 */
[----:B------:R-:W-:-:S02]  /*4f70*/  SEL R33, R36, R33, !P1 ;  /* 0x0000002124217207 */ /* 0x000fc40004800000 */
[C---:B------:R-:W-:Y:S02]  /*4f80*/  SEL R32, R36.reuse, R32, !P1 ;  /* 0x0000002024207207 */ /* 0x040fe40004800000 */
[C---:B------:R-:W-:Y:S02]  /*4f90*/  SEL R31, R36.reuse, R31, !P1 ;  /* 0x0000001f241f7207 */ /* 0x040fe40004800000 */
[C---:B------:R-:W-:Y:S02]  /*4fa0*/  SEL R30, R36.reuse, R30, !P1 ;  /* 0x0000001e241e7207 */ /* 0x040fe40004800000 */
[C---:B------:R-:W-:Y:S02]  /*4fb0*/  SEL R29, R36.reuse, R29, !P1 ;  /* 0x0000001d241d7207 */ /* 0x040fe40004800000 */
[C---:B------:R-:W-:Y:S02]  /*4fc0*/  SEL R28, R36.reuse, R28, !P1 ;  /* 0x0000001c241c7207 */ /* 0x040fe40004800000 */
        /* <DEDUP_REMOVED lines=34> */
[C---:B------:R-:W-:Y:S01]  /*51f0*/  SEL R60, R36.reuse, R60, !P1 ;  /* 0x0000003c243c7207 */ /* 0x040fe20004800000 */
[----:B------:R-:W5:Y:S01]  /*5200*/  LDL.LU R50, [R1+0x18] ;  /* 0x0000180001327983 */ /* 0x000f620000300800 */
[----:B------:R-:W-:-:S03]  /*5210*/  SEL R36, R36, R51, !P1 ;  /* 0x0000003324247207 */ /* 0x000fc60004800000 */
[----:B------:R-:W2:Y:S01]  /*5220*/  LDL.LU R51, [R1+0x1c] ;  /* 0x00001c0001337983 */ /* 0x000ea20000300800 */
[----:B----4-:R-:W-:-:S05]  /*5230*/  IMAD R4, R4, c[0x0][0x190], RZ ;  /* 0x0000640004047a24 */ /* 0x010fca00078e02ff */
[----:B------:R0:W-:Y:S04]  /*5240*/  STL [R1+0x2c], R4 ;  /* 0x00002c0401007387 */ /* 0x0001e80000100800 */
[----:B0-----:R-:W4:Y:S02]  /*5250*/  LDL.LU R4, [R1+0xd90] ;  /* 0x000d900001047983 */ /* 0x001f240000300800 */
[----:B----4-:R-:W-:-:S05]  /*5260*/  IMAD R4, R4, c[0x0][0x190], RZ ;  /* 0x0000640004047a24 */ /* 0x010fca00078e02ff */
[----:B------:R0:W-:Y:S04]  /*5270*/  STL [R1+0x28], R4 ;  /* 0x0000280401007387 */ /* 0x0001e80000100800 */
[----:B0-----:R-:W4:Y:S01]  /*5280*/  LDL.LU R4, [R1+0xd8c] ;  /* 0x000d8c0001047983 */ /* 0x001f220000300800 */
[----:B--2---:R-:W-:Y:S02]  /*5290*/  IMAD R51, R51, c[0x0][0x190], RZ ;  /* 0x0000640033337a24 */ /* 0x004fe400078e02ff */
[----:B----4-:R-:W-:-:S05]  /*52a0*/  IMAD R4, R4, c[0x0][0x190], RZ ;  /* 0x0000640004047a24 */ /* 0x010fca00078e02ff */
[----:B------:R0:W-:Y:S04]  /*52b0*/  STL [R1+0x40], R4 ;  /* 0x0000400401007387 */ /* 0x0001e80000100800 */
[----:B0-----:R-:W2:Y:S01]  /*52c0*/  LDL.LU R4, [R1+0xd88] ;  /* 0x000d880001047983 */ /* 0x001ea20000300800 */
[----:B---3--:R-:W-:-:S03]  /*52d0*/  IMAD R52, R52, c[0x0][0x190], RZ ;  /* 0x0000640034347a24 */ /* 0x008fc600078e02ff */
[----:B------:R5:W-:Y:S02]  /*52e0*/  STL [R1+0x1c], R51 ;  /* 0x00001c3301007387 */ /* 0x000be40000100800 */
[----:B-----5:R-:W-:Y:S02]  /*52f0*/  IMAD R51, R50, c[0x0][0x190], RZ ;  /* 0x0000640032337a24 */ /* 0x020fe400078e02ff */
[----:B------:R-:W-:-:S03]  /*5300*/  IMAD R50, R56, c[0x0][0x190], RZ ;  /* 0x0000640038327a24 */ /* 0x000fc600078e02ff */
[----:B------:R2:W-:Y:S04]  /*5310*/  STL [R1+0x18], R51 ;  /* 0x0000183301007387 */ /* 0x0005e80000100800 */
[----:B------:R-:W-:Y:S01]  /*5320*/  STL [R1+0x44], R52 ;  /* 0x0000443401007387 */ /* 0x000fe20000100800 */
[----:B------:R-:W-:Y:S02]  /*5330*/  IMAD R3, R3, c[0x0][0x190], RZ ;  /* 0x0000640003037a24 */ /* 0x000fe400078e02ff */
[----:B------:R-:W-:Y:S02]  /*5340*/  IMAD R41, R41, c[0x0][0x190], RZ ;  /* 0x0000640029297a24 */ /* 0x000fe400078e02ff */
[----:B------:R-:W-:Y:S02]  /*5350*/  IMAD R38, R38, c[0x0][0x190], RZ ;  /* 0x0000640026267a24 */ /* 0x000fe400078e02ff */
[----:B------:R-:W-:-:S02]  /*5360*/  IMAD R33, R33, c[0x0][0x190], RZ ;  /* 0x0000640021217a24 */ /* 0x000fc400078e02ff */
[----:B------:R-:W-:Y:S02]  /*5370*/  IMAD R30, R30, c[0x0][0x190], RZ ;  /* 0x000064001e1e7a24 */ /* 0x000fe400078e02ff */
[----:B------:R-:W-:Y:S02]  /*5380*/  IMAD R27, R27, c[0x0][0x190], RZ ;  /* 0x000064001b1b7a24 */ /* 0x000fe400078e02ff */
        /* <DEDUP_REMOVED lines=14> */
[----:B--2---:R-:W-:Y:S02]  /*5470*/  IMAD R51, R4, c[0x0][0x190], RZ ;  /* 0x0000640004337a24 */ /* 0x004fe400078e02ff */
[----:B------:R-:W2:Y:S04]  /*5480*/  LDL.LU R4, [R1+0xd84] ;  /* 0x000d840001047983 */ /* 0x000ea80000300800 */
[----:B------:R0:W-:Y:S02]  /*5490*/  STL [R1+0x50], R50 ;  /* 0x0000503201007387 */ /* 0x0001e40000100800 */
[----:B0-----:R-:W-:-:S02]  /*54a0*/  IMAD R50, R5, c[0x0][0x190], RZ ;  /* 0x0000640005327a24 */ /* 0x001fc400078e02ff */
[----:B------:R-:W2:Y:S04]  /*54b0*/  LDL.LU R5, [R1+0xd80] ;  /* 0x000d800001057983 */ /* 0x000ea80000300800 */
[----:B------:R0:W-:Y:S04]  /*54c0*/  STL [R1+0x54], R51 ;  /* 0x0000543301007387 */ /* 0x0001e80000100800 */
[----:B------:R-:W-:Y:S01]  /*54d0*/  STL [R1+0x5c], R50 ;  /* 0x00005c3201007387 */ /* 0x000fe20000100800 */
[----:B0-----:R-:W-:Y:S02]  /*54e0*/  IMAD R51, R2, c[0x0][0x190], RZ ;  /* 0x0000640002337a24 */ /* 0x001fe400078e02ff */
[----:B------:R-:W-:Y:S01]  /*54f0*/  IMAD R2, R40, c[0x0][0x190], RZ ;  /* 0x0000640028027a24 */ /* 0x000fe200078e02ff */
[----:B------:R0:W-:Y:S04]  /*5500*/  STL [R1+0x4], R3 ;  /* 0x0000040301007387 */ /* 0x0001e80000100800 */
[----:B------:R-:W-:Y:S04]  /*5510*/  STL [R1+0x7c], R41 ;  /* 0x00007c2901007387 */ /* 0x000fe80000100800 */
[----:B------:R1:W-:Y:S01]  /*5520*/  STL [R1+0x88], R2 ;  /* 0x0000880201007387 */ /* 0x0003e20000100800 */
[----:B0-----:R-:W-:-:S05]  /*5530*/  IMAD R3, R39, c[0x0][0x190], RZ ;  /* 0x0000640027037a24 */ /* 0x001fca00078e02ff */
[----:B------:R0:W-:Y:S01]  /*5540*/  STL [R1+0x8c], R3 ;  /* 0x00008c0301007387 */ /* 0x0001e20000100800 */
[----:B-1----:R-:W-:-:S03]  /*5550*/  IMAD R2, R37, c[0x0][0x190], RZ ;  /* 0x0000640025027a24 */ /* 0x002fc600078e02ff */
        /* <DEDUP_REMOVED lines=16> */
[----:B------:R-:W-:Y:S01]  /*5660*/  STL [R1+0xf0], R2 ;  /* 0x0000f00201007387 */ /* 0x000fe20000100800 */
[----:B0-----:R-:W-:-:S03]  /*5670*/  IMAD R3, R25, c[0x0][0x190], RZ ;  /* 0x0000640019037a24 */ /* 0x001fc600078e02ff */
[----:B------:R-:W-:Y:S04]  /*5680*/  STL [R1+0x108], R24 ;  /* 0x0001081801007387 */ /* 0x000fe80000100800 */
        /* <DEDUP_REMOVED lines=14> */
[----:B------:R-:W2:Y:S01]  /*5770*/  LDL.LU R40, [R1+0x2c] ;  /* 0x00002c0001287983 */ /* 0x000ea20000300800 */
[----:B------:R-:W-:-:S02]  /*5780*/  IMAD R10, R10, c[0x0][0x190], RZ ;  /* 0x000064000a0a7a24 */ /* 0x000fc400078e02ff */
[----:B------:R-:W-:Y:S02]  /*5790*/  IMAD R9, R9, c[0x0][0x190], RZ ;  /* 0x0000640009097a24 */ /* 0x000fe400078e02ff */
[----:B------:R-:W-:Y:S01]  /*57a0*/  IMAD R8, R8, c[0x0][0x190], RZ ;  /* 0x0000640008087a24 */ /* 0x000fe200078e02ff */
[----:B------:R-:W-:Y:S01]  /*57b0*/  STL [R1+0x1b8], R10 ;  /* 0x0001b80a01007387 */ /* 0x000fe20000100800 */
[----:B------:R-:W-:Y:S02]  /*57c0*/  IMAD R7, R7, c[0x0][0x190], RZ ;  /* 0x0000640007077a24 */ /* 0x000fe400078e02ff */
[----:B------:R-:W-:Y:S01]  /*57d0*/  IMAD R6, R6, c[0x0][0x190], RZ ;  /* 0x0000640006067a24 */ /* 0x000fe200078e02ff */
[----:B------:R-:W-:Y:S04]  /*57e0*/  STL [R1+0x1c0], R9 ;  /* 0x0001c00901007387 */ /* 0x000fe80000100800 */
[----:B------:R-:W3:Y:S04]  /*57f0*/  LDL.LU R41, [R1+0x28] ;  /* 0x0000280001297983 */ /* 0x000ee80000300800 */
[----:B------:R-:W-:Y:S04]  /*5800*/  STL [R1+0x1d0], R8 ;  /* 0x0001d00801007387 */ /* 0x000fe80000100800 */
[----:B------:R-:W4:Y:S04]  /*5810*/  LDL.LU R37, [R1+0x40] ;  /* 0x0000400001257983 */ /* 0x000f280000300800 */
[----:B------:R0:W-:Y:S04]  /*5820*/  STL [R1+0x1e0], R7 ;  /* 0x0001e00701007387 */ /* 0x0001e80000100800 */
[----:B------:R-:W5:Y:S04]  /*5830*/  LDL.LU R33, [R1+0x1c] ;  /* 0x00001c0001217983 */ /* 0x000f680000300800 */
[----:B------:R1:W-:Y:S01]  /*5840*/  STL [R1+0x1e8], R6 ;  /* 0x0001e80601007387 */ /* 0x0003e20000100800 */
[----:B0-----:R-:W-:-:S03]  /*5850*/  IMAD R7, R43, c[0x0][0x190], RZ ;  /* 0x000064002b077a24 */ /* 0x001fc600078e02ff */
[----:B------:R-:W5:Y:S01]  /*5860*/  LDL.LU R29, [R1+0x18] ;  /* 0x00001800011d7983 */ /* 0x000f620000300800 */
[----:B-1----:R-:W-:-:S03]  /*5870*/  IMAD R6, R44, c[0x0][0x190], RZ ;  /* 0x000064002c067a24 */ /* 0x002fc600078e02ff */
[----:B------:R0:W-:Y:S04]  /*5880*/  STL [R1+0x1f8], R7 ;  /* 0x0001f80701007387 */ /* 0x0001e80000100800 */
[----:B------:R-:W5:Y:S01]  /*5890*/  LDL.LU R25, [R1+0x44] ;  /* 0x0000440001197983 */ /* 0x000f620000300800 */
[----:B------:R-:W-:-:S03]  /*58a0*/  IMAD R0, R0, c[0x0][0x190], RZ ;  /* 0x0000640000007a24 */ /* 0x000fc600078e02ff */
[----:B------:R1:W-:Y:S01]  /*58b0*/  STL [R1+0x200], R6 ;  /* 0x0002000601007387 */ /* 0x0003e20000100800 */
[----:B0-----:R-:W-:-:S03]  /*58c0*/  IMAD R7, R45, c[0x0][0x190], RZ ;  /* 0x000064002d077a24 */ /* 0x001fc600078e02ff */
[----:B------:R-:W5:Y:S01]  /*58d0*/  LDL.LU R21, [R1+0x50] ;  /* 0x0000500001157983 */ /* 0x000f620000300800 */
[----:B------:R-:W-:Y:S02]  /*58e0*/  IMAD R47, R47, c[0x0][0x190], RZ ;  /* 0x000064002f2f7a24 */ /* 0x000fe400078e02ff */
[----:B-1----:R-:W-:Y:S01]  /*58f0*/  IMAD R6, R46, c[0x0][0x190], RZ ;  /* 0x000064002e067a24 */ /* 0x002fe200078e02ff */
[----:B------:R-:W-:Y:S04]  /*5900*/  STL [R1+0x58], R7 ;  /* 0x0000580701007387 */ /* 0x000fe80000100800 */
[----:B------:R-:W5:Y:S04]  /*5910*/  LDL.LU R17, [R1+0x54] ;  /* 0x0000540001117983 */ /* 0x000f680000300800 */
[----:B------:R0:W-:Y:S01]  /*5920*/  STL [R1+0x34], R6 ;  /* 0x0000340601007387 */ /* 0x0001e20000100800 */
[----:B------:R-:W-:-:S03]  /*5930*/  IMAD.MOV.U32 R28, RZ, RZ, R47 ;  /* 0x000000ffff1c7224 */ /* 0x000fc600078e002f */
[----:B------:R-:W5:Y:S04]  /*5940*/  LDL.LU R13, [R1+0x5c] ;  /* 0x00005c00010d7983 */ /* 0x000f680000300800 */
[----:B------:R1:W-:Y:S01]  /*5950*/  STL [R1+0x30], R0 ;  /* 0x0000300001007387 */ /* 0x0003e20000100800 */
[----:B0-----:R-:W-:-:S03]  /*5960*/  IMAD R6, R59, c[0x0][0x190], RZ ;  /* 0x000064003b067a24 */ /* 0x001fc600078e02ff */
[----:B------:R-:W5:Y:S01]  /*5970*/  LDL.LU R9, [R1+0x4] ;  /* 0x0000040001097983 */ /* 0x000f620000300800 */
[----:B-1----:R-:W-:-:S03]  /*5980*/  IMAD R0, R58, c[0x0][0x190], RZ ;  /* 0x000064003a007a24 */ /* 0x002fc600078e02ff */
[----:B------:R-:W-:Y:S01]  /*5990*/  STL [R1+0xc], R6 ;  /* 0x00000c0601007387 */ /* 0x000fe20000100800 */
[----:B------:R-:W-:Y:S02]  /*59a0*/  IMAD.MOV.U32 R58, RZ, RZ, R51 ;  /* 0x000000ffff3a7224 */ /* 0x000fe400078e0033 */
[----:B------:R-:W-:Y:S01]  /*59b0*/  IMAD R51, R55, c[0x0][0x190], RZ ;  /* 0x0000640037337a24 */ /* 0x000fe200078e02ff */
[----:B------:R-:W-:Y:S01]  /*59c0*/  STL [R1+0x8], R0 ;  /* 0x0000080001007387 */ /* 0x000fe20000100800 */
[----:B------:R-:W-:-:S03]  /*59d0*/  IMAD R55, R36, c[0x0][0x190], RZ ;  /* 0x0000640024377a24 */ /* 0x000fc600078e02ff */
[----:B------:R-:W5:Y:S04]  /*59e0*/  LDL R45, [R1+0x98] ;  /* 0x00009800012d7983 */ /* 0x000f680000100800 */
[----:B------:R-:W5:Y:S04]  /*59f0*/  LDL R44, [R1+0x9c] ;  /* 0x00009c00012c7983 */ /* 0x000f680000100800 */
[----:B------:R-:W5:Y:S04]  /*5a00*/  LDL R16, [R1+0xa8] ;  /* 0x0000a80001107983 */ /* 0x000f680000100800 */
[----:B------:R-:W5:Y:S04]  /*5a10*/  LDL R20, [R1+0xac] ;  /* 0x0000ac0001147983 */ /* 0x000f680000100800 */
[----:B------:R-:W5:Y:S04]  /*5a20*/  LDL R24, [R1+0xb0] ;  /* 0x0000b00001187983 */ /* 0x000f680000100800 */
[----:B------:R-:W5:Y:S04]  /*5a30*/  LDL R8, [R1+0xb4] ;  /* 0x0000b40001087983 */ /* 0x000f680000100800 */
[----:B------:R-:W5:Y:S04]  /*5a40*/  LDL R12, [R1+0xc0] ;  /* 0x0000c000010c7983 */ /* 0x000f680000100800 */
[----:B------:R-:W5:Y:S01]  /*5a50*/  LDL R36, [R1+0x8c] ;  /* 0x00008c0001247983 */ /* 0x000f620000100800 */
[----:B--2---:R-:W-:-:S05]  /*5a60*/  IMAD.WIDE R46, R40, 0x2, R4 ;  /* 0x00000002282e7825 */ /* 0x004fca00078e0204 */
[----:B------:R0:W-:Y:S04]  /*5a70*/  STL.64 [R1+0xcc8], R46 ;  /* 0x000cc82e01007387 */ /* 0x0001e80000100a00 */
[----:B0-----:R-:W2:Y:S04]  /*5a80*/  LDL R46, [R1+0x7c] ;  /* 0x00007c00012e7983 */ /* 0x001ea80000100800 */
[----:B------:R-:W2:Y:S01]  /*5a90*/  LDL R47, [R1+0x88] ;  /* 0x00008800012f7983 */ /* 0x000ea20000100800 */
[----:B------:R-:W-:Y:S02]  /*5aa0*/  IMAD R42, R42, c[0x0][0x190], RZ ;  /* 0x000064002a2a7a24 */ /* 0x000fe400078e02ff */
[----:B------:R-:W-:-:S02]  /*5ab0*/  IMAD R0, R54, c[0x0][0x190], RZ ;  /* 0x0000640036007a24 */ /* 0x000fc400078e02ff */
[----:B------:R-:W-:Y:S02]  /*5ac0*/  IMAD.MOV.U32 R32, RZ, RZ, R42 ;  /* 0x000000ffff207224 */ /* 0x000fe400078e002a */
[----:B---3--:R-:W-:-:S04]  /*5ad0*/  IMAD.WIDE R42, R41, 0x2, R4 ;  /* 0x00000002292a7825 */ /* 0x008fc800078e0204 */
[----:B------:R-:W-:Y:S02]  /*5ae0*/  IMAD R54, R35, c[0x0][0x190], RZ ;  /* 0x0000640023367a24 */ /* 0x000fe400078e02ff */
[--C-:B----4-:R-:W-:Y:S01]  /*5af0*/  IMAD.WIDE R38, R37, 0x2, R4.reuse ;  /* 0x0000000225267825 */ /* 0x110fe200078e0204 */
[----:B------:R-:W-:Y:S03]  /*5b00*/  STL.64 [R1+0xcd0], R42 ;  /* 0x000cd02a01007387 */ /* 0x000fe60000100a00 */
[----:B-----5:R-:W-:Y:S01]  /*5b10*/  IMAD.WIDE R34, R33, 0x2, R4 ;  /* 0x0000000221227825 */ /* 0x020fe200078e0204 */
[----:B------:R-:W-:Y:S03]  /*5b20*/  STL.64 [R1+0xcd8], R38 ;  /* 0x000cd82601007387 */ /* 0x000fe60000100a00 */
[----:B------:R-:W-:-:S02]  /*5b30*/  IMAD R50, R61, c[0x0][0x190], RZ ;  /* 0x000064003d327a24 */ /* 0x000fc400078e02ff */
[--C-:B------:R-:W-:Y:S01]  /*5b40*/  IMAD.WIDE R30, R29, 0x2, R4.reuse ;  /* 0x000000021d1e7825 */ /* 0x100fe200078e0204 */
[----:B------:R-:W-:Y:S03]  /*5b50*/  STL.64 [R1+0xce0], R34 ;  /* 0x000ce02201007387 */ /* 0x000fe60000100a00 */
[----:B------:R-:W-:Y:S01]  /*5b60*/  IMAD.WIDE R26, R25, 0x2, R4 ;  /* 0x00000002191a7825 */ /* 0x000fe200078e0204 */
[----:B------:R-:W-:Y:S03]  /*5b70*/  STL.64 [R1+0xce8], R30 ;  /* 0x000ce81e01007387 */ /* 0x000fe60000100a00 */
[----:B------:R-:W-:Y:S02]  /*5b80*/  IMAD.MOV.U32 R59, RZ, RZ, R50 ;  /* 0x000000ffff3b7224 */ /* 0x000fe400078e0032 */
[----:B------:R-:W-:Y:S01]  /*5b90*/  IMAD.WIDE R22, R21, 0x2, R4 ;  /* 0x0000000215167825 */ /* 0x000fe200078e0204 */
[----:B------:R-:W-:Y:S03]  /*5ba0*/  STL.64 [R1+0xcf0], R26 ;  /* 0x000cf01a01007387 */ /* 0x000fe60000100a00 */
[----:B------:R-:W-:Y:S01]  /*5bb0*/  IMAD R52, R57, c[0x0][0x190], RZ ;  /* 0x0000640039347a24 */ /* 0x000fe200078e02ff */
[----:B------:R-:W-:Y:S01]  /*5bc0*/  STL.64 [R1+0xcf8], R22 ;  /* 0x000cf81601007387 */ /* 0x000fe20000100a00 */
[----:B------:R-:W-:-:S02]  /*5bd0*/  IMAD R50, R53, c[0x0][0x190], RZ ;  /* 0x0000640035327a24 */ /* 0x000fc400078e02ff */
[----:B------:R-:W-:-:S04]  /*5be0*/  IMAD.WIDE R18, R17, 0x2, R4 ;  /* 0x0000000211127825 */ /* 0x000fc800078e0204 */
[----:B------:R-:W-:-:S04]  /*5bf0*/  IMAD.WIDE R6, R58, 0x2, R4 ;  /* 0x000000023a067825 */ /* 0x000fc800078e0204 */
[--C-:B------:R-:W-:Y:S01]  /*5c00*/  IMAD.WIDE R14, R13, 0x2, R4.reuse ;  /* 0x000000020d0e7825 */ /* 0x100fe200078e0204 */
[----:B------:R-:W-:Y:S03]  /*5c10*/  STL.64 [R1+0xd00], R18 ;  /* 0x000d001201007387 */ /* 0x000fe60000100a00 */
[----:B------:R-:W-:Y:S01]  /*5c20*/  IMAD R53, R60, c[0x0][0x190], RZ ;  /* 0x000064003c357a24 */ /* 0x000fe200078e02ff */
[----:B------:R0:W-:Y:S01]  /*5c30*/  STL.64 [R1+0xd08], R14 ;  /* 0x000d080e01007387 */ /* 0x0001e20000100a00 */
[----:B------:R-:W-:-:S04]  /*5c40*/  IMAD.WIDE R56, R59, 0x2, R4 ;  /* 0x000000023b387825 */ /* 0x000fc800078e0204 */
[----:B------:R-:W-:-:S04]  /*5c50*/  IMAD.WIDE R10, R9, 0x2, R4 ;  /* 0x00000002090a7825 */ /* 0x000fc800078e0204 */
[--C-:B------:R-:W-:Y:S01]  /*5c60*/  IMAD.WIDE R60, R28, 0x2, R4.reuse ;  /* 0x000000021c3c7825 */ /* 0x100fe200078e0204 */
[----:B------:R-:W-:Y:S03]  /*5c70*/  STL.64 [R1+0xd10], R10 ;  /* 0x000d100a01007387 */ /* 0x000fe60000100a00 */
[--C-:B0-----:R-:W-:Y:S01]  /*5c80*/  IMAD.WIDE R14, R32, 0x2, R4.reuse ;  /* 0x00000002200e7825 */ /* 0x101fe200078e0204 */
[----:B------:R-:W-:Y:S04]  /*5c90*/  STL.64 [R1+0xd18], R6 ;  /* 0x000d180601007387 */ /* 0x000fe80000100a00 */
[----:B------:R-:W-:Y:S04]  /*5ca0*/  STL.64 [R1+0xd20], R56 ;  /* 0x000d203801007387 */ /* 0x000fe80000100a00 */
[----:B------:R-:W-:Y:S04]  /*5cb0*/  STL.64 [R1+0xd28], R60 ;  /* 0x000d283c01007387 */ /* 0x000fe80000100a00 */
[----:B------:R0:W-:Y:S02]  /*5cc0*/  STL.64 [R1+0x10], R14 ;  /* 0x0000100e01007387 */ /* 0x0001e40000100a00 */
[----:B0-----:R-:W-:-:S04]  /*5cd0*/  IMAD.WIDE R14, R36, 0x2, R4 ;  /* 0x00000002240e7825 */ /* 0x001fc800078e0204 */
[----:B--2---:R-:W-:-:S04]  /*5ce0*/  IMAD.WIDE R10, R46, 0x2, R4 ;  /* 0x000000022e0a7825 */ /* 0x004fc800078e0204 */
[--C-:B------:R-:W-:Y:S01]  /*5cf0*/  IMAD.WIDE R6, R47, 0x2, R4.reuse ;  /* 0x000000022f067825 */ /* 0x100fe200078e0204 */
[----:B------:R0:W-:Y:S04]  /*5d00*/  STL.64 [R1+0x20], R10 ;  /* 0x0000200a01007387 */ /* 0x0001e80000100a00 */
[----:B------:R1:W-:Y:S04]  /*5d10*/  STL.64 [R1+0x38], R6 ;  /* 0x0000380601007387 */ /* 0x0003e80000100a00 */
[----:B------:R2:W-:Y:S01]  /*5d20*/  STL.64 [R1+0x48], R14 ;  /* 0x0000480e01007387 */ /* 0x0005e20000100a00 */
[----:B0-----:R-:W-:-:S04]  /*5d30*/  IMAD.WIDE R10, R45, 0x2, R4 ;  /* 0x000000022d0a7825 */ /* 0x001fc800078e0204 */
[--C-:B-1----:R-:W-:Y:S01]  /*5d40*/  IMAD.WIDE R6, R44, 0x2, R4.reuse ;  /* 0x000000022c067825 */ /* 0x102fe200078e0204 */
[----:B------:R0:W-:Y:S03]  /*5d50*/  STL.64 [R1+0x60], R10 ;  /* 0x0000600a01007387 */ /* 0x0001e60000100a00 */
[--C-:B--2---:R-:W-:Y:S01]  /*5d60*/  IMAD.WIDE R14, R16, 0x2, R4.reuse ;  /* 0x00000002100e7825 */ /* 0x104fe200078e0204 */
[----:B------:R1:W-:Y:S04]  /*5d70*/  STL.64 [R1+0x70], R6 ;  /* 0x0000700601007387 */ /* 0x0003e80000100a00 */
[----:B------:R-:W-:Y:S01]  /*5d80*/  STL.64 [R1+0x80], R14 ;  /* 0x0000800e01007387 */ /* 0x000fe20000100a00 */
[----:B0-----:R-:W-:-:S03]  /*5d90*/  IMAD.WIDE R10, R20, 0x2, R4 ;  /* 0x00000002140a7825 */ /* 0x001fc600078e0204 */
[----:B------:R-:W2:Y:S01]  /*5da0*/  LDL R16, [R1+0xd0] ;  /* 0x0000d00001107983 */ /* 0x000ea20000100800 */
[----:B-1----:R-:W-:-:S03]  /*5db0*/  IMAD.WIDE R6, R24, 0x2, R4 ;  /* 0x0000000218067825 */ /* 0x002fc600078e0204 */
[----:B------:R0:W-:Y:S04]  /*5dc0*/  STL.64 [R1+0x90], R10 ;  /* 0x0000900a01007387 */ /* 0x0001e80000100a00 */
[----:B------:R-:W3:Y:S04]  /*5dd0*/  LDL R20, [R1+0xd8] ;  /* 0x0000d80001147983 */ /* 0x000ee80000100800 */
[----:B------:R1:W-:Y:S04]  /*5de0*/  STL.64 [R1+0xa0], R6 ;  /* 0x0000a00601007387 */ /* 0x0003e80000100a00 */
[----:B------:R-:W4:Y:S01]  /*5df0*/  LDL R24, [R1+0xe8] ;  /* 0x0000e80001187983 */ /* 0x000f220000100800 */
[----:B0-----:R-:W-:-:S03]  /*5e00*/  IMAD.WIDE R10, R8, 0x2, R4 ;  /* 0x00000002080a7825 */ /* 0x001fc600078e0204 */
[----:B------:R-:W5:Y:S04]  /*5e10*/  LDL.LU R60, [R1+0x108] ;  /* 0x00010800013c7983 */ /* 0x000f680000300800 */
[----:B------:R-:W-:Y:S01]  /*5e20*/  STL.64 [R1+0xb8], R10 ;  /* 0x0000b80a01007387 */ /* 0x000fe20000100a00 */
[----:B-1----:R-:W-:-:S03]  /*5e30*/  IMAD.WIDE R6, R12, 0x2, R4 ;  /* 0x000000020c067825 */ /* 0x002fc600078e0204 */
[----:B------:R-:W4:Y:S04]  /*5e40*/  LDL.LU R61, [R1+0x118] ;  /* 0x00011800013d7983 */ /* 0x000f280000300800 */
[----:B------:R0:W-:Y:S04]  /*5e50*/  STL.64 [R1+0xc8], R6 ;  /* 0x0000c80601007387 */ /* 0x0001e80000100a00 */
[----:B------:R-:W5:Y:S04]  /*5e60*/  LDL.LU R56, [R1+0x120] ;  /* 0x0001200001387983 */ /* 0x000f680000300800 */
[----:B------:R-:W5:Y:S04]  /*5e70*/  LDL.LU R57, [R1+0x130] ;  /* 0x0001300001397983 */ /* 0x000f680000300800 */
[----:B0-----:R-:W5:Y:S04]  /*5e80*/  LDL.LU R6, [R1+0x138] ;  /* 0x0001380001067983 */ /* 0x001f680000300800 */
[----:B------:R-:W5:Y:S04]  /*5e90*/  LDL.LU R7, [R1+0x148] ;  /* 0x0001480001077983 */ /* 0x000f680000300800 */
        /* <DEDUP_REMOVED lines=19> */
[----:B------:R-:W5:Y:S01]  /*5fd0*/  LDL.LU R47, [R1+0x8] ;  /* 0x00000800012f7983 */ /* 0x000f620000300800 */
[----:B------:R-:W-:-:S02]  /*5fe0*/  IMAD R49, R49, c[0x0][0x190], RZ ;  /* 0x0000640031317a24 */ /* 0x000fc400078e02ff */
[----:B------:R-:W-:Y:S02]  /*5ff0*/  IMAD R48, R48, c[0x0][0x190], RZ ;  /* 0x0000640030307a24 */ /* 0x000fe400078e02ff */
[----:B--2---:R-:W-:-:S05]  /*6000*/  IMAD.WIDE R44, R16, 0x2, R4 ;  /* 0x00000002102c7825 */ /* 0x004fca00078e0204 */
[----:B------:R3:W-:Y:S02]  /*6010*/  STL.64 [R1+0xe0], R44 ;  /* 0x0000e02c01007387 */ /* 0x0007e40000100a00 */
[----:B---3--:R-:W-:-:S05]  /*6020*/  IMAD.WIDE R44, R20, 0x2, R4 ;  /* 0x00000002142c7825 */ /* 0x008fca00078e0204 */
[----:B------:R4:W-:Y:S02]  /*6030*/  STL.64 [R1+0xf8], R44 ;  /* 0x0000f82c01007387 */ /* 0x0009e40000100a00 */
[----:B----4-:R-:W-:-:S05]  /*6040*/  IMAD.WIDE R44, R24, 0x2, R4 ;  /* 0x00000002182c7825 */ /* 0x010fca00078e0204 */
[----:B------:R0:W-:Y:S02]  /*6050*/  STL.64 [R1+0x110], R44 ;  /* 0x0001102c01007387 */ /* 0x0001e40000100a00 */
[--C-:B0-----:R-:W-:Y:S02]  /*6060*/  IMAD.WIDE R44, R2, 0x2, R4.reuse ;  /* 0x00000002022c7825 */ /* 0x101fe400078e0204 */
[----:B------:R-:W2:Y:S04]  /*6070*/  LDL.LU R2, [R1+0xd7c] ;  /* 0x000d7c0001027983 */ /* 0x000ea80000300800 */
[----:B------:R0:W-:Y:S02]  /*6080*/  STL.64 [R1+0x128], R44 ;  /* 0x0001282c01007387 */ /* 0x0001e40000100a00 */
[----:B0-----:R-:W-:-:S02]  /*6090*/  IMAD.WIDE R44, R3, 0x2, R4 ;  /* 0x00000002032c7825 */ /* 0x001fc400078e0204 */
[----:B------:R-:W2:Y:S04]  /*60a0*/  LDL.LU R3, [R1+0xd78] ;  /* 0x000d780001037983 */ /* 0x000ea80000300800 */
[----:B------:R5:W-:Y:S02]  /*60b0*/  STL.64 [R1+0x140], R44 ;  /* 0x0001402c01007387 */ /* 0x000be40000100a00 */
[----:B-----5:R-:W-:-:S05]  /*60c0*/  IMAD.WIDE R44, R60, 0x2, R4 ;  /* 0x000000023c2c7825 */ /* 0x020fca00078e0204 */
[----:B------:R0:W-:Y:S04]  /*60d0*/  STL.64 [R1+0x158], R44 ;  /* 0x0001582c01007387 */ /* 0x0001e80000100a00 */
[----:B------:R-:W-:Y:S04]  /*60e0*/  STL [R1+0xd30], R61 ;  /* 0x000d303d01007387 */ /* 0x000fe80000100800 */
[----:B------:R1:W-:Y:S01]  /*60f0*/  STL [R1+0xd34], R60 ;  /* 0x000d343c01007387 */ /* 0x0003e20000100800 */
[----:B0-----:R-:W-:-:S05]  /*6100*/  IMAD.WIDE R44, R61, 0x2, R4 ;  /* 0x000000023d2c7825 */ /* 0x001fca00078e0204 */
[----:B------:R0:W-:Y:S01]  /*6110*/  STL.64 [R1+0x168], R44 ;  /* 0x0001682c01007387 */ /* 0x0001e20000100a00 */
[----:B-1----:R-:W-:-:S03]  /*6120*/  IMAD.WIDE R60, R57, 0x2, R4 ;  /* 0x00000002393c7825 */ /* 0x002fc600078e0204 */
[----:B------:R1:W-:Y:S01]  /*6130*/  STL.64 [R1+0xd38], R56 ;  /* 0x000d383801007387 */ /* 0x0003e20000100a00 */
[----:B0-----:R-:W-:-:S05]  /*6140*/  IMAD.WIDE R44, R56, 0x2, R4 ;  /* 0x00000002382c7825 */ /* 0x001fca00078e0204 */
[----:B------:R0:W-:Y:S01]  /*6150*/  STL.64 [R1+0x180], R44 ;  /* 0x0001802c01007387 */ /* 0x0001e20000100a00 */
[----:B-1----:R-:W-:-:S03]  /*6160*/  IMAD.WIDE R56, R7, 0x2, R4 ;  /* 0x0000000207387825 */ /* 0x002fc600078e0204 */
[----:B------:R-:W-:Y:S04]  /*6170*/  STL.64 [R1+0x198], R60 ;  /* 0x0001983c01007387 */ /* 0x000fe80000100a00 */
[----:B------:R1:W-:Y:S01]  /*6180*/  STL.64 [R1+0xd40], R6 ;  /* 0x000d400601007387 */ /* 0x0003e20000100a00 */
[----:B0-----:R-:W-:-:S05]  /*6190*/  IMAD.WIDE R44, R6, 0x2, R4 ;  /* 0x00000002062c7825 */ /* 0x001fca00078e0204 */
[----:B------:R0:W-:Y:S01]  /*61a0*/  STL.64 [R1+0x1b0], R44 ;  /* 0x0001b02c01007387 */ /* 0x0001e20000100a00 */
[----:B-1----:R-:W-:-:S03]  /*61b0*/  IMAD.WIDE R6, R11, 0x2, R4 ;  /* 0x000000020b067825 */ /* 0x002fc600078e0204 */
[----:B------:R-:W-:Y:S04]  /*61c0*/  STL.64 [R1+0x1c8], R56 ;  /* 0x0001c83801007387 */ /* 0x000fe80000100a00 */
[----:B------:R1:W-:Y:S01]  /*61d0*/  STL.64 [R1+0xd48], R10 ;  /* 0x000d480a01007387 */ /* 0x0003e20000100a00 */
[----:B0-----:R-:W-:-:S05]  /*61e0*/  IMAD.WIDE R44, R10, 0x2, R4 ;  /* 0x000000020a2c7825 */ /* 0x001fca00078e0204 */
[----:B------:R-:W-:Y:S01]  /*61f0*/  STL.64 [R1+0x1d8], R44 ;  /* 0x0001d82c01007387 */ /* 0x000fe20000100a00 */
[----:B-1----:R-:W-:-:S03]  /*6200*/  IMAD.WIDE R10, R14, 0x2, R4 ;  /* 0x000000020e0a7825 */ /* 0x002fc600078e0204 */
[----:B------:R0:W-:Y:S04]  /*6210*/  STL.64 [R1+0x1f0], R6 ;  /* 0x0001f00601007387 */ /* 0x0001e80000100a00 */
        /* <DEDUP_REMOVED lines=20> */
[----:B------:R-:W-:Y:S01]  /*6360*/  STL.64 [R1+0xd70], R30 ;  /* 0x000d701e01007387 */ /* 0x000fe20000100a00 */
[----:B------:R-:W-:-:S03]  /*6370*/  IMAD.WIDE R14, R34, 0x2, R4 ;  /* 0x00000002220e7825 */ /* 0x000fc600078e0204 */
[----:B------:R1:W-:Y:S01]  /*6380*/  STL.64 [R1+0x280], R10 ;  /* 0x0002800a01007387 */ /* 0x0003e20000100a00 */
[----:B0-----:R-:W-:-:S05]  /*6390*/  IMAD.WIDE R6, R31, 0x2, R4 ;  /* 0x000000021f067825 */ /* 0x001fca00078e0204 */
[----:B------:R0:W-:Y:S01]  /*63a0*/  STL.64 [R1+0x288], R6 ;  /* 0x0002880601007387 */ /* 0x0001e20000100a00 */
[----:B-1----:R-:W-:-:S03]  /*63b0*/  IMAD.WIDE R10, R35, 0x2, R4 ;  /* 0x00000002230a7825 */ /* 0x002fc600078e0204 */
[----:B------:R1:W-:Y:S04]  /*63c0*/  STL.64 [R1+0x290], R14 ;  /* 0x0002900e01007387 */ /* 0x0003e80000100a00 */
[----:B------:R3:W-:Y:S01]  /*63d0*/  STL.64 [R1+0x298], R10 ;  /* 0x0002980a01007387 */ /* 0x0007e20000100a00 */
[----:B0-----:R-:W-:-:S04]  /*63e0*/  IMAD.WIDE R6, R38, 0x2, R4 ;  /* 0x0000000226067825 */ /* 0x001fc800078e0204 */
[--C-:B-1----:R-:W-:Y:S01]  /*63f0*/  IMAD.WIDE R14, R39, 0x2, R4.reuse ;  /* 0x00000002270e7825 */ /* 0x102fe200078e0204 */
[----:B------:R0:W-:Y:S03]  /*6400*/  STL.64 [R1+0x2a0], R6 ;  /* 0x0002a00601007387 */ /* 0x0001e60000100a00 */
[--C-:B---3--:R-:W-:Y:S01]  /*6410*/  IMAD.WIDE R10, R42, 0x2, R4.reuse ;  /* 0x000000022a0a7825 */ /* 0x108fe200078e0204 */
        /* <DEDUP_REMOVED lines=20> */
[----:B0-----:R-:W-:-:S05]  /*6560*/  IMAD.WIDE R6, R48, 0x2, R4 ;  /* 0x0000000230067825 */ /* 0x001fca00078e0204 */
[----:B------:R0:W-:Y:S04]  /*6570*/  STL.64 [R1+0x300], R6 ;  /* 0x0003000601007387 */ /* 0x0001e80000100a00 */
[----:B------:R-:W4:Y:S04]  /*6580*/  LDL.LU R27, [R1+0x7c] ;  /* 0x00007c00011b7983 */ /* 0x000f280000300800 */
[----:B------:R-:W5:Y:S04]  /*6590*/  LDL.LU R22, [R1+0x88] ;  /* 0x0000880001167983 */ /* 0x000f680000300800 */
[----:B------:R-:W5:Y:S04]  /*65a0*/  LDL.LU R23, [R1+0x8c] ;  /* 0x00008c0001177983 */ /* 0x000f680000300800 */
[----:B------:R-:W5:Y:S04]  /*65b0*/  LDL.LU R18, [R1+0x98] ;  /* 0x0000980001127983 */ /* 0x000f680000300800 */
[----:B------:R-:W5:Y:S04]  /*65c0*/  LDL.LU R19, [R1+0x9c] ;  /* 0x00009c0001137983 */ /* 0x000f680000300800 */
[----:B-1----:R-:W5:Y:S04]  /*65d0*/  LDL.LU R14, [R1+0xa8] ;  /* 0x0000a800010e7983 */ /* 0x002f680000300800 */
[----:B------:R-:W5:Y:S04]  /*65e0*/  LDL.LU R15, [R1+0xac] ;  /* 0x0000ac00010f7983 */ /* 0x000f680000300800 */
[----:B---3--:R-:W3:Y:S04]  /*65f0*/  LDL.LU R10, [R1+0xb0] ;  /* 0x0000b000010a7983 */ /* 0x008ee80000300800 */
[----:B------:R-:W3:Y:S04]  /*6600*/  LDL.LU R11, [R1+0xb4] ;  /* 0x0000b400010b7983 */ /* 0x000ee80000300800 */
[----:B0-----:R-:W3:Y:S04]  /*6610*/  LDL.LU R6, [R1+0xc0] ;  /* 0x0000c00001067983 */ /* 0x001ee80000300800 */
[----:B------:R-:W3:Y:S04]  /*6620*/  LDL.LU R7, [R1+0xd0] ;  /* 0x0000d00001077983 */ /* 0x000ee80000300800 */
[----:B------:R-:W3:Y:S04]  /*6630*/  LDL.LU R56, [R1+0xd8] ;  /* 0x0000d80001387983 */ /* 0x000ee80000300800 */
[----:B------:R-:W3:Y:S04]  /*6640*/  LDL.LU R57, [R1+0xe8] ;  /* 0x0000e80001397983 */ /* 0x000ee80000300800 */
[----:B------:R-:W3:Y:S04]  /*6650*/  LDL.LU R60, [R1+0xf0] ;  /* 0x0000f000013c7983 */ /* 0x000ee80000300800 */
[----:B------:R-:W3:Y:S01]  /*6660*/  LDL.LU R61, [R1+0x100] ;  /* 0x00010000013d7983 */ /* 0x000ee20000300800 */
[----:B------:R-:W-:-:S02]  /*6670*/  IMAD.MOV.U32 R31, RZ, RZ, R28 ;  /* 0x000000ffff1f7224 */ /* 0x000fc400078e001c */
[----:B------:R-:W-:-:S04]  /*6680*/  IMAD.WIDE R44, R53, 0x2, R4 ;  /* 0x00000002352c7825 */ /* 0x000fc800078e0204 */
[----:B------:R-:W-:Y:S01]  /*6690*/  IMAD.WIDE R4, R55, 0x2, R4 ;  /* 0x0000000237047825 */ /* 0x000fe200078e0204 */
[----:B------:R-:W-:Y:S03]  /*66a0*/  STL.64 [R1+0x308], R44 ;  /* 0x0003082c01007387 */ /* 0x000fe60000100a00 */
[----:B--2---:R-:W-:Y:S01]  /*66b0*/  IMAD.WIDE R30, R31, 0x2, R2 ;  /* 0x000000021f1e7825 */ /* 0x004fe200078e0202 */
[----:B------:R-:W-:Y:S03]  /*66c0*/  STL.64 [R1+0x310], R4 ;  /* 0x0003100401007387 */ /* 0x000fe60000100a00 */
[----:B------:R-:W-:Y:S01]  /*66d0*/  IMAD.MOV.U32 R26, RZ, RZ, R32 ;  /* 0x000000ffff1a7224 */ /* 0x000fe200078e0020 */
[----:B------:R0:W-:Y:S03]  /*66e0*/  STL.64 [R1], R30 ;  /* 0x0000001e01007387 */ /* 0x0001e60000100a00 */
[----:B0-----:R-:W-:-:S05]  /*66f0*/  IMAD.WIDE R30, R26, 0x2, R2 ;  /* 0x000000021a1e7825 */ /* 0x001fca00078e0202 */
[----:B------:R0:W-:Y:S04]  /*6700*/  STL.64 [R1+0x18], R30 ;  /* 0x0000181e01007387 */ /* 0x0001e80000100a00 */
[----:B0-----:R-:W2:Y:S01]  /*6710*/  LDL.LU.64 R30, [R1+0xd70] ;  /* 0x000d7000011e7983 */ /* 0x001ea20000300a00 */
[----:B----4-:R-:W-:-:S05]  /*6720*/  IMAD.WIDE R26, R27, 0x2, R2 ;  /* 0x000000021b1a7825 */ /* 0x010fca00078e0202 */
[----:B------:R5:W-:Y:S02]  /*6730*/  STL.64 [R1+0x28], R26 ;  /* 0x0000281a01007387 */ /* 0x000be40000100a00 */
[----:B-----5:R-:W-:-:S04]  /*6740*/  IMAD.WIDE R26, R22, 0x2, R2 ;  /* 0x00000002161a7825 */ /* 0x020fc800078e0202 */
[--C-:B------:R-:W-:Y:S01]  /*6750*/  IMAD.WIDE R22, R23, 0x2, R2.reuse ;  /* 0x0000000217167825 */ /* 0x100fe200078e0202 */
[----:B------:R0:W-:Y:S04]  /*6760*/  STL.64 [R1+0x40], R26 ;  /* 0x0000401a01007387 */ /* 0x0001e80000100a00 */
[----:B0-----:R-:W4:Y:S04]  /*6770*/  LDL.LU.64 R26, [R1+0xd68] ;  /* 0x000d6800011a7983 */ /* 0x001f280000300a00 */
[----:B------:R0:W-:Y:S02]  /*6780*/  STL.64 [R1+0x50], R22 ;  /* 0x0000501601007387 */ /* 0x0001e40000100a00 */
[----:B0-----:R-:W-:-:S04]  /*6790*/  IMAD.WIDE R22, R18, 0x2, R2 ;  /* 0x0000000212167825 */ /* 0x001fc800078e0202 */
[--C-:B------:R-:W-:Y:S01]  /*67a0*/  IMAD.WIDE R18, R19, 0x2, R2.reuse ;  /* 0x0000000213127825 */ /* 0x100fe200078e0202 */
[----:B------:R0:W-:Y:S04]  /*67b0*/  STL.64 [R1+0x68], R22 ;  /* 0x0000681601007387 */ /* 0x0001e80000100a00 */
[----:B0-----:R-:W5:Y:S04]  /*67c0*/  LDL.LU.64 R22, [R1+0xd60] ;  /* 0x000d600001167983 */ /* 0x001f680000300a00 */
[----:B------:R0:W-:Y:S02]  /*67d0*/  STL.64 [R1+0x78], R18 ;  /* 0x0000781201007387 */ /* 0x0001e40000100a00 */
[----:B0-----:R-:W-:-:S04]  /*67e0*/  IMAD.WIDE R18, R14, 0x2, R2 ;  /* 0x000000020e127825 */ /* 0x001fc800078e0202 */
[--C-:B------:R-:W-:Y:S01]  /*67f0*/  IMAD.WIDE R14, R15, 0x2, R2.reuse ;  /* 0x000000020f0e7825 */ /* 0x100fe200078e0202 */
[----:B------:R0:W-:Y:S04]  /*6800*/  STL.64 [R1+0x88], R18 ;  /* 0x0000881201007387 */ /* 0x0001e80000100a00 */
[----:B0-----:R-:W2:Y:S04]  /*6810*/  LDL.LU.64 R18, [R1+0xd58] ;  /* 0x000d580001127983 */ /* 0x001ea80000300a00 */
[----:B------:R3:W-:Y:S02]  /*6820*/  STL.64 [R1+0x98], R14 ;  /* 0x0000980e01007387 */ /* 0x0007e40000100a00 */
[----:B---3--:R-:W-:-:S04]  /*6830*/  IMAD.WIDE R14, R10, 0x2, R2 ;  /* 0x000000020a0e7825 */ /* 0x008fc800078e0202 */
[--C-:B------:R-:W-:Y:S01]  /*6840*/  IMAD.WIDE R10, R11, 0x2, R2.reuse ;  /* 0x000000020b0a7825 */ /* 0x100fe200078e0202 */
[----:B------:R0:W-:Y:S04]  /*6850*/  STL.64 [R1+0xa8], R14 ;  /* 0x0000a80e01007387 */ /* 0x0001e80000100a00 */
[----:B0-----:R-:W3:Y:S04]  /*6860*/  LDL.LU.64 R14, [R1+0xd50] ;  /* 0x000d5000010e7983 */ /* 0x001ee80000300a00 */
[----:B------:R0:W-:Y:S02]  /*6870*/  STL.64 [R1+0xb0], R10 ;  /* 0x0000b00a01007387 */ /* 0x0001e40000100a00 */
[----:B0-----:R-:W-:-:S04]  /*6880*/  IMAD.WIDE R10, R6, 0x2, R2 ;  /* 0x00000002060a7825 */ /* 0x001fc800078e0202 */
[--C-:B------:R-:W-:Y:S01]  /*6890*/  IMAD.WIDE R6, R7, 0x2, R2.reuse ;  /* 0x0000000207067825 */ /* 0x100fe200078e0202 */
[----:B------:R0:W-:Y:S04]  /*68a0*/  STL.64 [R1+0xc0], R10 ;  /* 0x0000c00a01007387 */ /* 0x0001e80000100a00 */
[----:B0-----:R-:W2:Y:S04]  /*68b0*/  LDL.LU.64 R10, [R1+0xd48] ;  /* 0x000d4800010a7983 */ /* 0x001ea80000300a00 */
        /* <DEDUP_REMOVED lines=10> */
[----:B------:R0:W-:Y:S04]  /*6960*/  STL.64 [R1+0x100], R60 ;  /* 0x0001003c01007387 */ /* 0x0001e80000100a00 */
[----:B0-----:R-:W2:Y:S02]  /*6970*/  LDL.LU R60, [R1+0xd34] ;  /* 0x000d3400013c7983 */ /* 0x001ea40000300800 */
[----:B--2---:R-:W-:-:S05]  /*6980*/  IMAD.WIDE R60, R60, 0x2, R2 ;  /* 0x000000023c3c7825 */ /* 0x004fca00078e0202 */
[----:B------:R0:W-:Y:S04]  /*6990*/  STL.64 [R1+0x108], R60 ;  /* 0x0001083c01007387 */ /* 0x0001e80000100a00 */
[----:B0-----:R-:W2:Y:S02]  /*69a0*/  LDL.LU R61, [R1+0xd30] ;  /* 0x000d3000013d7983 */ /* 0x001ea40000300800 */
[----:B--2---:R-:W-:-:S05]  /*69b0*/  IMAD.WIDE R60, R61, 0x2, R2 ;  /* 0x000000023d3c7825 */ /* 0x004fca00078e0202 */
        /* <DEDUP_REMOVED lines=26> */
[----:B-----5:R-:W-:-:S04]  /*6b60*/  IMAD.WIDE R18, R22, 0x2, R2 ;  /* 0x0000000216127825 */ /* 0x020fc800078e0202 */
[--C-:B------:R-:W-:Y:S01]  /*6b70*/  IMAD.WIDE R22, R23, 0x2, R2.reuse ;  /* 0x0000000217167825 */ /* 0x100fe200078e0202 */
[----:B------:R0:W-:Y:S04]  /*6b80*/  STL.64 [R1+0x1a0], R18 ;  /* 0x0001a01201007387 */ /* 0x0001e80000100a00 */
[----:B0-----:R-:W5:Y:S04]  /*6b90*/  LDL.LU.64 R18, [R1+0xd00] ;  /* 0x000d000001127983 */ /* 0x001f680000300a00 */
[----:B------:R4:W-:Y:S02]  /*6ba0*/  STL.64 [R1+0x1a8], R22 ;  /* 0x0001a81601007387 */ /* 0x0009e40000100a00 */
[----:B----4-:R-:W-:-:S04]  /*6bb0*/  IMAD.WIDE R22, R26, 0x2, R2 ;  /* 0x000000021a167825 */ /* 0x010fc800078e0202 */
[--C-:B------:R-:W-:Y:S01]  /*6bc0*/  IMAD.WIDE R26, R27, 0x2, R2.reuse ;  /* 0x000000021b1a7825 */ /* 0x100fe200078e0202 */
[----:B------:R0:W-:Y:S04]  /*6bd0*/  STL.64 [R1+0x1b8], R22 ;  /* 0x0001b81601007387 */ /* 0x0001e80000100a00 */
[----:B0-----:R-:W4:Y:S04]  /*6be0*/  LDL.LU.64 R22, [R1+0xcf8] ;  /* 0x000cf80001167983 */ /* 0x001f280000300a00 */
        /* <DEDUP_REMOVED lines=26> */
[----:B0-----:R-:W-:-:S05]  /*6d90*/  IMAD.WIDE R46, R52, 0x2, R2 ;  /* 0x00000002342e7825 */ /* 0x001fca00078e0202 */
        /* <DEDUP_REMOVED lines=8> */
[----:B------:R0:W-:Y:S04]  /*6e20*/  STL.64 [R1+0x278], R46 ;  /* 0x0002782e01007387 */ /* 0x0001e80000100a00 */
[----:B0-----:R-:W2:Y:S01]  /*6e30*/  LDL.LU.64 R46, [R1+0xcc8] ;  /* 0x000cc800012e7983 */ /* 0x001ea20000300a00 */
[----:B------:R-:W-:-:S04]  /*6e40*/  IMAD.WIDE R44, R40, 0x2, R2 ;  /* 0x00000002282c7825 */ /* 0x000fc800078e0202 */
[----:B------:R-:W-:-:S04]  /*6e50*/  IMAD.WIDE R40, R41, 0x2, R2 ;  /* 0x0000000229287825 */ /* 0x000fc800078e0202 */
[----:B------:R-:W-:-:S04]  /*6e60*/  IMAD.WIDE R36, R37, 0x2, R2 ;  /* 0x0000000225247825 */ /* 0x000fc800078e0202 */
[----:B------:R-:W-:-:S04]  /*6e70*/  IMAD.WIDE R32, R33, 0x2, R2 ;  /* 0x0000000221207825 */ /* 0x000fc800078e0202 */
[----:B------:R-:W-:-:S04]  /*6e80*/  IMAD.WIDE R28, R29, 0x2, R2 ;  /* 0x000000021d1c7825 */ /* 0x000fc800078e0202 */
[----:B------:R-:W-:-:S04]  /*6e90*/  IMAD.WIDE R24, R25, 0x2, R2 ;  /* 0x0000000219187825 */ /* 0x000fc800078e0202 */
[----:B------:R-:W-:-:S04]  /*6ea0*/  IMAD.WIDE R20, R21, 0x2, R2 ;  /* 0x0000000215147825 */ /* 0x000fc800078e0202 */
[--C-:B------:R-:W-:Y:S01]  /*6eb0*/  IMAD.WIDE R16, R17, 0x2, R2.reuse ;  /* 0x0000000211107825 */ /* 0x100fe200078e0202 */
[----:B--2---:R-:W-:Y:S04]  /*6ec0*/  STL [R1+0x3c4], R46 ;  /* 0x0003c42e01007387 */ /* 0x004fe80000100800 */
        /* <DEDUP_REMOVED lines=12> */
[----:B------:R0:W-:Y:S04]  /*6f90*/  STL [R1+0x3e0], R35 ;  /* 0x0003e02301007387 */ /* 0x0001e80000100800 */
        /* <DEDUP_REMOVED lines=10> */
[----:B----4-:R-:W-:Y:S04]  /*7040*/  STL [R1+0xb88], R22 ;  /* 0x000b881601007387 */ /* 0x010fe80000100800 */
[----:B------:R-:W-:Y:S04]  /*7050*/  STL [R1+0x3f8], R23 ;  /* 0x0003f81701007387 */ /* 0x000fe80000100800 */
[----:B------:R-:W-:Y:S04]  /*7060*/  STL [R1+0xb7c], R20 ;  /* 0x000b7c1401007387 */ /* 0x000fe80000100800 */
[----:B------:R-:W-:Y:S04]  /*7070*/  STL [R1+0x3fc], R21 ;  /* 0x0003fc1501007387 */ /* 0x000fe80000100800 */
[----:B-----5:R-:W-:Y:S04]  /*7080*/  STL [R1+0xb80], R18 ;  /* 0x000b801201007387 */ /* 0x020fe80000100800 */
[----:B------:R-:W-:Y:S04]  /*7090*/  STL [R1+0x400], R19 ;  /* 0x0004001301007387 */ /* 0x000fe80000100800 */
[----:B0-----:R-:W2:Y:S04]  /*70a0*/  LDL.LU.64 R34, [R1] ;  /* 0x0000000001227983 */ /* 0x001ea80000300a00 */
[----:B------:R-:W-:Y:S04]  /*70b0*/  STL [R1+0xb74], R16 ;  /* 0x000b741001007387 */ /* 0x000fe80000100800 */
[----:B------:R-:W-:Y:S04]  /*70c0*/  STL [R1+0x404], R17 ;  /* 0x0004041101007387 */ /* 0x000fe80000100800 */
[----:B-1----:R-:W4:Y:S01]  /*70d0*/  LDL.LU.64 R28, [R1+0x10] ;  /* 0x00001000011c7983 */ /* 0x002f220000300a00 */
[----:B------:R-:W-:-:S03]  /*70e0*/  IMAD.WIDE R12, R13, 0x2, R2 ;  /* 0x000000020d0c7825 */ /* 0x000fc600078e0202 */
[----:B------:R-:W-:Y:S04]  /*70f0*/  STL [R1+0xb78], R14 ;  /* 0x000b780e01007387 */ /* 0x000fe80000100800 */
[----:B------:R-:W-:Y:S04]  /*7100*/  STL [R1+0x408], R15 ;  /* 0x0004080f01007387 */ /* 0x000fe80000100800 */
[----:B------:R-:W5:Y:S04]  /*7110*/  LDL.LU.64 R36, [R1+0x18] ;  /* 0x0000180001247983 */ /* 0x000f680000300a00 */
[----:B------:R-:W-:Y:S04]  /*7120*/  STL [R1+0xb6c], R12 ;  /* 0x000b6c0c01007387 */ /* 0x000fe80000100800 */
[----:B------:R-:W-:Y:S04]  /*7130*/  STL [R1+0x40c], R13 ;  /* 0x00040c0d01007387 */ /* 0x000fe80000100800 */
[----:B------:R-:W5:Y:S01]  /*7140*/  LDL.LU.64 R38, [R1+0x20] ;  /* 0x0000200001267983 */ /* 0x000f620000300a00 */
[----:B------:R-:W-:-:S03]  /*7150*/  IMAD.WIDE R8, R9, 0x2, R2 ;  /* 0x0000000209087825 */ /* 0x000fc600078e0202 */
[----:B---3--:R-:W-:Y:S04]  /*7160*/  STL [R1+0xb70], R10 ;  /* 0x000b700a01007387 */ /* 0x008fe80000100800 */
[----:B------:R-:W-:Y:S04]  /*7170*/  STL [R1+0x410], R11 ;  /* 0x0004100b01007387 */ /* 0x000fe80000100800 */
[----:B------:R-:W3:Y:S04]  /*7180*/  LDL.LU.64 R40, [R1+0x28] ;  /* 0x0000280001287983 */ /* 0x000ee80000300a00 */
[----:B------:R-:W-:Y:S04]  /*7190*/  STL [R1+0xb64], R8 ;  /* 0x000b640801007387 */ /* 0x000fe80000100800 */
[----:B------:R-:W-:Y:S04]  /*71a0*/  STL [R1+0x414], R9 ;  /* 0x0004140901007387 */ /* 0x000fe80000100800 */
[----:B------:R-:W3:Y:S01]  /*71b0*/  LDL.LU.64 R42, [R1+0x38] ;  /* 0x00003800012a7983 */ /* 0x000ee20000300a00 */
[----:B------:R-:W-:-:S03]  /*71c0*/  IMAD.WIDE R4, R58, 0x2, R2 ;  /* 0x000000023a047825 */ /* 0x000fc600078e0202 */
[----:B------:R-:W-:Y:S04]  /*71d0*/  STL [R1+0xb68], R6 ;  /* 0x000b680601007387 */ /* 0x000fe80000100800 */
[----:B------:R-:W-:Y:S04]  /*71e0*/  STL [R1+0x418], R7 ;  /* 0x0004180701007387 */ /* 0x000fe80000100800 */
[----:B------:R-:W3:Y:S04]  /*71f0*/  LDL.LU.64 R30, [R1+0x40] ;  /* 0x00004000011e7983 */ /* 0x000ee80000300a00 */
[----:B------:R-:W-:Y:S04]  /*7200*/  STL [R1+0x420], R4 ;  /* 0x0004200401007387 */ /* 0x000fe80000100800 */
[----:B------:R-:W-:Y:S04]  /*7210*/  STL [R1+0x41c], R5 ;  /* 0x00041c0501007387 */ /* 0x000fe80000100800 */
[----:B------:R-:W3:Y:S01]  /*7220*/  LDL.LU.64 R44, [R1+0x48] ;  /* 0x00004800012c7983 */ /* 0x000ee20000300a00 */
[----:B------:R-:W-:-:S03]  /*7230*/  IMAD.WIDE R58, R59, 0x2, R2 ;  /* 0x000000023b3a7825 */ /* 0x000fc600078e0202 */
[----:B------:R-:W-:Y:S01]  /*7240*/  STL [R1+0x428], R56 ;  /* 0x0004283801007387 */ /* 0x000fe20000100800 */
[----:B------:R-:W-:-:S03]  /*7250*/  IMAD.WIDE R50, R50, 0x2, R2 ;  /* 0x0000000232327825 */ /* 0x000fc600078e0202 */
[----:B------:R-:W-:Y:S01]  /*7260*/  STL [R1+0x424], R57 ;  /* 0x0004243901007387 */ /* 0x000fe20000100800 */
[----:B------:R-:W-:-:S04]  /*7270*/  IMAD.WIDE R48, R48, 0x2, R2 ;  /* 0x0000000230307825 */ /* 0x000fc800078e0202 */
[----:B------:R-:W-:-:S04]  /*7280*/  IMAD.WIDE R52, R53, 0x2, R2 ;  /* 0x0000000235347825 */ /* 0x000fc800078e0202 */
[----:B------:R-:W-:Y:S02]  /*7290*/  IMAD.WIDE R54, R55, 0x2, R2 ;  /* 0x0000000237367825 */ /* 0x000fe400078e0202 */
[----:B------:R-:W3:Y:S04]  /*72a0*/  LDL.LU.64 R2, [R1+0x50] ;  /* 0x0000500001027983 */ /* 0x000ee80000300a00 */
[----:B------:R-:W-:Y:S04]  /*72b0*/  STL [R1+0x430], R58 ;  /* 0x0004303a01007387 */ /* 0x000fe80000100800 */
[----:B------:R-:W-:Y:S04]  /*72c0*/  STL [R1+0x42c], R59 ;  /* 0x00042c3b01007387 */ /* 0x000fe80000100800 */
[----:B------:R-:W3:Y:S04]  /*72d0*/  LDL.LU.64 R32, [R1+0x60] ;  /* 0x0000600001207983 */ /* 0x000ee80000300a00 */
[----:B------:R-:W-:Y:S04]  /*72e0*/  STL [R1+0x438], R60 ;  /* 0x0004383c01007387 */ /* 0x000fe80000100800 */
[----:B------:R-:W-:Y:S04]  /*72f0*/  STL [R1+0x434], R61 ;  /* 0x0004343d01007387 */ /* 0x000fe80000100800 */
[----:B------:R-:W3:Y:S04]  /*7300*/  LDL.LU.64 R46, [R1+0x68] ;  /* 0x00006800012e7983 */ /* 0x000ee80000300a00 */
[----:B--2---:R0:W-:Y:S01]  /*7310*/  STL [R1+0x440], R34 ;  /* 0x0004402201007387 */ /* 0x0041e20000100800 */
[----:B------:R-:W-:-:S03]  /*7320*/  IMAD.MOV.U32 R0, RZ, RZ, R35 ;  /* 0x000000ffff007224 */ /* 0x000fc600078e0023 */
[----:B0-----:R-:W2:Y:S04]  /*7330*/  LDL.LU.64 R34, [R1+0x70] ;  /* 0x0000700001227983 */ /* 0x001ea80000300a00 */
[----:B------:R0:W-:Y:S04]  /*7340*/  STL [R1+0x43c], R0 ;  /* 0x00043c0001007387 */ /* 0x0001e80000100800 */
[----:B----4-:R1:W-:Y:S01]  /*7350*/  STL [R1+0x448], R28 ;  /* 0x0004481c01007387 */ /* 0x0103e20000100800 */
[----:B0-----:R-:W-:-:S03]  /*7360*/  IMAD.MOV.U32 R0, RZ, RZ, R29 ;  /* 0x000000ffff007224 */ /* 0x001fc600078e001d */
[----:B-1----:R-:W4:Y:S04]  /*7370*/  LDL.LU.64 R28, [R1+0x78] ;  /* 0x00007800011c7983 */ /* 0x002f280000300a00 */
[----:B------:R0:W-:Y:S04]  /*7380*/  STL [R1+0x444], R0 ;  /* 0x0004440001007387 */ /* 0x0001e80000100800 */
[----:B-----5:R1:W-:Y:S01]  /*7390*/  STL [R1+0x450], R36 ;  /* 0x0004502401007387 */ /* 0x0203e20000100800 */
[----:B0-----:R-:W-:-:S03]  /*73a0*/  IMAD.MOV.U32 R0, RZ, RZ, R37 ;  /* 0x000000ffff007224 */ /* 0x001fc600078e0025 */
[----:B-1----:R-:W5:Y:S04]  /*73b0*/  LDL.LU.64 R36, [R1+0x80] ;  /* 0x0000800001247983 */ /* 0x002f680000300a00 */
[----:B------:R0:W-:Y:S04]  /*73c0*/  STL [R1+0x44c], R0 ;  /* 0x00044c0001007387 */ /* 0x0001e80000100800 */
[----:B------:R1:W-:Y:S01]  /*73d0*/  STL [R1+0x458], R38 ;  /* 0x0004582601007387 */ /* 0x0003e20000100800 */
[----:B0-----:R-:W-:-:S03]  /*73e0*/  IMAD.MOV.U32 R0, RZ, RZ, R39 ;  /* 0x000000ffff007224 */ /* 0x001fc600078e0027 */
[----:B-1----:R-:W5:Y:S04]  /*73f0*/  LDL.LU.64 R38, [R1+0x88] ;  /* 0x0000880001267983 */ /* 0x002f680000300a00 */
[----:B------:R0:W-:Y:S04]  /*7400*/  STL [R1+0x454], R0 ;  /* 0x0004540001007387 */ /* 0x0001e80000100800 */
[----:B---3--:R1:W-:Y:S01]  /*7410*/  STL [R1+0x460], R40 ;  /* 0x0004602801007387 */ /* 0x0083e20000100800 */
[----:B0-----:R-:W-:-:S03]  /*7420*/  IMAD.MOV.U32 R0, RZ, RZ, R41 ;  /* 0x000000ffff007224 */ /* 0x001fc600078e0029 */
[----:B-1----:R-:W3:Y:S04]  /*7430*/  LDL.LU.64 R40, [R1+0x90] ;  /* 0x0000900001287983 */ /* 0x002ee80000300a00 */
[----:B------:R0:W-:Y:S04]  /*7440*/  STL [R1+0x45c], R0 ;  /* 0x00045c0001007387 */ /* 0x0001e80000100800 */
[----:B------:R1:W-:Y:S01]  /*7450*/  STL [R1+0x468], R42 ;  /* 0x0004682a01007387 */ /* 0x0003e20000100800 */
        /* <DEDUP_REMOVED lines=23> */
[----:B--2---:R1:W-:Y:S01]  /*75d0*/  STL [R1+0x498], R34 ;  /* 0x0004982201007387 */ /* 0x0043e20000100800 */
[----:B0-----:R-:W-:-:S03]  /*75e0*/  IMAD.MOV.U32 R0, RZ, RZ, R35 ;  /* 0x000000ffff007224 */ /* 0x001fc600078e0023 */
[----:B-1----:R-:W2:Y:S04]  /*75f0*/  LDL.LU.64 R34, [R1+0xc0] ;  /* 0x0000c00001227983 */ /* 0x002ea80000300a00 */
        /* <DEDUP_REMOVED lines=89> */
[----:B----4-:R-:W-:Y:S04]  /*7b90*/  STL [R1+0x550], R28 ;  /* 0x0005501c01007387 */ /* 0x010fe80000100800 */
[----:B------:R-:W4:Y:S01]  /*7ba0*/  LDL.LU.64 R26, [R1+0x1d8] ;  /* 0x0001d800011a7983 */ /* 0x000f220000300a00 */
[----:B0-----:R-:W-:-:S05]  /*7bb0*/  IMAD.MOV.U32 R0, RZ, RZ, R29 ;  /* 0x000000ffff007224 */ /* 0x001fca00078e001d */
        /* <DEDUP_REMOVED lines=17> */
[----:B------:R-:W-:Y:S04]  /*7cd0*/  STL [R1+0x578], R30 ;  /* 0x0005781e01007387 */ /* 0x000fe80000100800 */
[----:B------:R-:W3:Y:S01]  /*7ce0*/  LDL.LU.64 R28, [R1+0x170] ;  /* 0x00017000011c7983 */ /* 0x000ee20000300a00 */
[----:B0-----:R-:W-:-:S05]  /*7cf0*/  IMAD.MOV.U32 R0, RZ, RZ, R31 ;  /* 0x000000ffff007224 */ /* 0x001fca00078e001f */
        /* <DEDUP_REMOVED lines=12> */
[----:B------:R0:W-:Y:S02]  /*7dc0*/  STL [R1+0x58c], R0 ;  /* 0x00058c0001007387 */ /* 0x0001e40000100800 */
[----:B0-----:R-:W-:Y:S02]  /*7dd0*/  IMAD.MOV.U32 R0, RZ, RZ, R47 ;  /* 0x000000ffff007224 */ /* 0x001fe400078e002f */
[----:B------:R0:W-:Y:S04]  /*7de0*/  STL [R1+0x598], R46 ;  /* 0x0005982e01007387 */ /* 0x0001e80000100800 */
[----:B0-----:R-:W3:Y:S04]  /*7df0*/  LDL.LU.64 R46, [R1+0x188] ;  /* 0x00018800012e7983 */ /* 0x001ee80000300a00 */
[----:B------:R2:W-:Y:S02]  /*7e00*/  STL [R1+0x594], R0 ;  /* 0x0005940001007387 */ /* 0x0005e40000100800 */
[----:B--2---:R-:W-:-:S02]  /*7e10*/  IMAD.MOV.U32 R0, RZ, RZ, R35 ;  /* 0x000000ffff007224 */ /* 0x004fc400078e0023 */
[----:B------:R0:W-:Y:S04]  /*7e20*/  STL [R1+0x5a0], R34 ;  /* 0x0005a02201007387 */ /* 0x0001e80000100800 */
[----:B------:R-:W2:Y:S04]  /*7e30*/  LDL.LU.64 R32, [R1+0x230] ;  /* 0x0002300001207983 */ /* 0x000ea80000300a00 */
[----:B------:R1:W-:Y:S04]  /*7e40*/  STL [R1+0x59c], R0 ;  /* 0x00059c0001007387 */ /* 0x0003e80000100800 */
[----:B----4-:R-:W-:Y:S04]  /*7e50*/  STL [R1+0x5a8], R26 ;  /* 0x0005a81a01007387 */ /* 0x010fe80000100800 */
[----:B0-----:R-:W4:Y:S01]  /*7e60*/  LDL.LU.64 R34, [R1+0x190] ;  /* 0x0001900001227983 */ /* 0x001f220000300a00 */
[----:B-1----:R-:W-:-:S03]  /*7e70*/  IMAD.MOV.U32 R0, RZ, RZ, R27 ;  /* 0x000000ffff007224 */ /* 0x002fc600078e001b */
[----:B-----5:R-:W-:Y:S04]  /*7e80*/  STL [R1+0x5b0], R36 ;  /* 0x0005b02401007387 */ /* 0x020fe80000100800 */
[----:B------:R0:W-:Y:S02]  /*7e90*/  STL [R1+0x5a4], R0 ;  /* 0x0005a40001007387 */ /* 0x0001e40000100800 */
[----:B0-----:R-:W-:Y:S02]  /*7ea0*/  IMAD.MOV.U32 R0, RZ, RZ, R37 ;  /* 0x000000ffff007224 */ /* 0x001fe400078e0025 */
[----:B------:R-:W5:Y:S04]  /*7eb0*/  LDL.LU.64 R36, [R1+0x238] ;  /* 0x0002380001247983 */ /* 0x000f680000300a00 */
        /* <DEDUP_REMOVED lines=32> */
[----:B------:R2:W-:Y:S02]  /*80c0*/  STL [R1+0x5ec], R0 ;  /* 0x0005ec0001007387 */ /* 0x0005e40000100800 */
[----:B--2---:R-:W-:Y:S02]  /*80d0*/  IMAD.MOV.U32 R0, RZ, RZ, R33 ;  /* 0x000000ffff007224 */ /* 0x004fe400078e0021 */
[----:B------:R0:W-:Y:S04]  /*80e0*/  STL [R1+0x5f8], R32 ;  /* 0x0005f82001007387 */ /* 0x0001e80000100800 */
[----:B----4-:R-:W-:Y:S04]  /*80f0*/  STL [R1+0x600], R34 ;  /* 0x0006002201007387 */ /* 0x010fe80000100800 */
[----:B------:R1:W-:Y:S04]  /*8100*/  STL [R1+0x5f4], R0 ;  /* 0x0005f40001007387 */ /* 0x0003e80000100800 */
[----:B0-----:R-:W2:Y:S01]  /*8110*/  LDL.LU.64 R32, [R1+0x1d0] ;  /* 0x0001d00001207983 */ /* 0x001ea20000300a00 */
[----:B-1----:R-:W-:-:S03]  /*8120*/  IMAD.MOV.U32 R0, RZ, RZ, R35 ;  /* 0x000000ffff007224 */ /* 0x002fc600078e0023 */
[----:B------:R-:W4:Y:S04]  /*8130*/  LDL.LU.64 R34, [R1+0x288] ;  /* 0x0002880001227983 */ /* 0x000f280000300a00 */
[----:B------:R0:W-:Y:S04]  /*8140*/  STL [R1+0x5fc], R0 ;  /* 0x0005fc0001007387 */ /* 0x0001e80000100800 */
[----:B-----5:R-:W-:Y:S01]  /*8150*/  STL [R1+0x608], R36 ;  /* 0x0006082401007387 */ /* 0x020fe20000100800 */
[----:B0-----:R-:W-:-:S03]  /*8160*/  IMAD.MOV.U32 R0, RZ, RZ, R37 ;  /* 0x000000ffff007224 */ /* 0x001fc600078e0025 */
[----:B------:R-:W5:Y:S04]  /*8170*/  LDL.LU.64 R26, [R1+0x1e0] ;  /* 0x0001e000011a7983 */ /* 0x000f680000300a00 */
[----:B------:R0:W-:Y:S04]  /*8180*/  STL [R1+0x604], R0 ;  /* 0x0006040001007387 */ /* 0x0001e80000100800 */
[----:B------:R-:W-:Y:S01]  /*8190*/  STL [R1+0x610], R38 ;  /* 0x0006102601007387 */ /* 0x000fe20000100800 */
[----:B0-----:R-:W-:-:S03]  /*81a0*/  IMAD.MOV.U32 R0, RZ, RZ, R39 ;  /* 0x000000ffff007224 */ /* 0x001fc600078e0027 */
[----:B------:R-:W5:Y:S04]  /*81b0*/  LDL.LU.64 R36, [R1+0x290] ;  /* 0x0002900001247983 */ /* 0x000f680000300a00 */
[----:B------:R3:W-:Y:S02]  /*81c0*/  STL [R1+0x60c], R0 ;  /* 0x00060c0001007387 */ /* 0x0007e40000100800 */
[----:B---3--:R-:W-:Y:S02]  /*81d0*/  IMAD.MOV.U32 R0, RZ, RZ, R41 ;  /* 0x000000ffff007224 */ /* 0x008fe400078e0029 */
[----:B------:R-:W-:Y:S04]  /*81e0*/  STL [R1+0x618], R40 ;  /* 0x0006182801007387 */ /* 0x000fe80000100800 */
[----:B------:R-:W3:Y:S04]  /*81f0*/  LDL.LU.64 R38, [R1+0x1e8] ;  /* 0x0001e80001267983 */ /* 0x000ee80000300a00 */
[----:B------:R0:W-:Y:S04]  /*8200*/  STL [R1+0x614], R0 ;  /* 0x0006140001007387 */ /* 0x0001e80000100800 */
[----:B------:R1:W-:Y:S01]  /*8210*/  STL [R1+0x620], R42 ;  /* 0x0006202a01007387 */ /* 0x0003e20000100800 */
[----:B0-----:R-:W-:-:S03]  /*8220*/  IMAD.MOV.U32 R0, RZ, RZ, R43 ;  /* 0x000000ffff007224 */ /* 0x001fc600078e002b */
[----:B------:R-:W3:Y:S04]  /*8230*/  LDL.LU.64 R40, [R1+0x298] ;  /* 0x0002980001287983 */ /* 0x000ee80000300a00 */
[----:B------:R-:W-:Y:S04]  /*8240*/  STL [R1+0x628], R28 ;  /* 0x0006281c01007387 */ /* 0x000fe80000100800 */
[----:B------:R0:W-:Y:S04]  /*8250*/  STL [R1+0x61c], R0 ;  /* 0x00061c0001007387 */ /* 0x0001e80000100800 */
[----:B-1----:R-:W3:Y:S01]  /*8260*/  LDL.LU.64 R42, [R1+0x1f8] ;  /* 0x0001f800012a7983 */ /* 0x002ee20000300a00 */
[----:B0-----:R-:W-:-:S03]  /*8270*/  IMAD.MOV.U32 R0, RZ, RZ, R29 ;  /* 0x000000ffff007224 */ /* 0x001fc600078e001d */
[----:B------:R-:W-:Y:S04]  /*8280*/  STL [R1+0x630], R44 ;  /* 0x0006302c01007387 */ /* 0x000fe80000100800 */
[----:B------:R0:W-:Y:S04]  /*8290*/  STL [R1+0x624], R0 ;  /* 0x0006240001007387 */ /* 0x0001e80000100800 */
[----:B------:R-:W3:Y:S01]  /*82a0*/  LDL.LU.64 R28, [R1+0x2a0] ;  /* 0x0002a000011c7983 */ /* 0x000ee20000300a00 */
        /* <DEDUP_REMOVED lines=13> */
[----:B------:R-:W3:Y:S04]  /*8380*/  LDL.LU.64 R46, [R1+0x2b0] ;  /* 0x0002b000012e7983 */ /* 0x000ee80000300a00 */
[----:B------:R2:W-:Y:S02]  /*8390*/  STL [R1+0x644], R0 ;  /* 0x0006440001007387 */ /* 0x0005e40000100800 */
[----:B--2---:R-:W-:Y:S02]  /*83a0*/  IMAD.MOV.U32 R0, RZ, RZ, R33 ;  /* 0x000000ffff007224 */ /* 0x004fe400078e0021 */
[----:B------:R0:W-:Y:S04]  /*83b0*/  STL [R1+0x650], R32 ;  /* 0x0006502001007387 */ /* 0x0001e80000100800 */
[----:B----4-:R-:W-:Y:S04]  /*83c0*/  STL [R1+0x658], R34 ;  /* 0x0006582201007387 */ /* 0x010fe80000100800 */
[----:B------:R1:W-:Y:S04]  /*83d0*/  STL [R1+0x64c], R0 ;  /* 0x00064c0001007387 */ /* 0x0003e80000100800 */
[----:B0-----:R-:W2:Y:S01]  /*83e0*/  LDL.LU.64 R32, [R1+0x218] ;  /* 0x0002180001207983 */ /* 0x001ea20000300a00 */
[----:B-1----:R-:W-:-:S03]  /*83f0*/  IMAD.MOV.U32 R0, RZ, RZ, R35 ;  /* 0x000000ffff007224 */ /* 0x002fc600078e0023 */
[----:B-----5:R-:W-:Y:S04]  /*8400*/  STL [R1+0x660], R26 ;  /* 0x0006601a01007387 */ /* 0x020fe80000100800 */
[----:B------:R0:W-:Y:S04]  /*8410*/  STL [R1+0x654], R0 ;  /* 0x0006540001007387 */ /* 0x0001e80000100800 */
[----:B------:R-:W4:Y:S01]  /*8420*/  LDL.LU.64 R34, [R1+0x2b8] ;  /* 0x0002b80001227983 */ /* 0x000f220000300a00 */
[----:B0-----:R-:W-:-:S03]  /*8430*/  IMAD.MOV.U32 R0, RZ, RZ, R27 ;  /* 0x000000ffff007224 */ /* 0x001fc600078e001b */
[----:B------:R-:W-:Y:S04]  /*8440*/  STL [R1+0x668], R36 ;  /* 0x0006682401007387 */ /* 0x000fe80000100800 */
[----:B------:R0:W-:Y:S02]  /*8450*/  STL [R1+0x65c], R0 ;  /* 0x00065c0001007387 */ /* 0x0001e40000100800 */
[----:B0-----:R-:W-:Y:S02]  /*8460*/  IMAD.MOV.U32 R0, RZ, RZ, R37 ;  /* 0x000000ffff007224 */ /* 0x001fe400078e0025 */
[----:B------:R-:W5:Y:S04]  /*8470*/  LDL.LU.64 R36, [R1+0x30] ;  /* 0x0000300001247983 */ /* 0x000f680000300a00 */
[----:B------:R0:W-:Y:S04]  /*8480*/  STL [R1+0x664], R0 ;  /* 0x0006640001007387 */ /* 0x0001e80000100800 */
[----:B---3--:R1:W-:Y:S01]  /*8490*/  STL [R1+0x670], R38 ;  /* 0x0006702601007387 */ /* 0x0083e20000100800 */
[----:B0-----:R-:W-:-:S03]  /*84a0*/  IMAD.MOV.U32 R0, RZ, RZ, R39 ;  /* 0x000000ffff007224 */ /* 0x001fc600078e0027 */
        /* <DEDUP_REMOVED lines=13> */
[----:B------:R0:W-:Y:S02]  /*8580*/  STL [R1+0x684], R0 ;  /* 0x0006840001007387 */ /* 0x0001e40000100800 */
[----:B0-----:R-:W-:Y:S02]  /*8590*/  IMAD.MOV.U32 R0, RZ, RZ, R45 ;  /* 0x000000ffff007224 */ /* 0x001fe400078e002d */
[----:B------:R-:W3:Y:S04]  /*85a0*/  LDL.LU.64 R44, [R1+0x8] ;  /* 0x00000800012c7983 */ /* 0x000ee80000300a00 */
[----:B------:R0:W-:Y:S04]  /*85b0*/  STL [R1+0x68c], R0 ;  /* 0x00068c0001007387 */ /* 0x0001e80000100800 */
[----:B------:R1:W-:Y:S01]  /*85c0*/  STL [R1+0x698], R2 ;  /* 0x0006980201007387 */ /* 0x0003e20000100800 */
[----:B0-----:R-:W-:-:S03]  /*85d0*/  IMAD.MOV.U32 R0, RZ, RZ, R3 ;  /* 0x000000ffff007224 */ /* 0x001fc600078e0003 */
[----:B-1----:R-:W3:Y:S04]  /*85e0*/  LDL.LU.64 R2, [R1+0x2d0] ;  /* 0x0002d00001027983 */ /* 0x002ee80000300a00 */
[----:B------:R0:W-:Y:S04]  /*85f0*/  STL [R1+0x694], R0 ;  /* 0x0006940001007387 */ /* 0x0001e80000100800 */
[----:B------:R-:W-:Y:S01]  /*8600*/  STL [R1+0x6a0], R30 ;  /* 0x0006a01e01007387 */ /* 0x000fe20000100800 */
[----:B0-----:R-:W-:-:S03]  /*8610*/  IMAD.MOV.U32 R0, RZ, RZ, R31 ;  /* 0x000000ffff007224 */ /* 0x001fc600078e001f */
[----:B------:R-:W-:Y:S04]  /*8620*/  STL [R1+0x6a8], R46 ;  /* 0x0006a82e01007387 */ /* 0x000fe80000100800 */
[----:B------:R0:W-:Y:S04]  /*8630*/  STL [R1+0x69c], R0 ;  /* 0x00069c0001007387 */ /* 0x0001e80000100800 */
[----:B------:R-:W3:Y:S04]  /*8640*/  LDL.LU.64 R24, [R1+0x240] ;  /* 0x0002400001187983 */ /* 0x000ee80000300a00 */
[----:B------:R-:W3:Y:S01]  /*8650*/  LDL.LU.64 R26, [R1+0x2d8] ;  /* 0x0002d800011a7983 */ /* 0x000ee20000300a00 */
[----:B0-----:R-:W-:-:S05]  /*8660*/  IMAD.MOV.U32 R0, RZ, RZ, R47 ;  /* 0x000000ffff007224 */ /* 0x001fca00078e002f */
[----:B------:R0:W-:Y:S04]  /*8670*/  STL [R1+0x6a4], R0 ;  /* 0x0006a40001007387 */ /* 0x0001e80000100800 */
[----:B--2---:R-:W-:Y:S04]  /*8680*/  STL [R1+0x6b0], R32 ;  /* 0x0006b02001007387 */ /* 0x004fe80000100800 */
[----:B------:R-:W2:Y:S01]  /*8690*/  LDL.LU.64 R46, [R1+0x248] ;  /* 0x00024800012e7983 */ /* 0x000ea20000300a00 */
[----:B0-----:R-:W-:-:S03]  /*86a0*/  IMAD.MOV.U32 R0, RZ, RZ, R33 ;  /* 0x000000ffff007224 */ /* 0x001fc600078e0021 */
[----:B----4-:R-:W-:Y:S04]  /*86b0*/  STL [R1+0x6b8], R34 ;  /* 0x0006b82201007387 */ /* 0x010fe80000100800 */
[----:B------:R0:W-:Y:S04]  /*86c0*/  STL [R1+0x6ac], R0 ;  /* 0x0006ac0001007387 */ /* 0x0001e80000100800 */
[----:B------:R-:W4:Y:S04]  /*86d0*/  LDL.LU.64 R28, [R1+0x2e0] ;  /* 0x0002e000011c7983 */ /* 0x000f280000300a00 */
[----:B------:R-:W4:Y:S01]  /*86e0*/  LDL.LU.64 R30, [R1+0x258] ;  /* 0x00025800011e7983 */ /* 0x000f220000300a00 */
[----:B0-----:R-:W-:-:S05]  /*86f0*/  IMAD.MOV.U32 R0, RZ, RZ, R35 ;  /* 0x000000ffff007224 */ /* 0x001fca00078e0023 */
[----:B------:R0:W-:Y:S04]  /*8700*/  STL [R1+0x6b4], R0 ;  /* 0x0006b40001007387 */ /* 0x0001e80000100800 */
[----:B-----5:R-:W-:Y:S01]  /*8710*/  STL [R1+0x6c0], R36 ;  /* 0x0006c02401007387 */ /* 0x020fe20000100800 */
[----:B0-----:R-:W-:-:S03]  /*8720*/  IMAD.MOV.U32 R0, RZ, RZ, R37 ;  /* 0x000000ffff007224 */ /* 0x001fc600078e0025 */
[----:B------:R-:W5:Y:S04]  /*8730*/  LDL.LU.64 R32, [R1+0x2e8] ;  /* 0x0002e80001207983 */ /* 0x000f680000300a00 */
[----:B------:R-:W5:Y:S04]  /*8740*/  LDL.LU.64 R34, [R1+0x268] ;  /* 0x0002680001227983 */ /* 0x000f680000300a00 */
[----:B------:R3:W-:Y:S02]  /*8750*/  STL [R1+0x6bc], R0 ;  /* 0x0006bc0001007387 */ /* 0x0007e40000100800 */
[----:B---3--:R-:W-:-:S02]  /*8760*/  IMAD.MOV.U32 R0, RZ, RZ, R39 ;  /* 0x000000ffff007224 */ /* 0x008fc400078e0027 */
[----:B------:R0:W-:Y:S04]  /*8770*/  STL [R1+0x6c8], R38 ;  /* 0x0006c82601007387 */ /* 0x0001e80000100800 */
[----:B------:R-:W3:Y:S04]  /*8780*/  LDL.LU.64 R36, [R1+0x2f0] ;  /* 0x0002f00001247983 */ /* 0x000ee80000300a00 */
[----:B------:R-:W-:Y:S04]  /*8790*/  STL [R1+0x6d0], R40 ;  /* 0x0006d02801007387 */ /* 0x000fe80000100800 */
[----:B------:R1:W-:Y:S04]  /*87a0*/  STL [R1+0x6c4], R0 ;  /* 0x0006c40001007387 */ /* 0x0003e80000100800 */
[----:B0-----:R-:W3:Y:S01]  /*87b0*/  LDL.LU.64 R38, [R1+0x2f8] ;  /* 0x0002f80001267983 */ /* 0x001ee20000300a00 */
[----:B-1----:R-:W-:-:S05]  /*87c0*/  IMAD.MOV.U32 R0, RZ, RZ, R41 ;  /* 0x000000ffff007224 */ /* 0x002fca00078e0029 */
[----:B------:R0:W-:Y:S04]  /*87d0*/  STL [R1+0x6cc], R0 ;  /* 0x0006cc0001007387 */ /* 0x0001e80000100800 */
[----:B------:R1:W-:Y:S04]  /*87e0*/  STL [R1+0x6d8], R42 ;  /* 0x0006d82a01007387 */ /* 0x0003e80000100800 */
[----:B------:R-:W3:Y:S01]  /*87f0*/  LDL.LU.64 R40, [R1+0x278] ;  /* 0x0002780001287983 */ /* 0x000ee20000300a00 */
[----:B0-----:R-:W-:-:S03]  /*8800*/  IMAD.MOV.U32 R0, RZ, RZ, R43 ;  /* 0x000000ffff007224 */ /* 0x001fc600078e002b */
[----:B-1----:R-:W3:Y:S04]  /*8810*/  LDL.LU.64 R42, [R1+0x300] ;  /* 0x00030000012a7983 */ /* 0x002ee80000300a00 */
[----:B------:R0:W-:Y:S04]  /*8820*/  STL [R1+0x6d4], R0 ;  /* 0x0006d40001007387 */ /* 0x0001e80000100800 */
[----:B------:R1:W-:Y:S01]  /*8830*/  STL [R1+0x6e0], R44 ;  /* 0x0006e02c01007387 */ /* 0x0003e20000100800 */
[----:B------:R-:W-:-:S03]  /*8840*/  IMAD.MOV.U32 R4, RZ, RZ, R45 ;  /* 0x000000ffff047224 */ /* 0x000fc600078e002d */
[----:B0-----:R-:W3:Y:S04]  /*8850*/  LDL.LU R0, [R1+0x318] ;  /* 0x0003180001007983 */ /* 0x001ee80000300800 */
[----:B------:R0:W-:Y:S04]  /*8860*/  STL [R1+0x6e8], R2 ;  /* 0x0006e80201007387 */ /* 0x0001e80000100800 */
[----:B------:R-:W-:Y:S04]  /*8870*/  STL [R1+0x6dc], R4 ;  /* 0x0006dc0401007387 */ /* 0x000fe80000100800 */
[----:B-1----:R-:W3:Y:S01]  /*8880*/  LDL.LU.64 R44, [R1+0x308] ;  /* 0x00030800012c7983 */ /* 0x002ee20000300a00 */
[----:B0-----:R-:W-:-:S03]  /*8890*/  IMAD.MOV.U32 R2, RZ, RZ, R3 ;  /* 0x000000ffff027224 */ /* 0x001fc600078e0003 */
[----:B------:R-:W3:Y:S04]  /*88a0*/  LDL.LU R3, [R1+0x31c] ;  /* 0x00031c0001037983 */ /* 0x000ee80000300800 */
[----:B------:R0:W-:Y:S04]  /*88b0*/  STL [R1+0x6e4], R2 ;  /* 0x0006e40201007387 */ /* 0x0001e80000100800 */
[----:B------:R-:W-:Y:S01]  /*88c0*/  STL [R1+0x6f0], R24 ;  /* 0x0006f01801007387 */ /* 0x000fe20000100800 */
[----:B0-----:R-:W-:-:S03]  /*88d0*/  IMAD.MOV.U32 R2, RZ, RZ, R25 ;  /* 0x000000ffff027224 */ /* 0x001fc600078e0019 */
[----:B------:R-:W-:Y:S04]  /*88e0*/  STL [R1+0x6f8], R26 ;  /* 0x0006f81a01007387 */ /* 0x000fe80000100800 */
[----:B------:R0:W-:Y:S02]  /*88f0*/  STL [R1+0x6ec], R2 ;  /* 0x0006ec0201007387 */ /* 0x0001e40000100800 */
[----:B0-----:R-:W-:Y:S02]  /*8900*/  IMAD.MOV.U32 R2, RZ, RZ, R27 ;  /* 0x000000ffff027224 */ /* 0x001fe400078e001b */
[----:B--2---:R-:W-:Y:S04]  /*8910*/  STL [R1+0x700], R46 ;  /* 0x0007002e01007387 */ /* 0x004fe80000100800 */
[----:B------:R0:W-:Y:S02]  /*8920*/  STL [R1+0x6f4], R2 ;  /* 0x0006f40201007387 */ /* 0x0001e40000100800 */
[----:B0-----:R-:W-:-:S02]  /*8930*/  IMAD.MOV.U32 R2, RZ, RZ, R47 ;  /* 0x000000ffff027224 */ /* 0x001fc400078e002f */
[----:B------:R-:W2:Y:S04]  /*8940*/  LDL.LU.64 R46, [R1+0x310] ;  /* 0x00031000012e7983 */ /* 0x000ea80000300a00 */
[----:B------:R4:W-:Y:S02]  /*8950*/  STL [R1+0x6fc], R2 ;  /* 0x0006fc0201007387 */ /* 0x0009e40000100800 */
[----:B----4-:R-:W-:Y:S02]  /*8960*/  IMAD.MOV.U32 R2, RZ, RZ, R29 ;  /* 0x000000ffff027224 */ /* 0x010fe400078e001d */
[----:B------:R-:W-:Y:S04]  /*8970*/  STL [R1+0x708], R28 ;  /* 0x0007081c01007387 */ /* 0x000fe80000100800 */
[----:B------:R-:W-:Y:S04]  /*8980*/  STL [R1+0x710], R30 ;  /* 0x0007101e01007387 */ /* 0x000fe80000100800 */
[----:B------:R0:W-:Y:S02]  /*8990*/  STL [R1+0x704], R2 ;  /* 0x0007040201007387 */ /* 0x0001e40000100800 */
[----:B0-----:R-:W-:-:S02]  /*89a0*/  IMAD.MOV.U32 R2, RZ, RZ, R31 ;  /* 0x000000ffff027224 */ /* 0x001fc400078e001f */
[----:B-----5:R-:W-:Y:S04]  /*89b0*/  STL [R1+0x718], R32 ;  /* 0x0007182001007387 */ /* 0x020fe80000100800 */
[----:B------:R0:W-:Y:S04]  /*89c0*/  STL [R1+0x70c], R2 ;  /* 0x00070c0201007387 */ /* 0x0001e80000100800 */
[----:B------:R-:W-:Y:S01]  /*89d0*/  STL [R1+0x720], R34 ;  /* 0x0007202201007387 */ /* 0x000fe20000100800 */
[----:B0-----:R-:W-:-:S05]  /*89e0*/  IMAD.MOV.U32 R2, RZ, RZ, R33 ;  /* 0x000000ffff027224 */ /* 0x001fca00078e0021 */
[----:B------:R0:W-:Y:S02]  /*89f0*/  STL [R1+0x714], R2 ;  /* 0x0007140201007387 */ /* 0x0001e40000100800 */
[----:B0-----:R-:W-:Y:S02]  /*8a00*/  IMAD.MOV.U32 R2, RZ, RZ, R35 ;  /* 0x000000ffff027224 */ /* 0x001fe400078e0023 */
[----:B---3--:R-:W-:Y:S04]  /*8a10*/  STL [R1+0x728], R36 ;  /* 0x0007282401007387 */ /* 0x008fe80000100800 */
[----:B------:R0:W-:Y:S04]  /*8a20*/  STL [R1+0x71c], R2 ;  /* 0x00071c0201007387 */ /* 0x0001e80000100800 */
[----:B------:R-:W-:Y:S01]  /*8a30*/  STL [R1+0x730], R50 ;  /* 0x0007303201007387 */ /* 0x000fe20000100800 */
[----:B0-----:R-:W-:-:S05]  /*8a40*/  IMAD.MOV.U32 R2, RZ, RZ, R37 ;  /* 0x000000ffff027224 */ /* 0x001fca00078e0025 */
[----:B------:R0:W-:Y:S04]  /*8a50*/  STL [R1+0x724], R2 ;  /* 0x0007240201007387 */ /* 0x0001e80000100800 */
[----:B------:R-:W-:Y:S01]  /*8a60*/  STL [R1+0x72c], R51 ;  /* 0x00072c3301007387 */ /* 0x000fe20000100800 */
[----:B0-----:R-:W-:-:S03]  /*8a70*/  IMAD.MOV.U32 R2, RZ, RZ, R39 ;  /* 0x000000ffff027224 */ /* 0x001fc600078e0027 */
[----:B------:R-:W-:Y:S04]  /*8a80*/  STL [R1+0x738], R38 ;  /* 0x0007382601007387 */ /* 0x000fe80000100800 */
[----:B------:R-:W-:Y:S04]  /*8a90*/  STL [R1+0x740], R40 ;  /* 0x0007402801007387 */ /* 0x000fe80000100800 */
[----:B------:R0:W-:Y:S04]  /*8aa0*/  STL [R1+0x734], R2 ;  /* 0x0007340201007387 */ /* 0x0001e80000100800 */
[----:B------:R-:W-:Y:S01]  /*8ab0*/  STL [R1+0x748], R42 ;  /* 0x0007482a01007387 */ /* 0x000fe20000100800 */
[----:B0-----:R-:W-:-:S05]  /*8ac0*/  IMAD.MOV.U32 R2, RZ, RZ, R41 ;  /* 0x000000ffff027224 */ /* 0x001fca00078e0029 */
[----:B------:R0:W-:Y:S01]  /*8ad0*/  STL [R1+0x73c], R2 ;  /* 0x00073c0201007387 */ /* 0x0001e20000100800 */
[----:B------:R-:W-:Y:S02]  /*8ae0*/  IMAD R0, R0, c[0x0][0x184], RZ ;  /* 0x0000610000007a24 */ /* 0x000fe400078e02ff */
[----:B0-----:R-:W-:-:S03]  /*8af0*/  IMAD.MOV.U32 R2, RZ, RZ, R43 ;  /* 0x000000ffff027224 */ /* 0x001fc600078e002b */
[----:B------:R-:W-:Y:S02]  /*8b00*/  LEA R12, P1, R0, c[0x0][0x160], 0x1 ;  /* 0x00005800000c7a11 */ /* 0x000fe400078208ff */
[----:B------:R0:W-:Y:S01]  /*8b10*/  STL [R1+0x744], R2 ;  /* 0x0007440201007387 */ /* 0x0001e20000100800 */
[----:B------:R-:W-:-:S03]  /*8b20*/  IMAD.MOV.U32 R8, RZ, RZ, c[0x0][0x188] ;  /* 0x00006200ff087624 */ /* 0x000fc600078e00ff */
[----:B------:R-:W-:Y:S01]  /*8b30*/  STL [R1+0x750], R48 ;  /* 0x0007503001007387 */ /* 0x000fe20000100800 */
[----:B------:R-:W-:-:S03]  /*8b40*/  LEA.HI.X.SX32 R13, R0, c[0x0][0x164], 0x1, P1 ;  /* 0x00005900000d7a11 */ /* 0x000fc600008f0eff */
[----:B------:R-:W-:Y:S01]  /*8b50*/  STL [R1+0x74c], R49 ;  /* 0x00074c3101007387 */ /* 0x000fe20000100800 */
[----:B------:R-:W-:-:S03]  /*8b60*/  IMAD.MOV.U32 R4, RZ, RZ, R45 ;  /* 0x000000ffff047224 */ /* 0x000fc600078e002d */
[----:B------:R-:W-:Y:S01]  /*8b70*/  STL [R1+0x758], R44 ;  /* 0x0007582c01007387 */ /* 0x000fe20000100800 */
[----:B0-----:R-:W-:-:S03]  /*8b80*/  IMAD R2, R3, c[0x0][0x184], RZ ;  /* 0x0000610003027a24 */ /* 0x001fc600078e02ff */
[----:B------:R0:W-:Y:S02]  /*8b90*/  STL [R1+0x754], R4 ;  /* 0x0007540401007387 */ /* 0x0001e40000100800 */
[C---:B------:R-:W-:Y:S02]  /*8ba0*/  LEA R10, P0, R2.reuse, c[0x0][0x160], 0x1 ;  /* 0x00005800020a7a11 */ /* 0x040fe400078008ff */
[----:B------:R-:W-:Y:S02]  /*8bb0*/  STL [R1+0x760], R52 ;  /* 0x0007603401007387 */ /* 0x000fe40000100800 */
[----:B------:R-:W-:Y:S01]  /*8bc0*/  LEA.HI.X.SX32 R11, R2, c[0x0][0x164], 0x1, P0 ;  /* 0x00005900020b7a11 */ /* 0x000fe200000f0eff */
[----:B0-----:R-:W-:Y:S01]  /*8bd0*/  IMAD R4, R8, 0x3f, RZ ;  /* 0x0000003f08047824 */ /* 0x001fe200078e02ff */
[----:B------:R-:W-:Y:S03]  /*8be0*/  STL [R1+0x75c], R53 ;  /* 0x00075c3501007387 */ /* 0x000fe60000100800 */
[----:B------:R-:W-:-:S04]  /*8bf0*/  IMAD.WIDE R2, R4, 0x2, R12 ;  /* 0x0000000204027825 */ /* 0x000fc800078e020c */
[----:B------:R-:W-:-:S04]  /*8c00*/  IMAD.WIDE R4, R4, 0x2, R10 ;  /* 0x0000000204047825 */ /* 0x000fc800078e020a */
[C---:B------:R-:W-:Y:S02]  /*8c10*/  IMAD R6, R8.reuse, 0x3d, RZ ;  /* 0x0000003d08067824 */ /* 0x040fe400078e02ff */
[----:B--2---:R-:W-:Y:S01]  /*8c20*/  IMAD.MOV.U32 R0, RZ, RZ, R47 ;  /* 0x000000ffff007224 */ /* 0x004fe200078e002f */
[----:B------:R-:W-:Y:S04]  /*8c30*/  STL [R1+0x768], R46 ;  /* 0x0007682e01007387 */ /* 0x000fe80000100800 */
[----:B------:R-:W-:Y:S04]  /*8c40*/  STL.64 [R1+0x360], R12 ;  /* 0x0003600c01007387 */ /* 0x000fe80000100a00 */
[----:B------:R0:W-:Y:S04]  /*8c50*/  STL [R1+0x764], R0 ;  /* 0x0007640001007387 */ /* 0x0001e80000100800 */
[----:B------:R-:W-:Y:S04]  /*8c60*/  STL [R1+0x770], R54 ;  /* 0x0007703601007387 */ /* 0x000fe80000100800 */
[----:B------:R-:W-:Y:S01]  /*8c70*/  STL.64 [R1+0x368], R10 ;  /* 0x0003680a01007387 */ /* 0x000fe20000100a00 */
[----:B0-----:R-:W-:-:S03]  /*8c80*/  IMAD R0, R8, 0x3e, RZ ;  /* 0x0000003e08007824 */ /* 0x001fc600078e02ff */
[----:B------:R-:W-:Y:S04]  /*8c90*/  STL [R1+0x76c], R55 ;  /* 0x00076c3701007387 */ /* 0x000fe80000100800 */
[----:B------:R-:W-:Y:S04]  /*8ca0*/  STL [R1+0x778], R2 ;  /* 0x0007780201007387 */ /* 0x000fe80000100800 */
[----:B------:R0:W-:Y:S04]  /*8cb0*/  STL [R1+0x774], R3 ;  /* 0x0007740301007387 */ /* 0x0001e80000100800 */
[----:B------:R-:W-:Y:S01]  /*8cc0*/  STL [R1+0x780], R4 ;  /* 0x0007800401007387 */ /* 0x000fe20000100800 */
[----:B0-----:R-:W-:-:S03]  /*8cd0*/  IMAD.WIDE R2, R0, 0x2, R12 ;  /* 0x0000000200027825 */ /* 0x001fc600078e020c */
[----:B------:R0:W-:Y:S04]  /*8ce0*/  STL [R1+0x77c], R5 ;  /* 0x00077c0501007387 */ /* 0x0001e80000100800 */
[----:B------:R-:W-:Y:S04]  /*8cf0*/  STL [R1+0x788], R2 ;  /* 0x0007880201007387 */ /* 0x000fe80000100800 */
[----:B------:R1:W-:Y:S01]  /*8d00*/  STL [R1+0x784], R3 ;  /* 0x0007840301007387 */ /* 0x0003e20000100800 */
[----:B0-----:R-:W-:-:S04]  /*8d10*/  IMAD.WIDE R4, R0, 0x2, R10 ;  /* 0x0000000200047825 */ /* 0x001fc800078e020a */
[----:B------:R-:W-:Y:S01]  /*8d20*/  IMAD R0, R8, 0x3c, RZ ;  /* 0x0000003c08007824 */ /* 0x000fe200078e02ff */
[----:B------:R-:W-:Y:S01]  /*8d30*/  STL [R1+0x790], R4 ;  /* 0x0007900401007387 */ /* 0x000fe20000100800 */
[----:B-1----:R-:W-:-:S03]  /*8d40*/  IMAD.WIDE R2, R6, 0x2, R12 ;  /* 0x0000000206027825 */ /* 0x002fc600078e020c */
[----:B------:R0:W-:Y:S01]  /*8d50*/  STL [R1+0x78c], R5 ;  /* 0x00078c0501007387 */ /* 0x0001e20000100800 */
[----:B------:R-:W-:-:S03]  /*8d60*/  IMAD.WIDE R6, R6, 0x2, R10 ;  /* 0x0000000206067825 */ /* 0x000fc600078e020a */
[----:B------:R-:W-:Y:S04]  /*8d70*/  STL [R1+0x798], R2 ;  /* 0x0007980201007387 */ /* 0x000fe80000100800 */
[----:B------:R1:W-:Y:S04]  /*8d80*/  STL [R1+0x794], R3 ;  /* 0x0007940301007387 */ /* 0x0003e80000100800 */
[----:B------:R2:W-:Y:S01]  /*8d90*/  STL [R1+0x7a0], R6 ;  /* 0x0007a00601007387 */ /* 0x0005e20000100800 */
[----:B0-----:R-:W-:-:S04]  /*8da0*/  IMAD.WIDE R4, R0, 0x2, R10 ;  /* 0x0000000200047825 */ /* 0x001fc800078e020a */
[----:B-1----:R-:W-:Y:S01]  /*8db0*/  IMAD.WIDE R2, R0, 0x2, R12 ;  /* 0x0000000200027825 */ /* 0x002fe200078e020c */
[----:B------:R-:W-:Y:S03]  /*8dc0*/  STL [R1+0x79c], R7 ;  /* 0x00079c0701007387 */ /* 0x000fe60000100800 */
[C---:B--2---:R-:W-:Y:S01]  /*8dd0*/  IMAD R6, R8.reuse, 0x3b, RZ ;  /* 0x0000003b08067824 */ /* 0x044fe200078e02ff */
[----:B------:R-:W-:Y:S04]  /*8de0*/  STL [R1+0x7a8], R2 ;  /* 0x0007a80201007387 */ /* 0x000fe80000100800 */
[----:B------:R0:W-:Y:S01]  /*8df0*/  STL [R1+0x7a4], R3 ;  /* 0x0007a40301007387 */ /* 0x0001e20000100800 */
[----:B------:R-:W-:-:S03]  /*8e00*/  IMAD R0, R8, 0x3a, RZ ;  /* 0x0000003a08007824 */ /* 0x000fc600078e02ff */
[----:B------:R-:W-:Y:S01]  /*8e10*/  STL [R1+0x7b0], R4 ;  /* 0x0007b00401007387 */ /* 0x000fe20000100800 */
[----:B0-----:R-:W-:-:S03]  /*8e20*/  IMAD.WIDE R2, R6, 0x2, R12 ;  /* 0x0000000206027825 */ /* 0x001fc600078e020c */
        /* <DEDUP_REMOVED lines=179> */
[----:B------:R-:W-:-:S03]  /*9960*/  IMAD.SHL.U32 R0, R8, 0x20, RZ ;  /* 0x0000002008007824 */ /* 0x000fc600078e00ff */
        /* <DEDUP_REMOVED lines=202> */
[----:B------:R-:W2:Y:S01]  /*a610*/  S2R R46, SR_TID.X ;  /* 0x00000000002e7919 */ /* 0x000ea20000002100 */
[----:B0-----:R-:W-:-:S03]  /*a620*/  IMAD.WIDE R4, R0, 0x2, R10 ;  /* 0x0000000200047825 */ /* 0x001fc600078e020a */
[----:B------:R0:W-:Y:S01]  /*a630*/  STL [R1+0xb20], R6 ;  /* 0x000b200601007387 */ /* 0x0001e20000100800 */
[----:B-1----:R-:W-:-:S03]  /*a640*/  IMAD.WIDE R2, R0, 0x2, R12 ;  /* 0x0000000200027825 */ /* 0x002fc600078e020c */
[----:B------:R-:W-:Y:S04]  /*a650*/  STL [R1+0xb1c], R7 ;  /* 0x000b1c0701007387 */ /* 0x000fe80000100800 */
[----:B------:R-:W-:Y:S01]  /*a660*/  STL [R1+0xb28], R2 ;  /* 0x000b280201007387 */ /* 0x000fe20000100800 */
[----:B0-----:R-:W-:-:S03]  /*a670*/  IMAD R6, R8, 0x3, RZ ;  /* 0x0000000308067824 */ /* 0x001fc600078e02ff */
[----:B------:R0:W-:Y:S01]  /*a680*/  STL [R1+0xb24], R3 ;  /* 0x000b240301007387 */ /* 0x0001e20000100800 */
[----:B------:R-:W-:-:S03]  /*a690*/  IMAD.SHL.U32 R0, R8, 0x2, RZ ;  /* 0x0000000208007824 */ /* 0x000fc600078e00ff */
[----:B------:R-:W-:Y:S01]  /*a6a0*/  STL [R1+0xb30], R4 ;  /* 0x000b300401007387 */ /* 0x000fe20000100800 */
[----:B0-----:R-:W-:-:S03]  /*a6b0*/  IMAD.WIDE R2, R6, 0x2, R12 ;  /* 0x0000000206027825 */ /* 0x001fc600078e020c */
[----:B------:R0:W-:Y:S01]  /*a6c0*/  STL [R1+0xb2c], R5 ;  /* 0x000b2c0501007387 */ /* 0x0001e20000100800 */
[----:B------:R-:W-:-:S03]  /*a6d0*/  IMAD.WIDE R6, R6, 0x2, R10 ;  /* 0x0000000206067825 */ /* 0x000fc600078e020a */
[----:B------:R-:W-:Y:S04]  /*a6e0*/  STL [R1+0xb38], R2 ;  /* 0x000b380201007387 */ /* 0x000fe80000100800 */
[----:B------:R1:W-:Y:S01]  /*a6f0*/  STL [R1+0xb34], R3 ;  /* 0x000b340301007387 */ /* 0x0003e20000100800 */
[----:B0-----:R-:W-:-:S03]  /*a700*/  IMAD.WIDE R4, R0, 0x2, R10 ;  /* 0x0000000200047825 */ /* 0x001fc600078e020a */
[----:B------:R-:W-:Y:S01]  /*a710*/  STL [R1+0xb40], R6 ;  /* 0x000b400601007387 */ /* 0x000fe20000100800 */
[----:B-1----:R-:W-:-:S03]  /*a720*/  IMAD.WIDE R2, R0, 0x2, R12 ;  /* 0x0000000200027825 */ /* 0x002fc600078e020c */
[----:B------:R0:W-:Y:S04]  /*a730*/  STL [R1+0xb3c], R7 ;  /* 0x000b3c0701007387 */ /* 0x0001e80000100800 */
[----:B------:R-:W-:Y:S04]  /*a740*/  STL [R1+0xb48], R2 ;  /* 0x000b480201007387 */ /* 0x000fe80000100800 */
[----:B------:R1:W-:Y:S01]  /*a750*/  STL [R1+0xb44], R3 ;  /* 0x000b440301007387 */ /* 0x0003e20000100800 */
[----:B0-----:R-:W-:-:S03]  /*a760*/  IMAD.WIDE R6, R8, 0x2, R12 ;  /* 0x0000000208067825 */ /* 0x001fc600078e020c */
[----:B------:R-:W-:Y:S04]  /*a770*/  STL [R1+0xb50], R4 ;  /* 0x000b500401007387 */ /* 0x000fe80000100800 */
[----:B------:R2:W-:Y:S01]  /*a780*/  STL [R1+0xb4c], R5 ;  /* 0x000b4c0501007387 */ /* 0x0005e20000100800 */
[----:B-1----:R-:W-:-:S03]  /*a790*/  IMAD.WIDE R2, R8, 0x2, R10 ;  /* 0x0000000208027825 */ /* 0x002fc600078e020a */
[----:B------:R-:W-:Y:S04]  /*a7a0*/  STL [R1+0xb58], R6 ;  /* 0x000b580601007387 */ /* 0x000fe80000100800 */
[----:B------:R-:W-:Y:S01]  /*a7b0*/  STL [R1+0xb54], R7 ;  /* 0x000b540701007387 */ /* 0x000fe20000100800 */
[----:B--2---:R-:W-:-:S03]  /*a7c0*/  IMAD.SHL.U32 R5, R46, 0x40, RZ ;  /* 0x000000402e057824 */ /* 0x004fc600078e00ff */
[----:B------:R-:W-:Y:S04]  /*a7d0*/  STL [R1+0xb60], R2 ;  /* 0x000b600201007387 */ /* 0x000fe80000100800 */
[----:B------:R0:W-:Y:S04]  /*a7e0*/  STL [R1+0xb5c], R3 ;  /* 0x000b5c0301007387 */ /* 0x0001e80000100800 */
[----:B------:R-:W-:Y:S04]  /*a7f0*/  STL [R1+0x3a4], RZ ;  /* 0x0003a4ff01007387 */ /* 0x000fe80000100800 */
[----:B------:R-:W-:Y:S04]  /*a800*/  STL [R1+0x270], RZ ;  /* 0x000270ff01007387 */ /* 0x000fe80000100800 */
[----:B------:R1:W-:Y:S04]  /*a810*/  STL [R1+0xbc4], R5 ;  /* 0x000bc40501007387 */ /* 0x0003e80000100800 */
[----:B------:R-:W-:Y:S04]  /*a820*/  STL [R1+0x274], RZ ;  /* 0x000274ff01007387 */ /* 0x000fe80000100800 */
        /* <DEDUP_REMOVED lines=66> */
[----:B------:R-:W2:Y:S04]  /*ac50*/  LDL.LU R44, [R1+0x324] ;  /* 0x00032400012c7983 */ /* 0x000ea80000300800 */
[----:B------:R-:W3:Y:S01]  /*ac60*/  S2R R47, SR_TID.X ;  /* 0x00000000002f7919 */ /* 0x000ee20000002100 */
[----:B------:R-:W-:-:S04]  /*ac70*/  IMAD.MOV.U32 R45, RZ, RZ, c[0x0][0x18c] ;  /* 0x00006300ff2d7624 */ /* 0x000fc800078e00ff */
[----:B------:R-:W-:Y:S02]  /*ac80*/  IMAD.SHL.U32 R4, R45, 0x40, RZ ;  /* 0x000000402d047824 */ /* 0x000fe400078e00ff */
[----:B------:R-:W4:Y:S01]  /*ac90*/  S2R R45, SR_TID.X ;  /* 0x00000000002d7919 */ /* 0x000f220000002100 */
[----:B---3--:R-:W-:-:S05]  /*aca0*/  LOP3.LUT R47, R47, 0x1f, RZ, 0xc0, !PT ;  /* 0x0000001f2f2f7812 */ /* 0x008fca00078ec0ff */
[----:B0-----:R-:W-:Y:S02]  /*acb0*/  IMAD.SHL.U32 R3, R47, 0x2, RZ ;  /* 0x000000022f037824 */ /* 0x001fe400078e00ff */
[----:B------:R-:W0:Y:S04]  /*acc0*/  S2R R47, SR_TID.X ;  /* 0x00000000002f7919 */ /* 0x000e280000002100 */
[----:B------:R-:W-:Y:S04]  /*acd0*/  STL [R1+0x250], RZ ;  /* 0x000250ff01007387 */ /* 0x000fe80000100800 */
[----:B------:R-:W-:Y:S04]  /*ace0*/  STL [R1+0x254], RZ ;  /* 0x000254ff01007387 */ /* 0x000fe80000100800 */
[----:B------:R-:W-:Y:S04]  /*acf0*/  STL [R1+0x258], RZ ;  /* 0x000258ff01007387 */ /* 0x000fe80000100800 */
[----:B------:R-:W-:Y:S04]  /*ad00*/  STL [R1+0x25c], RZ ;  /* 0x00025cff01007387 */ /* 0x000fe80000100800 */
[----:B------:R-:W-:Y:S01]  /*ad10*/  STL [R1+0x240], RZ ;  /* 0x000240ff01007387 */ /* 0x000fe20000100800 */
[----:B0-----:R-:W-:-:S03]  /*ad20*/  LOP3.LUT R47, R47, 0x7, RZ, 0xc0, !PT ;  /* 0x000000072f2f7812 */ /* 0x001fc600078ec0ff */
[----:B------:R-:W-:Y:S01]  /*ad30*/  STL [R1+0x244], RZ ;  /* 0x000244ff01007387 */ /* 0x000fe20000100800 */
[----:B----4-:R-:W-:-:S03]  /*ad40*/  IMAD.SHL.U32 R45, R45, 0x2, RZ ;  /* 0x000000022d2d7824 */ /* 0x010fc600078e00ff */
[----:B------:R-:W-:Y:S01]  /*ad50*/  STL [R1+0x248], RZ ;  /* 0x000248ff01007387 */ /* 0x000fe20000100800 */
[----:B------:R-:W-:-:S03]  /*ad60*/  IMAD R47, R47, 0x90, RZ ;  /* 0x000000902f2f7824 */ /* 0x000fc600078e02ff */
[----:B------:R-:W-:Y:S04]  /*ad70*/  STL [R1+0x24c], RZ ;  /* 0x00024cff01007387 */ /* 0x000fe80000100800 */
[----:B------:R-:W-:Y:S04]  /*ad80*/  STL [R1+0x230], RZ ;  /* 0x000230ff01007387 */ /* 0x000fe80000100800 */
[----:B------:R-:W-:Y:S01]  /*ad90*/  STL [R1+0x234], RZ ;  /* 0x000234ff01007387 */ /* 0x000fe20000100800 */
[----:B------:R-:W-:-:S03]  /*ada0*/  LOP3.LUT R47, R47, 0x10, R45, 0x78, !PT ;  /* 0x000000102f2f7812 */ /* 0x000fc600078e782d */
[----:B------:R-:W-:Y:S04]  /*adb0*/  STL [R1+0x238], RZ ;  /* 0x000238ff01007387 */ /* 0x000fe80000100800 */
[----:B------:R-:W-:Y:S04]  /*adc0*/  STL [R1+0x23c], RZ ;  /* 0x00023cff01007387 */ /* 0x000fe80000100800 */
[----:B------:R-:W-:Y:S04]  /*add0*/  STL [R1+0x160], RZ ;  /* 0x000160ff01007387 */ /* 0x000fe80000100800 */
[----:B------:R-:W-:Y:S04]  /*ade0*/  STL [R1+0x164], RZ ;  /* 0x000164ff01007387 */ /* 0x000fe80000100800 */
[----:B------:R-:W-:Y:S01]  /*adf0*/  STL [R1+0x168], RZ ;  /* 0x000168ff01007387 */ /* 0x000fe20000100800 */
[----:B-1----:R-:W-:-:S03]  /*ae00*/  LOP3.LUT R5, R47, 0x400, R5, 0xf8, !PT ;  /* 0x000004002f057812 */ /* 0x002fc600078ef805 */
[----:B------:R-:W-:Y:S04]  /*ae10*/  STL [R1+0x16c], RZ ;  /* 0x00016cff01007387 */ /* 0x000fe80000100800 */
[----:B------:R-:W-:Y:S04]  /*ae20*/  STL [R1+0x150], RZ ;  /* 0x000150ff01007387 */ /* 0x000fe80000100800 */
[----:B------:R-:W-:Y:S04]  /*ae30*/  STL [R1+0x154], RZ ;  /* 0x000154ff01007387 */ /* 0x000fe80000100800 */
[----:B------:R-:W-:Y:S04]  /*ae40*/  STL [R1+0x158], RZ ;  /* 0x000158ff01007387 */ /* 0x000fe80000100800 */
[----:B------:R-:W-:Y:S04]  /*ae50*/  STL [R1+0x15c], RZ ;  /* 0x00015cff01007387 */ /* 0x000fe80000100800 */
[----:B------:R-:W0:Y:S04]  /*ae60*/  S2R R47, SR_TID.X ;  /* 0x00000000002f7919 */ /* 0x000e280000002100 */
[----:B------:R-:W-:Y:S04]  /*ae70*/  STL [R1+0x140], RZ ;  /* 0x000140ff01007387 */ /* 0x000fe80000100800 */
[----:B------:R-:W-:Y:S04]  /*ae80*/  STL [R1+0x144], RZ ;  /* 0x000144ff01007387 */ /* 0x000fe80000100800 */
[----:B------:R-:W-:Y:S04]  /*ae90*/  STL [R1+0x148], RZ ;  /* 0x000148ff01007387 */ /* 0x000fe80000100800 */
[----:B------:R-:W-:Y:S04]  /*aea0*/  STL [R1+0x14c], RZ ;  /* 0x00014cff01007387 */ /* 0x000fe80000100800 */
[----:B------:R-:W-:Y:S01]  /*aeb0*/  STL [R1+0x130], RZ ;  /* 0x000130ff01007387 */ /* 0x000fe20000100800 */
[----:B0-----:R-:W-:Y:S01]  /*aec0*/  LOP3.LUT R47, R47, 0x7, RZ, 0xc0, !PT ;  /* 0x000000072f2f7812 */ /* 0x001fe200078ec0ff */
[----:B------:R-:W-:Y:S01]  /*aed0*/  IMAD.SHL.U32 R46, R46, 0x2, RZ ;  /* 0x000000022e2e7824 */ /* 0x000fe200078e00ff */
[----:B------:R-:W-:-:S03]  /*aee0*/  SHF.R.S32.HI R2, RZ, 0x1f, R4 ;  /* 0x0000001fff027819 */ /* 0x000fc60000011404 */
[----:B------:R-:W-:Y:S01]  /*aef0*/  IMAD R47, R47, 0x90, RZ ;  /* 0x000000902f2f7824 */ /* 0x000fe200078e02ff */
[----:B------:R-:W-:-:S04]  /*af00*/  SHF.L.U64.HI R2, R4, 0x1, R2 ;  /* 0x0000000104027819 */ /* 0x000fc80000010202 */
[----:B------:R-:W-:Y:S02]  /*af10*/  LOP3.LUT R47, R47, 0x30, R46, 0x78, !PT ;  /* 0x000000302f2f7812 */ /* 0x000fe400078e782e */
[C---:B------:R-:W-:Y:S02]  /*af20*/  LOP3.LUT R4, R3.reuse, 0x10, RZ, 0x3c, !PT ;  /* 0x0000001003047812 */ /* 0x040fe400078e3cff */
[----:B------:R-:W-:Y:S02]  /*af30*/  LOP3.LUT R7, R3, 0x20, RZ, 0x3c, !PT ;  /* 0x0000002003077812 */ /* 0x000fe400078e3cff */
[----:B------:R-:W-:Y:S02]  /*af40*/  LOP3.LUT R4, R47, 0x40, RZ, 0x3c, !PT ;  /* 0x000000402f047812 */ /* 0x000fe400078e3cff */
[C---:B------:R-:W-:Y:S02]  /*af50*/  LOP3.LUT R7, R5.reuse, 0x20, RZ, 0x3c, !PT ;  /* 0x0000002005077812 */ /* 0x040fe400078e3cff */
[----:B------:R-:W-:Y:S01]  /*af60*/  LOP3.LUT R4, R5, 0x60, RZ, 0x3c, !PT ;  /* 0x0000006005047812 */ /* 0x000fe200078e3cff */
[----:B------:R-:W-:-:S05]  /*af70*/  IMAD.SHL.U32 R8, R8, 0x40, RZ ;  /* 0x0000004008087824 */ /* 0x000fca00078e00ff */
[----:B------:R-:W-:-:S04]  /*af80*/  SHF.R.S32.HI R0, RZ, 0x1f, R8 ;  /* 0x0000001fff007819 */ /* 0x000fc80000011408 */
[----:B------:R-:W-:Y:S02]  /*af90*/  SHF.L.U64.HI R0, R8, 0x1, R0 ;  /* 0x0000000108007819 */ /* 0x000fe40000010200 */
[----:B--2---:R-:W-:-:S05]  /*afa0*/  SHF.R.S32.HI R6, RZ, 0x6, R44 ;  /* 0x00000006ff067819 */ /* 0x004fca000001142c */
[----:B------:R0:W-:Y:S04]  /*afb0*/  STL [R1+0xbbc], R6 ;  /* 0x000bbc0601007387 */ /* 0x0001e80000100800 */
[----:B------:R1:W-:Y:S04]  /*afc0*/  STL [R1+0x134], RZ ;  /* 0x000134ff01007387 */ /* 0x0003e80000100800 */
[----:B------:R1:W-:Y:S04]  /*afd0*/  STL [R1+0x138], RZ ;  /* 0x000138ff01007387 */ /* 0x0003e80000100800 */
[----:B------:R1:W-:Y:S04]  /*afe0*/  STL [R1+0x13c], RZ ;  /* 0x00013cff01007387 */ /* 0x0003e80000100800 */
[----:B------:R1:W-:Y:S04]  /*aff0*/  STL [R1+0x3a0], R5 ;  /* 0x0003a00501007387 */ /* 0x0003e80000100800 */
[----:B------:R1:W-:Y:S04]  /*b000*/  STL [R1+0x220], RZ ;  /* 0x000220ff01007387 */ /* 0x0003e80000100800 */
        /* <DEDUP_REMOVED lines=23> */
[----:B------:R1:W-:Y:S01]  /*b180*/  STL [R1+0x1e0], RZ ;  /* 0x0001e0ff01007387 */ /* 0x0003e20000100800 */
[----:B0-----:R-:W-:-:S03]  /*b190*/  LOP3.LUT R6, R3, 0x30, RZ, 0x3c, !PT ;  /* 0x0000003003067812 */ /* 0x001fc600078e3cff */
[----:B------:R1:W-:Y:S01]  /*b1a0*/  STL [R1+0x1e4], RZ ;  /* 0x0001e4ff01007387 */ /* 0x0003e20000100800 */
[----:B------:R-:W-:-:S03]  /*b1b0*/  LOP3.LUT R6, R5, 0x40, RZ, 0x3c, !PT ;  /* 0x0000004005067812 */ /* 0x000fc600078e3cff */
[----:B------:R1:W-:Y:S04]  /*b1c0*/  STL [R1+0x1e8], RZ ;  /* 0x0001e8ff01007387 */ /* 0x0003e80000100800 */
[----:B------:R1:W-:Y:S04]  /*b1d0*/  STL [R1+0x1ec], RZ ;  /* 0x0001ecff01007387 */ /* 0x0003e80000100800 */
[----:B------:R1:W-:Y:S04]  /*b1e0*/  STL [R1+0x1d0], RZ ;  /* 0x0001d0ff01007387 */ /* 0x0003e80000100800 */
[----:B------:R1:W-:Y:S04]  /*b1f0*/  STL [R1+0x1d4], RZ ;  /* 0x0001d4ff01007387 */ /* 0x0003e80000100800 */
[----:B------:R1:W-:Y:S04]  /*b200*/  STL [R1+0x1d8], RZ ;  /* 0x0001d8ff01007387 */ /* 0x0003e80000100800 */
[----:B------:R1:W-:Y:S04]  /*b210*/  STL [R1+0x1dc], RZ ;  /* 0x0001dcff01007387 */ /* 0x0003e80000100800 */
[----:B------:R1:W-:Y:S04]  /*b220*/  STL [R1+0x3b0], R7 ;  /* 0x0003b00701007387 */ /* 0x0003e80000100800 */
[----:B------:R1:W-:Y:S04]  /*b230*/  STL [R1+0x3a8], R4 ;  /* 0x0003a80401007387 */ /* 0x0003e80000100800 */
[----:B------:R1:W-:Y:S02]  /*b240*/  STL [R1+0x3ac], R6 ;  /* 0x0003ac0601007387 */ /* 0x0003e40000100800 */
.L_x_3:
[----:B------:R0:W-:Y:S04]  /*b250*/  STL [R1+0x1390], R44 ;  /* 0x0013902c01007387 */ /* 0x0001e80000100800 */
[----:B-1----:R-:W2:Y:S04]  /*b260*/  LDL.64 R4, [R1+0x368] ;  /* 0x0003680001047983 */ /* 0x002ea80000100a00 */
[----:B0-----:R-:W3:Y:S04]  /*b270*/  LDL R44, [R1+0x3a4] ;  /* 0x0003a400012c7983 */ /* 0x001ee80000100800 */
[----:B------:R-:W-:Y:S04]  /*b280*/  STL [R1+0x1388], R35 ;  /* 0x0013882301007387 */ /* 0x000fe80000100800 */
[----:B-----5:R-:W-:Y:S04]  /*b290*/  STL [R1+0x1384], R36 ;  /* 0x0013842401007387 */ /* 0x020fe80000100800 */
        /* <DEDUP_REMOVED lines=63> */
[----:B------:R-:W-:Y:S01]  /*b690*/  STL [R1+0x1288], R26 ;  /* 0x0012881a01007387 */ /* 0x000fe20000100800 */
[----:B------:R-:W-:-:S03]  /*b6a0*/  IMAD.MOV.U32 R6, RZ, RZ, -0x40 ;  /* 0xffffffc0ff067424 */ /* 0x000fc600078e00ff */
        /* <DEDUP_REMOVED lines=8> */
[----:B---3--:R-:W-:-:S03]  /*b730*/  IMAD R6, R44, R6, c[0x0][0x180] ;  /* 0x000060002c067624 */ /* 0x008fc600078e0206 */
[----:B------:R-:W-:Y:S04]  /*b740*/  STL [R1+0x1264], R59 ;  /* 0x0012643b01007387 */ /* 0x000fe80000100800 */
[----:B------:R-:W-:Y:S01]  /*b750*/  STL [R1+0x1260], R61 ;  /* 0x0012603d01007387 */ /* 0x000fe20000100800 */
[----:B------:R-:W-:-:S03]  /*b760*/  ISETP.GT.AND P0, PT, R6, RZ, PT ;  /* 0x000000ff0600720c */ /* 0x000fc60003f04270 */
[----:B------:R-:W-:Y:S04]  /*b770*/  STL [R1+0x1254], R3 ;  /* 0x0012540301007387 */ /* 0x000fe80000100800 */
[----:B------:R-:W-:Y:S04]  /*b780*/  STL [R1+0x1258], R3 ;  /* 0x0012580301007387 */ /* 0x000fe80000100800 */
[----:B------:R-:W-:Y:S04]  /*b790*/  STL [R1+0x125c], R3 ;  /* 0x00125c0301007387 */ /* 0x000fe80000100800 */
[----:B------:R-:W-:Y:S04]  /*b7a0*/  STL [R1+0x1250], R60 ;  /* 0x0012503c01007387 */ /* 0x000fe80000100800 */
[----:B------:R-:W-:Y:S04]  /*b7b0*/  STL [R1+0x124c], R58 ;  /* 0x00124c3a01007387 */ /* 0x000fe80000100800 */
[----:B------:R-:W-:Y:S01]  /*b7c0*/  STL [R1+0x1248], R56 ;  /* 0x0012483801007387 */ /* 0x000fe20000100800 */
[----:B------:R-:W-:-:S03]  /*b7d0*/  PRMT R37, RZ, 0x7610, R37 ;  /* 0x00007610ff257816 */ /* 0x000fc60000000025 */
        /* <DEDUP_REMOVED lines=8> */
[----:B--2---:R1:W2:Y:S04]  /*b860*/  @P0 LDG.E.U16 R37, [R4.64] ;  /* 0x0000000404250981 */ /* 0x0042a8000c1e1500 */
[----:B0-----:R-:W3:Y:S04]  /*b870*/  LDL.LU R2, [R1+0x78c] ;  /* 0x00078c0001027983 */ /* 0x001ee80000300800 */
[----:B------:R-:W4:Y:S04]  /*b880*/  LDL.LU R44, [R1+0x1390] ;  /* 0x00139000012c7983 */ /* 0x000f280000300800 */
[----:B-1----:R-:W2:Y:S01]  /*b890*/  LDL.64 R4, [R1+0x360] ;  /* 0x0003600001047983 */ /* 0x002ea20000100a00 */
[----:B------:R-:W-:-:S02]  /*b8a0*/  PRMT R38, RZ, 0x7610, R38 ;  /* 0x00007610ff267816 */ /* 0x000fc40000000026 */
[----:B------:R-:W-:-:S04]  /*b8b0*/  ISETP.GT.AND P1, PT, R6, 0x1, PT ;  /* 0x000000010600780c */ /* 0x000fc80003f24270 */
[----:B--2---:R0:W2:Y:S04]  /*b8c0*/  @P0 LDG.E.U16 R38, [R4.64] ;  /* 0x0000000404260981 */ /* 0x0040a8000c1e1500 */
[----:B0-----:R-:W2:Y:S04]  /*b8d0*/  LDL R4, [R1+0xb5c] ;  /* 0x000b5c0001047983 */ /* 0x001ea80000100800 */
[----:B------:R-:W2:Y:S01]  /*b8e0*/  LDL R5, [R1+0xb60] ;  /* 0x000b600001057983 */ /* 0x000ea20000100800 */
[----:B------:R-:W-:Y:S02]  /*b8f0*/  PRMT R42, RZ, 0x7610, R42 ;  /* 0x00007610ff2a7816 */ /* 0x000fe4000000002a */
[----:B--2---:R-:W-:-:S04]  /*b900*/  @P1 LOP3.LUT R5, R5, R4, RZ, 0x3c, !PT ;  /* 0x0000000405051212 */ /* 0x004fc800078e3cff */
[----:B------:R-:W-:-:S04]  /*b910*/  @P1 LOP3.LUT R4, R5, R4, RZ, 0x3c, !PT ;  /* 0x0000000405041212 */ /* 0x000fc800078e3cff */
[----:B------:R-:W-:-:S05]  /*b920*/  @P1 LOP3.LUT R5, R5, R4, RZ, 0x3c, !PT ;  /* 0x0000000405051212 */ /* 0x000fca00078e3cff */
[----:B------:R0:W2:Y:S04]  /*b930*/  @P1 LDG.E.U16 R42, [R4.64] ;  /* 0x00000004042a1981 */ /* 0x0000a8000c1e1500 */
[----:B0-----:R-:W2:Y:S04]  /*b940*/  LDL R4, [R1+0xb54] ;  /* 0x000b540001047983 */ /* 0x001ea80000100800 */
[----:B------:R-:W2:Y:S01]  /*b950*/  LDL R5, [R1+0xb58] ;  /* 0x000b580001057983 */ /* 0x000ea20000100800 */
[----:B----4-:R-:W-:Y:S02]  /*b960*/  PRMT R44, RZ, 0x7610, R44 ;  /* 0x00007610ff2c7816 */ /* 0x010fe4000000002c */
[----:B--2---:R-:W-:-:S04]  /*b970*/  @P1 LOP3.LUT R5, R5, R4, RZ, 0x3c, !PT ;  /* 0x0000000405051212 */ /* 0x004fc800078e3cff */
[----:B------:R-:W-:-:S04]  /*b980*/  @P1 LOP3.LUT R4, R5, R4, RZ, 0x3c, !PT ;  /* 0x0000000405041212 */ /* 0x000fc800078e3cff */
[----:B------:R-:W-:-:S05]  /*b990*/  @P1 LOP3.LUT R5, R5, R4, RZ, 0x3c, !PT ;  /* 0x0000000405051212 */ /* 0x000fca00078e3cff */
[----:B------:R0:W2:Y:S04]  /*b9a0*/  @P1 LDG.E.U16 R44, [R4.64] ;  /* 0x00000004042c1981 */ /* 0x0000a8000c1e1500 */
[----:B0-----:R-:W4:Y:S04]  /*b9b0*/  LDL R4, [R1+0xb4c] ;  /* 0x000b4c0001047983 */ /* 0x001f280000100800 */
[----:B------:R-:W4:Y:S01]  /*b9c0*/  LDL R5, [R1+0xb50] ;  /* 0x000b500001057983 */ /* 0x000f220000100800 */
[----:B------:R-:W-:Y:S02]  /*b9d0*/  ISETP.GT.AND P2, PT, R6, 0x2, PT ;  /* 0x000000020600780c */ /* 0x000fe40003f44270 */
[----:B------:R-:W-:-:S11]  /*b9e0*/  PRMT R36, RZ, 0x7610, R36 ;  /* 0x00007610ff247816 */ /* 0x000fd60000000024 */
[----:B----4-:R-:W-:-:S04]  /*b9f0*/  @P2 LOP3.LUT R5, R5, R4, RZ, 0x3c, !PT ;  /* 0x0000000405052212 */ /* 0x010fc800078e3cff */
[----:B------:R-:W-:-:S04]  /*ba00*/  @P2 LOP3.LUT R4, R5, R4, RZ, 0x3c, !PT ;  /* 0x0000000405042212 */ /* 0x000fc800078e3cff */
[----:B------:R-:W-:-:S05]  /*ba10*/  @P2 LOP3.LUT R5, R5, R4, RZ, 0x3c, !PT ;  /* 0x0000000405052212 */ /* 0x000fca00078e3cff */
[----:B------:R-:W4:Y:S04]  /*ba20*/  @P2 LDG.E.U16 R36, [R4.64] ;  /* 0x0000000404242981 */ /* 0x000f28000c1e1500 */
[----:B----4-:R0:W-:Y:S04]  /*ba30*/  STL [R1+0x39c], R36 ;  /* 0x00039c2401007387 */ /* 0x0101e80000100800 */
[----:B0-----:R-:W4:Y:S04]  /*ba40*/  LDL.LU R36, [R1+0x138c] ;  /* 0x00138c0001247983 */ /* 0x001f280000300800 */
[----:B------:R-:W2:Y:S04]  /*ba50*/  LDL R4, [R1+0xb44] ;  /* 0x000b440001047983 */ /* 0x000ea80000100800 */
[----:B------:R-:W2:Y:S01]  /*ba60*/  LDL R5, [R1+0xb48] ;  /* 0x000b480001057983 */ /* 0x000ea20000100800 */
[----:B------:R-:W-:-:S02]  /*ba70*/  PRMT R35, RZ, 0x7610, R35 ;  /* 0x00007610ff237816 */ /* 0x000fc40000000023 */
[----:B--2---:R-:W-:-:S04]  /*ba80*/  @P2 LOP3.LUT R5, R5, R4, RZ, 0x3c, !PT ;  /* 0x0000000405052212 */ /* 0x004fc800078e3cff */
[----:B------:R-:W-:-:S04]  /*ba90*/  @P2 LOP3.LUT R4, R5, R4, RZ, 0x3c, !PT ;  /* 0x0000000405042212 */ /* 0x000fc800078e3cff */
[----:B------:R-:W-:-:S05]  /*baa0*/  @P2 LOP3.LUT R5, R5, R4, RZ, 0x3c, !PT ;  /* 0x0000000405052212 */ /* 0x000fca00078e3cff */
[----:B------:R-:W2:Y:S01]  /*bab0*/  @P2 LDG.E.U16 R35, [R4.64] ;  /* 0x0000000404232981 */ /* 0x000ea2000c1e1500 */
[----:B------:R-:W-:-:S03]  /*bac0*/  ISETP.GT.AND P0, PT, R6, 0x3, PT ;  /* 0x000000030600780c */ /* 0x000fc60003f04270 */
[----:B--2---:R0:W-:Y:S04]  /*bad0*/  STL [R1+0x398], R35 ;  /* 0x0003982301007387 */ /* 0x0041e80000100800 */
[----:B0-----:R-:W2:Y:S04]  /*bae0*/  LDL.LU R35, [R1+0x1388] ;  /* 0x0013880001237983 */ /* 0x001ea80000300800 */
[----:B------:R-:W2:Y:S04]  /*baf0*/  LDL R4, [R1+0xb3c] ;  /* 0x000b3c0001047983 */ /* 0x000ea80000100800 */
[----:B------:R-:W2:Y:S01]  /*bb00*/  LDL R5, [R1+0xb40] ;  /* 0x000b400001057983 */ /* 0x000ea20000100800 */
[----:B----4-:R-:W-:-:S02]  /*bb10*/  PRMT R36, RZ, 0x7610, R36 ;  /* 0x00007610ff247816 */ /* 0x010fc40000000024 */
[----:B--2---:R-:W-:-:S04]  /*bb20*/  @P0 LOP3.LUT R5, R5, R4, RZ, 0x3c, !PT ;  /* 0x0000000405050212 */ /* 0x004fc800078e3cff */
[----:B------:R-:W-:-:S04]  /*bb30*/  @P0 LOP3.LUT R4, R5, R4, RZ, 0x3c, !PT ;  /* 0x0000000405040212 */ /* 0x000fc800078e3cff */
[----:B------:R-:W-:-:S05]  /*bb40*/  @P0 LOP3.LUT R5, R5, R4, RZ, 0x3c, !PT ;  /* 0x0000000405050212 */ /* 0x000fca00078e3cff */
[----:B------:R-:W2:Y:S04]  /*bb50*/  @P0 LDG.E.U16 R36, [R4.64] ;  /* 0x0000000404240981 */ /* 0x000ea8000c1e1500 */
[----:B--2---:R0:W-:Y:S04]  /*bb60*/  STL [R1+0x394], R36 ;  /* 0x0003942401007387 */ /* 0x0041e80000100800 */
[----:B0-----:R-:W2:Y:S04]  /*bb70*/  LDL.LU R36, [R1+0x1384] ;  /* 0x0013840001247983 */ /* 0x001ea80000300800 */
[----:B------:R-:W4:Y:S04]  /*bb80*/  LDL R4, [R1+0xb34] ;  /* 0x000b340001047983 */ /* 0x000f280000100800 */
[----:B------:R-:W4:Y:S01]  /*bb90*/  LDL R5, [R1+0xb38] ;  /* 0x000b380001057983 */ /* 0x000f220000100800 */
[----:B------:R-:W-:-:S02]  /*bba0*/  PRMT R40, RZ, 0x7610, R40 ;  /* 0x00007610ff287816 */ /* 0x000fc40000000028 */
[----:B----4-:R-:W-:-:S04]  /*bbb0*/  @P0 LOP3.LUT R5, R5, R4, RZ, 0x3c, !PT ;  /* 0x0000000405050212 */ /* 0x010fc800078e3cff */
[----:B------:R-:W-:-:S04]  /*bbc0*/  @P0 LOP3.LUT R4, R5, R4, RZ, 0x3c, !PT ;  /* 0x0000000405040212 */ /* 0x000fc800078e3cff */
[----:B------:R-:W-:-:S05]  /*bbd0*/  @P0 LOP3.LUT R5, R5, R4, RZ, 0x3c, !PT ;  /* 0x0000000405050212 */ /* 0x000fca00078e3cff */
[----:B------:R-:W4:Y:S01]  /*bbe0*/  @P0 LDG.E.U16 R40, [R4.64] ;  /* 0x0000000404280981 */ /* 0x000f22000c1e1500 */
[----:B------:R-:W-:-:S03]  /*bbf0*/  ISETP.GT.AND P1, PT, R6, 0x4, PT ;  /* 0x000000040600780c */ /* 0x000fc60003f24270 */
        /* <DEDUP_REMOVED lines=8> */
[----:B------:R0:W2:Y:S04]  /*bc80*/  @P1 LDG.E.U16 R35, [R4.64] ;  /* 0x0000000404231981 */ /* 0x0000a8000c1e1500 */
        /* <DEDUP_REMOVED lines=9> */
[----:B------:R-:W-:Y:S02]  /*bd20*/  ISETP.GT.AND P2, PT, R6, 0x5, PT ;  /* 0x000000050600780c */ /* 0x000fe40003f44270 */
[----:B----4-:R-:W-:-:S11]  /*bd30*/  PRMT R40, RZ, 0x7610, R40 ;  /* 0x00007610ff287816 */ /* 0x010fd60000000028 */
[----:B--2---:R-:W-:-:S04]  /*bd40*/  @P2 LOP3.LUT R5, R5, R4, RZ, 0x3c, !PT ;  /* 0x0000000405052212 */ /* 0x004fc800078e3cff */
[----:B------:R-:W-:-:S04]  /*bd50*/  @P2 LOP3.LUT R4, R5, R4, RZ, 0x3c, !PT ;  /* 0x0000000405042212 */ /* 0x000fc800078e3cff */
[----:B------:R-:W-:-:S05]  /*bd60*/  @P2 LOP3.LUT R5, R5, R4, RZ, 0x3c, !PT ;  /* 0x0000000405052212 */ /* 0x000fca00078e3cff */
[----:B------:R0:W2:Y:S04]  /*bd70*/  @P2 LDG.E.U16 R40, [R4.64] ;  /* 0x0000000404282981 */ /* 0x0000a8000c1e1500 */
[----:B0-----:R-:W4:Y:S04]  /*bd80*/  LDL R4, [R1+0xb14] ;  /* 0x000b140001047983 */ /* 0x001f280000100800 */
[----:B------:R-:W4:Y:S01]  /*bd90*/  LDL R5, [R1+0xb18] ;  /* 0x000b180001057983 */ /* 0x000f220000100800 */
[----:B------:R-:W-:Y:S02]  /*bda0*/  PRMT R34, RZ, 0x7610, R34 ;  /* 0x00007610ff227816 */ /* 0x000fe40000000022 */
        /* <DEDUP_REMOVED lines=13> */
[----:B------:R-:W2:Y:S04]  /*be80*/  @P0 LDG.E.U16 R33, [R4.64] ;  /* 0x0000000404210981 */ /* 0x000ea8000c1e1500 */
        /* <DEDUP_REMOVED lines=8> */
[----:B------:R-:W2:Y:S01]  /*bf10*/  @P0 LDG.E.U16 R34, [R4.64] ;  /* 0x0000000404220981 */ /* 0x000ea2000c1e1500 */
[----:B------:R-:W-:-:S03]  /*bf20*/  ISETP.GT.AND P1, PT, R6, 0x7, PT ;  /* 0x000000070600780c */ /* 0x000fc60003f24270 */
        /* <DEDUP_REMOVED lines=8> */
[----:B------:R-:W4:Y:S04]  /*bfb0*/  @P1 LDG.E.U16 R33, [R4.64] ;  /* 0x0000000404211981 */ /* 0x000f28000c1e1500 */
[----:B----4-:R0:W-:Y:S04]  /*bfc0*/  STL [R1+0x384], R33 ;  /* 0x0003842101007387 */ /* 0x0101e80000100800 */
[----:B0-----:R-:W4:Y:S04]  /*bfd0*/  LDL.LU R33, [R1+0x1370] ;  /* 0x0013700001217983 */ /* 0x001f280000300800 */
[----:B------:R-:W3:Y:S04]  /*bfe0*/  LDL R4, [R1+0xaf4] ;  /* 0x000af40001047983 */ /* 0x000ee80000100800 */
[----:B------:R-:W3:Y:S01]  /*bff0*/  LDL R5, [R1+0xaf8] ;  /* 0x000af80001057983 */ /* 0x000ee20000100800 */
[----:B--2---:R-:W-:-:S02]  /*c000*/  PRMT R34, RZ, 0x7610, R34 ;  /* 0x00007610ff227816 */ /* 0x004fc40000000022 */
[----:B---3--:R-:W-:-:S04]  /*c010*/  @P1 LOP3.LUT R5, R5, R4, RZ, 0x3c, !PT ;  /* 0x0000000405051212 */ /* 0x008fc800078e3cff */
[----:B------:R-:W-:-:S04]  /*c020*/  @P1 LOP3.LUT R4, R5, R4, RZ, 0x3c, !PT ;  /* 0x0000000405041212 */ /* 0x000fc800078e3cff */
[----:B------:R-:W-:-:S05]  /*c030*/  @P1 LOP3.LUT R5, R5, R4, RZ, 0x3c, !PT ;  /* 0x0000000405051212 */ /* 0x000fca00078e3cff */
[----:B------:R-:W2:Y:S01]  /*c040*/  @P1 LDG.E.U16 R34, [R4.64] ;  /* 0x0000000404221981 */ /* 0x000ea2000c1e1500 */
[----:B------:R-:W-:-:S03]  /*c050*/  ISETP.GT.AND P2, PT, R6, 0x8, PT ;  /* 0x000000080600780c */ /* 0x000fc60003f44270 */
[----:B--2---:R0:W-:Y:S04]  /*c060*/  STL [R1+0x380], R34 ;  /* 0x0003802201007387 */ /* 0x0041e80000100800 */
[----:B0-----:R-:W2:Y:S04]  /*c070*/  LDL.LU R34, [R1+0x136c] ;  /* 0x00136c0001227983 */ /* 0x001ea80000300800 */
[----:B------:R-:W3:Y:S04]  /*c080*/  LDL R4, [R1+0xaec] ;  /* 0x000aec0001047983 */ /* 0x000ee80000100800 */
[----:B------:R-:W3:Y:S01]  /*c090*/  LDL R5, [R1+0xaf0] ;  /* 0x000af00001057983 */ /* 0x000ee20000100800 */
[----:B----4-:R-:W-:-:S02]  /*c0a0*/  PRMT R33, RZ, 0x7610, R33 ;  /* 0x00007610ff217816 */ /* 0x010fc40000000021 */
[----:B---3--:R-:W-:-:S04]  /*c0b0*/  @P2 LOP3.LUT R5, R5, R4, RZ, 0x3c, !PT ;  /* 0x0000000405052212 */ /* 0x008fc800078e3cff */
[----:B------:R-:W-:-:S04]  /*c0c0*/  @P2 LOP3.LUT R4, R5, R4, RZ, 0x3c, !PT ;  /* 0x0000000405042212 */ /* 0x000fc800078e3cff */
[----:B------:R-:W-:-:S05]  /*c0d0*/  @P2 LOP3.LUT R5, R5, R4, RZ, 0x3c, !PT ;  /* 0x0000000405052212 */ /* 0x000fca00078e3cff */
[----:B------:R0:W3:Y:S04]  /*c0e0*/  @P2 LDG.E.U16 R33, [R4.64] ;  /* 0x0000000404212981 */ /* 0x0000e8000c1e1500 */
[----:B0-----:R-:W4:Y:S04]  /*c0f0*/  LDL R4, [R1+0xae4] ;  /* 0x000ae40001047983 */ /* 0x001f280000100800 */
[----:B------:R-:W4:Y:S01]  /*c100*/  LDL R5, [R1+0xae8] ;  /* 0x000ae80001057983 */ /* 0x000f220000100800 */
[----:B--2---:R-:W-:Y:S02]  /*c110*/  PRMT R34, RZ, 0x7610, R34 ;  /* 0x00007610ff227816 */ /* 0x004fe40000000022 */
[----:B----4-:R-:W-:-:S04]  /*c120*/  @P2 LOP3.LUT R5, R5, R4, RZ, 0x3c, !PT ;  /* 0x0000000405052212 */ /* 0x010fc800078e3cff */
        /* <DEDUP_REMOVED lines=48> */
[----:B------:R-:W2:Y:S04]  /*c430*/  @P2 LDG.E.U16 R31, [R4.64] ;  /* 0x00000004041f2981 */ /* 0x000ea8000c1e1500 */
        /* <DEDUP_REMOVED lines=8> */
[----:B------:R-:W3:Y:S01]  /*c4c0*/  @P2 LDG.E.U16 R32, [R4.64] ;  /* 0x0000000404202981 */ /* 0x000ee2000c1e1500 */
[----:B------:R-:W-:-:S03]  /*c4d0*/  ISETP.GT.AND P0, PT, R6, 0xc, PT ;  /* 0x0000000c0600780c */ /* 0x000fc60003f04270 */
[----:B---3--:R0:W-:Y:S04]  /*c4e0*/  STL [R1+0x354], R32 ;  /* 0x0003542001007387 */ /* 0x0081e80000100800 */
[----:B0-----:R-:W3:Y:S04]  /*c4f0*/  LDL.LU R32, [R1+0x1354] ;  /* 0x0013540001207983 */ /* 0x001ee80000300800 */
[----:B------:R-:W4:Y:S04]  /*c500*/  LDL R4, [R1+0xaac] ;  /* 0x000aac0001047983 */ /* 0x000f280000100800 */
[----:B------:R-:W4:Y:S01]  /*c510*/  LDL R5, [R1+0xab0] ;  /* 0x000ab00001057983 */ /* 0x000f220000100800 */
[----:B--2---:R-:W-:-:S02]  /*c520*/  PRMT R31, RZ, 0x7610, R31 ;  /* 0x00007610ff1f7816 */ /* 0x004fc4000000001f */
[----:B----4-:R-:W-:-:S04]  /*c530*/  @P0 LOP3.LUT R5, R5, R4, RZ, 0x3c, !PT ;  /* 0x0000000405050212 */ /* 0x010fc800078e3cff */
[----:B------:R-:W-:-:S04]  /*c540*/  @P0 LOP3.LUT R4, R5, R4, RZ, 0x3c, !PT ;  /* 0x0000000405040212 */ /* 0x000fc800078e3cff */
[----:B------:R-:W-:-:S05]  /*c550*/  @P0 LOP3.LUT R5, R5, R4, RZ, 0x3c, !PT ;  /* 0x0000000405050212 */ /* 0x000fca00078e3cff */
[----:B------:R0:W2:Y:S04]  /*c560*/  @P0 LDG.E.U16 R31, [R4.64] ;  /* 0x00000004041f0981 */ /* 0x0000a8000c1e1500 */
[----:B0-----:R-:W4:Y:S04]  /*c570*/  LDL R4, [R1+0xaa4] ;  /* 0x000aa40001047983 */ /* 0x001f280000100800 */
[----:B------:R-:W4:Y:S01]  /*c580*/  LDL R5, [R1+0xaa8] ;  /* 0x000aa80001057983 */ /* 0x000f220000100800 */
[----:B---3--:R-:W-:Y:S02]  /*c590*/  PRMT R32, RZ, 0x7610, R32 ;  /* 0x00007610ff207816 */ /* 0x008fe40000000020 */
[----:B----4-:R-:W-:-:S04]  /*c5a0*/  @P0 LOP3.LUT R5, R5, R4, RZ, 0x3c, !PT ;  /* 0x0000000405050212 */ /* 0x010fc800078e3cff */
[----:B------:R-:W-:-:S04]  /*c5b0*/  @P0 LOP3.LUT R4, R5, R4, RZ, 0x3c, !PT ;  /* 0x0000000405040212 */ /* 0x000fc800078e3cff */
[----:B------:R-:W-:-:S05]  /*c5c0*/  @P0 LOP3.LUT R5, R5, R4, RZ, 0x3c, !PT ;  /* 0x0000000405050212 */ /* 0x000fca00078e3cff */
[----:B------:R0:W3:Y:S04]  /*c5d0*/  @P0 LDG.E.U16 R32, [R4.64] ;  /* 0x0000000404200981 */ /* 0x0000e8000c1e1500 */
        /* <DEDUP_REMOVED lines=518> */
[----:B------:R0:W4:Y:S04]  /*e640*/  @P2 LDG.E.U16 R41, [R4.64] ;  /* 0x0000000404292981 */ /* 0x000128000c1e1500 */
[----:B0-----:R-:W2:Y:S04]  /*e650*/  LDL R4, [R1+0x8cc] ;  /* 0x0008cc0001047983 */ /* 0x001ea80000100800 */
[----:B------:R-:W2:Y:S01]  /*e660*/  LDL R5, [R1+0x8d0] ;  /* 0x0008d00001057983 */ /* 0x000ea20000100800 */
[----:B------:R-:W-:Y:S02]  /*e670*/  ISETP.GT.AND P0, PT, R6, 0x2a, PT ;  /* 0x0000002a0600780c */ /* 0x000fe40003f04270 */
[----:B------:R-:W-:-:S11]  /*e680*/  PRMT R20, RZ, 0x7610, R20 ;  /* 0x00007610ff147816 */ /* 0x000fd60000000014 */
        /* <DEDUP_REMOVED lines=52> */
[----:B------:R-:W-:-:S11]  /*e9d0*/  PRMT R43, RZ, 0x7610, R43 ;  /* 0x00007610ff2b7816 */ /* 0x000fd6000000002b */
        /* <DEDUP_REMOVED lines=180> */
[----:B------:R-:W2:Y:S04]  /*f520*/  @P1 LDG.E.U16 R57, [R4.64] ;  /* 0x0000000404391981 */ /* 0x000ea8000c1e1500 */
[----:B------:R0:W-:Y:S04]  /*f530*/  STL [R1+0x60], R58 ;  /* 0x0000603a01007387 */ /* 0x0001e80000100800 */
[----:B0-----:R-:W3:Y:S04]  /*f540*/  LDL R58, [R1+0x7d8] ;  /* 0x0007d800013a7983 */ /* 0x001ee80000100800 */
[----:B--2---:R0:W-:Y:S04]  /*f550*/  STL [R1+0x5c], R57 ;  /* 0x00005c3901007387 */ /* 0x0041e80000100800 */
[----:B0-----:R-:W2:Y:S04]  /*f560*/  LDL.LU R57, [R1+0x1270] ;  /* 0x0012700001397983 */ /* 0x001ea80000300800 */
[----:B------:R-:W2:Y:S04]  /*f570*/  LDL R4, [R1+0x7ec] ;  /* 0x0007ec0001047983 */ /* 0x000ea80000100800 */
[----:B------:R-:W2:Y:S01]  /*f580*/  LDL R5, [R1+0x7f0] ;  /* 0x0007f00001057983 */ /* 0x000ea20000100800 */
[----:B------:R-:W-:-:S02]  /*f590*/  ISETP.GT.AND P0, PT, R6, 0x38, PT ;  /* 0x000000380600780c */ /* 0x000fc40003f04270 */
        /* <DEDUP_REMOVED lines=20> */
[----:B0-----:R-:W2:Y:S01]  /*f6e0*/  LDL R5, [R1+0x7d4] ;  /* 0x0007d40001057983 */ /* 0x001ea20000100800 */
[----:B------:R-:W-:Y:S01]  /*f6f0*/  PRMT R57, RZ, 0x7610, R57 ;  /* 0x00007610ff397816 */ /* 0x000fe20000000039 */
[----:B---3--:R-:W-:Y:S01]  /*f700*/  @P1 IMAD.MOV.U32 R4, RZ, RZ, R58 ;  /* 0x000000ffff041224 */ /* 0x008fe200078e003a */
[----:B------:R-:W-:Y:S01]  /*f710*/  ISETP.GT.AND P0, PT, R6, 0x3a, PT ;  /* 0x0000003a0600780c */ /* 0x000fe20003f04270 */
[----:B------:R-:W3:Y:S04]  /*f720*/  LDL R58, [R1+0x7b0] ;  /* 0x0007b000013a7983 */ /* 0x000ee80000100800 */
[----:B--2---:R0:W2:Y:S04]  /*f730*/  @P1 LDG.E.U16 R57, [R4.64] ;  /* 0x0000000404391981 */ /* 0x0040a8000c1e1500 */
[----:B0-----:R-:W2:Y:S04]  /*f740*/  LDL R4, [R1+0x7cc] ;  /* 0x0007cc0001047983 */ /* 0x001ea80000100800 */
        /* <DEDUP_REMOVED lines=34> */
[----:B------:R-:W-:Y:S02]  /*f970*/  ISETP.GT.AND P0, PT, R6, 0x3c, PT ;  /* 0x0000003c0600780c */ /* 0x000fe40003f04270 */
[----:B------:R-:W-:Y:S01]  /*f980*/  PRMT R23, RZ, 0x7610, R23 ;  /* 0x00007610ff177816 */ /* 0x000fe20000000017 */
[----:B--2---:R0:W-:Y:S04]  /*f990*/  STL [R1+0x4c], R61 ;  /* 0x00004c3d01007387 */ /* 0x0041e80000100800 */
[----:B0-----:R-:W2:Y:S04]  /*f9a0*/  LDL.LU R61, [R1+0x1260] ;  /* 0x00126000013d7983 */ /* 0x001ea80000300800 */
[----:B------:R-:W2:Y:S02]  /*f9b0*/  LDL R5, [R1+0x7ac] ;  /* 0x0007ac0001057983 */ /* 0x000ea40000100800 */
[----:B---3--:R-:W-:Y:S01]  /*f9c0*/  @P0 IMAD.MOV.U32 R4, RZ, RZ, R58 ;  /* 0x000000ffff040224 */ /* 0x008fe200078e003a */
[----:B------:R-:W-:-:S02]  /*f9d0*/  PRMT R22, RZ, 0x7610, R22 ;  /* 0x00007610ff167816 */ /* 0x000fc40000000016 */
[----:B------:R-:W-:Y:S01]  /*f9e0*/  ISETP.GT.AND P1, PT, R6, 0x3d, PT ;  /* 0x0000003d0600780c */ /* 0x000fe20003f24270 */
[----:B------:R-:W3:Y:S04]  /*f9f0*/  LDL R58, [R1+0x788] ;  /* 0x00078800013a7983 */ /* 0x000ee80000100800 */
[----:B--2---:R0:W2:Y:S04]  /*fa00*/  @P0 LDG.E.U16 R23, [R4.64] ;  /* 0x0000000404170981 */ /* 0x0040a8000c1e1500 */
[----:B0-----:R-:W2:Y:S04]  /*fa10*/  LDL R4, [R1+0x7a4] ;  /* 0x0007a40001047983 */ /* 0x001ea80000100800 */
[----:B------:R-:W2:Y:S02]  /*fa20*/  LDL R5, [R1+0x7a8] ;  /* 0x0007a80001057983 */ /* 0x000ea40000100800 */
        /* <DEDUP_REMOVED lines=18> */
[----:B0-----:R-:W2:Y:S01]  /*fb50*/  LDL R5, [R1+0x790] ;  /* 0x0007900001057983 */ /* 0x001ea20000100800 */
[----:B------:R-:W-:Y:S02]  /*fb60*/  ISETP.GT.AND P0, PT, R6, 0x3e, PT ;  /* 0x0000003e0600780c */ /* 0x000fe40003f04270 */
[----:B------:R-:W-:-:S11]  /*fb70*/  PRMT R3, RZ, 0x7610, R3 ;  /* 0x00007610ff037816 */ /* 0x000fd60000000003 */
[----:B--2---:R-:W-:Y:S02]  /*fb80*/  @P0 IMAD.MOV.U32 R4, RZ, RZ, R5 ;  /* 0x000000ffff040224 */ /* 0x004fe400078e0005 */
[----:B------:R-:W-:-:S05]  /*fb90*/  @P0 IMAD.MOV.U32 R5, RZ, RZ, R2 ;  /* 0x000000ffff050224 */ /* 0x000fca00078e0002 */
[----:B------:R-:W2:Y:S04]  /*fba0*/  @P0 LDG.E.U16 R3, [R4.64] ;  /* 0x0000000404030981 */ /* 0x000ea8000c1e1500 */
[----:B------:R0:W-:Y:S04]  /*fbb0*/  STL [R1+0xd20], R2 ;  /* 0x000d200201007387 */ /* 0x0001e80000100800 */
[----:B0-----:R-:W3:Y:S04]  /*fbc0*/  LDL.LU R2, [R1+0x780] ;  /* 0x0007800001027983 */ /* 0x001ee80000300800 */
[----:B--2---:R0:W-:Y:S04]  /*fbd0*/  STL [R1+0x48], R3 ;  /* 0x0000480301007387 */ /* 0x0041e80000100800 */
[----:B0-----:R-:W2:Y:S04]  /*fbe0*/  LDL.LU R3, [R1+0x125c] ;  /* 0x00125c0001037983 */ /* 0x001ea80000300800 */
[----:B------:R-:W4:Y:S01]  /*fbf0*/  LDL R5, [R1+0x784] ;  /* 0x0007840001057983 */ /* 0x000f220000100800 */
[----:B---3--:R-:W-:Y:S01]  /*fc00*/  @P0 IMAD.MOV.U32 R4, RZ, RZ, R58 ;  /* 0x000000ffff040224 */ /* 0x008fe200078e003a */
[----:B--2---:R-:W-:-:S06]  /*fc10*/  PRMT R3, RZ, 0x7610, R3 ;  /* 0x00007610ff037816 */ /* 0x004fcc0000000003 */
[----:B----4-:R-:W2:Y:S01]  /*fc20*/  @P0 LDG.E.U16 R3, [R4.64] ;  /* 0x0000000404030981 */ /* 0x010ea2000c1e1500 */
[----:B------:R-:W-:-:S03]  /*fc30*/  ISETP.GT.AND P1, PT, R6, 0x3f, PT ;  /* 0x0000003f0600780c */ /* 0x000fc60003f24270 */
[----:B--2---:R0:W-:Y:S04]  /*fc40*/  STL [R1+0x44], R3 ;  /* 0x0000440301007387 */ /* 0x0041e80000100800 */
[----:B0-----:R-:W2:Y:S04]  /*fc50*/  LDL.LU R3, [R1+0x1258] ;  /* 0x0012580001037983 */ /* 0x001ea80000300800 */
[----:B------:R-:W3:Y:S02]  /*fc60*/  LDL R5, [R1+0x77c] ;  /* 0x00077c0001057983 */ /* 0x000ee40000100800 */
[----:B------:R-:W-:Y:S01]  /*fc70*/  @P1 IMAD.MOV.U32 R4, RZ, RZ, R2 ;  /* 0x000000ffff041224 */ /* 0x000fe200078e0002 */
[----:B--2---:R-:W-:-:S06]  /*fc80*/  PRMT R3, RZ, 0x7610, R3 ;  /* 0x00007610ff037816 */ /* 0x004fcc0000000003 */
[----:B---3--:R-:W2:Y:S04]  /*fc90*/  @P1 LDG.E.U16 R3, [R4.64] ;  /* 0x0000000404031981 */ /* 0x008ea8000c1e1500 */
[----:B------:R-:W-:Y:S04]  /*fca0*/  STL [R1+0xd84], R2 ;  /* 0x000d840201007387 */ /* 0x000fe80000100800 */
[----:B--2---:R0:W-:Y:S04]  /*fcb0*/  STL [R1+0x40], R3 ;  /* 0x0000400301007387 */ /* 0x0041e80000100800 */
[----:B0-----:R-:W2:Y:S04]  /*fcc0*/  LDL.LU R3, [R1+0x1254] ;  /* 0x0012540001037983 */ /* 0x001ea80000300800 */
[----:B------:R-:W3:Y:S04]  /*fcd0*/  LDL R4, [R1+0x774] ;  /* 0x0007740001047983 */ /* 0x000ee80000100800 */
[----:B------:R-:W3:Y:S01]  /*fce0*/  LDL R5, [R1+0x778] ;  /* 0x0007780001057983 */ /* 0x000ee20000100800 */
[----:B------:R-:W-:-:S02]  /*fcf0*/  PRMT R60, RZ, 0x7610, R60 ;  /* 0x00007610ff3c7816 */ /* 0x000fc4000000003c */
[----:B---3--:R-:W-:-:S04]  /*fd00*/  @P1 LOP3.LUT R5, R5, R4, RZ, 0x3c, !PT ;  /* 0x0000000405051212 */ /* 0x008fc800078e3cff */
[----:B------:R-:W-:-:S04]  /*fd10*/  @P1 LOP3.LUT R4, R5, R4, RZ, 0x3c, !PT ;  /* 0x0000000405041212 */ /* 0x000fc800078e3cff */
[----:B------:R-:W-:-:S05]  /*fd20*/  @P1 LOP3.LUT R5, R5, R4, RZ, 0x3c, !PT ;  /* 0x0000000405051212 */ /* 0x000fca00078e3cff */
[----:B------:R-:W3:Y:S04]  /*fd30*/  @P1 LDG.E.U16 R60, [R4.64] ;  /* 0x00000004043c1981 */ /* 0x000ee8000c1e1500 */
[----:B------:R-:W0:Y:S01]  /*fd40*/  S2R R58, SR_TID.X ;  /* 0x00000000003a7919 */ /* 0x000e220000002100 */
[----:B------:R-:W-:-:S03]  /*fd50*/  PRMT R56, RZ, 0x7610, R56 ;  /* 0x00007610ff387816 */ /* 0x000fc60000000038 */
[----:B------:R-:W-:Y:S06]  /*fd60*/  BAR.SYNC.DEFER_BLOCKING 0x0 ;  /* 0x0000000000007b1d */ /* 0x000fec0000010000 */
[----:B---3--:R1:W-:Y:S04]  /*fd70*/  STL [R1+0x3c], R60 ;  /* 0x00003c3c01007387 */ /* 0x0083e80000100800 */
[----:B-1----:R-:W3:Y:S04]  /*fd80*/  LDL.LU R60, [R1+0x1250] ;  /* 0x00125000013c7983 */ /* 0x002ee80000300800 */
[----:B------:R-:W4:Y:S04]  /*fd90*/  LDL R4, [R1+0x3c8] ;  /* 0x0003c80001047983 */ /* 0x000f280000100800 */
[----:B------:R-:W4:Y:S01]  /*fda0*/  LDL R5, [R1+0x3cc] ;  /* 0x0003cc0001057983 */ /* 0x000f220000100800 */
[----:B0-----:R-:W-:-:S04]  /*fdb0*/  LOP3.LUT R58, R58, 0x1f, RZ, 0xc0, !PT ;  /* 0x0000001f3a3a7812 */ /* 0x001fc800078ec0ff */
[----:B------:R-:W-:-:S13]  /*fdc0*/  ISETP.GE.AND P0, PT, R58, R6, PT ;  /* 0x000000063a00720c */ /* 0x000fda0003f06270 */
[----:B----4-:R-:W-:-:S04]  /*fdd0*/  @!P0 LOP3.LUT R5, R5, R4, RZ, 0x3c, !PT ;  /* 0x0000000405058212 */ /* 0x010fc800078e3cff */
[----:B------:R-:W-:-:S04]  /*fde0*/  @!P0 LOP3.LUT R4, R5, R4, RZ, 0x3c, !PT ;  /* 0x0000000405048212 */ /* 0x000fc800078e3cff */
[----:B------:R-:W-:-:S05]  /*fdf0*/  @!P0 LOP3.LUT R5, R5, R4, RZ, 0x3c, !PT ;  /* 0x0000000405058212 */ /* 0x000fca00078e3cff */
[----:B------:R-:W4:Y:S01]  /*fe00*/  @!P0 LDG.E.U16 R56, [R4.64] ;  /* 0x0000000404388981 */ /* 0x000f22000c1e1500 */
[----:B------:R-:W-:-:S04]  /*fe10*/  LOP3.LUT R58, R58, 0x20, RZ, 0xfc, !PT ;  /* 0x000000203a3a7812 */ /* 0x000fc800078efcff */
[----:B------:R-:W-:Y:S02]  /*fe20*/  ISETP.GE.AND P1, PT, R58, R6, PT ;  /* 0x000000063a00720c */ /* 0x000fe40003f26270 */
[----:B------:R-:W2:Y:S04]  /*fe30*/  LDL.LU R58, [R1+0x124c] ;  /* 0x00124c00013a7983 */ /* 0x000ea80000300800 */
[----:B------:R-:W2:Y:S04]  /*fe40*/  LDL R6, [R1+0x6f0] ;  /* 0x0006f00001067983 */ /* 0x000ea80000100800 */
[----:B----4-:R0:W-:Y:S04]  /*fe50*/  STL [R1+0x328], R56 ;  /* 0x0003283801007387 */ /* 0x0101e80000100800 */
[----:B0-----:R-:W4:Y:S04]  /*fe60*/  LDL.LU R56, [R1+0x1248] ;  /* 0x0012480001387983 */ /* 0x001f280000300800 */
[----:B------:R-:W2:Y:S04]  /*fe70*/  LDL R4, [R1+0x76c] ;  /* 0x00076c0001047983 */ /* 0x000ea80000100800 */
[----:B------:R-:W2:Y:S01]  /*fe80*/  LDL R5, [R1+0x770] ;  /* 0x0007700001057983 */ /* 0x000ea20000100800 */
[----:B------:R-:W-:-:S02]  /*fe90*/  PRMT R54, RZ, 0x7610, R54 ;  /* 0x00007610ff367816 */ /* 0x000fc40000000036 */
[----:B--2---:R-:W-:-:S04]  /*fea0*/  @!P0 LOP3.LUT R5, R5, R4, RZ, 0x3c, !PT ;  /* 0x0000000405058212 */ /* 0x004fc800078e3cff */
[----:B------:R-:W-:-:S04]  /*feb0*/  @!P0 LOP3.LUT R4, R5, R4, RZ, 0x3c, !PT ;  /* 0x0000000405048212 */ /* 0x000fc800078e3cff */
[----:B------:R-:W-:-:S05]  /*fec0*/  @!P0 LOP3.LUT R5, R5, R4, RZ, 0x3c, !PT ;  /* 0x0000000405058212 */ /* 0x000fca00078e3cff */
[----:B------:R-:W2:Y:S04]  /*fed0*/  @!P0 LDG.E.U16 R54, [R4.64] ;  /* 0x0000000404368981 */ /* 0x000ea8000c1e1500 */
[----:B--2---:R0:W-:Y:S04]  /*fee0*/  STL [R1+0x38], R54 ;  /* 0x0000383601007387 */ /* 0x0041e80000100800 */
[----:B0-----:R-:W2:Y:S04]  /*fef0*/  LDL.LU R54, [R1+0x1244] ;  /* 0x0012440001367983 */ /* 0x001ea80000300800 */
        /* <DEDUP_REMOVED lines=24> */
[----:B------:R-:W2:Y:S01]  /*10080*/  @!P1 LDG.E.U16 R48, [R4.64] ;  /* 0x0000000404309981 */ /* 0x000ea2000c1e1500 */
[----:B------:R-:W-:-:S03]  /*10090*/  PRMT R2, RZ, 0x7610, R2 ;  /* 0x00007610ff027816 */ /* 0x000fc60000000002 */
[----:B--2---:R0:W-:Y:S04]  /*100a0*/  STL [R1+0x2c], R48 ;  /* 0x00002c3001007387 */ /* 0x0041e80000100800 */
[----:B0-----:R-:W2:Y:S04]  /*100b0*/  LDL.LU R48, [R1+0x1238] ;  /* 0x0012380001307983 */ /* 0x001ea80000300800 */
[----:B------:R-:W2:Y:S01]  /*100c0*/  LDL R5, [R1+0x6ec] ;  /* 0x0006ec0001057983 */ /* 0x000ea20000100800 */
[----:B------:R-:W-:Y:S01]  /*100d0*/  @!P0 IMAD.MOV.U32 R4, RZ, RZ, R6 ;  /* 0x000000ffff048224 */ /* 0x000fe200078e0006 */
[----:B------:R-:W-:-:S02]  /*100e0*/  PRMT R46, RZ, 0x7610, R46 ;  /* 0x00007610ff2e7816 */ /* 0x000fc4000000002e */
[----:B------:R-:W3:Y:S04]  /*100f0*/  LDL R6, [R1+0x664] ;  /* 0x0006640001067983 */ /* 0x000ee80000100800 */
[----:B--2---:R0:W2:Y:S04]  /*10100*/  @!P0 LDG.E.U16 R2, [R4.64] ;  /* 0x0000000404028981 */ /* 0x0040a8000c1e1500 */
[----:B0-----:R-:W2:Y:S04]  /*10110*/  LDL R4, [R1+0x6e4] ;  /* 0x0006e40001047983 */ /* 0x001ea80000100800 */
[----:B------:R-:W2:Y:S02]  /*10120*/  LDL R5, [R1+0x6e8] ;  /* 0x0006e80001057983 */ /* 0x000ea40000100800 */
[----:B--2---:R-:W-:-:S04]  /*10130*/  @!P1 LOP3.LUT R5, R5, R4, RZ, 0x3c, !PT ;  /* 0x0000000405059212 */ /* 0x004fc800078e3cff */
[----:B------:R-:W-:-:S04]  /*10140*/  @!P1 LOP3.LUT R4, R5, R4, RZ, 0x3c, !PT ;  /* 0x0000000405049212 */ /* 0x000fc800078e3cff */
[----:B------:R-:W-:-:S05]  /*10150*/  @!P1 LOP3.LUT R5, R5, R4, RZ, 0x3c, !PT ;  /* 0x0000000405059212 */ /* 0x000fca00078e3cff */
[----:B------:R-:W2:Y:S04]  /*10160*/  @!P1 LDG.E.U16 R46, [R4.64] ;  /* 0x00000004042e9981 */ /* 0x000ea8000c1e1500 */
[----:B------:R0:W-:Y:S04]  /*10170*/  STL [R1+0x28], R2 ;  /* 0x0000280201007387 */ /* 0x0001e80000100800 */
[----:B0-----:R-:W3:Y:S04]  /*10180*/  LDL R2, [R1+0x668] ;  /* 0x0006680001027983 */ /* 0x001ee80000100800 */
        /* <DEDUP_REMOVED lines=10> */
[----:B------:R-:W2:Y:S04]  /*10230*/  LDL R4, [R1+0x6a4] ;  /* 0x0006a40001047983 */ /* 0x000ea80000100800 */
[----:B------:R-:W2:Y:S04]  /*10240*/  LDL R5, [R1+0x6a8] ;  /* 0x0006a80001057983 */ /* 0x000ea80000100800 */
[----:B0-----:R-:W0:Y:S02]  /*10250*/  S2R R3, SR_TID.X ;  /* 0x0000000000037919 */ /* 0x001e240000002100 */
[----:B0-----:R-:W-:-:S05]  /*10260*/  LOP3.LUT R3, R3, 0x1f, RZ, 0xc0, !PT ;  /* 0x0000001f03037812 */ /* 0x001fca00078ec0ff */
[----:B------:R-:W-:-:S05]  /*10270*/  IMAD.SHL.U32 R3, R3, 0x2, RZ ;  /* 0x0000000203037824 */ /* 0x000fca00078e00ff */
[----:B------:R0:W-:Y:S02]  /*10280*/  STS.U16 [R3], R37 ;  /* 0x0000002503007388 */ /* 0x0001e40000000400 */
[----:B0-----:R-:W-:Y:S02]  /*10290*/  PRMT R3, RZ, 0x7610, R3 ;  /* 0x00007610ff037816 */ /* 0x001fe40000000003 */
        /* <DEDUP_REMOVED lines=10> */
[----:B------:R0:W-:Y:S02]  /*10340*/  STS.U16 [R3+0x40], R38 ;  /* 0x0000402603007388 */ /* 0x0001e40000000400 */
[----:B0-----:R-:W-:Y:S02]  /*10350*/  PRMT R3, RZ, 0x7610, R3 ;  /* 0x00007610ff037816 */ /* 0x001fe40000000003 */
[----:B--2---:R-:W-:-:S04]  /*10360*/  @!P0 LOP3.LUT R5, R5, R4, RZ, 0x3c, !PT ;  /* 0x0000000405058212 */ /* 0x004fc800078e3cff */
[----:B------:R-:W-:-:S04]  /*10370*/  @!P0 LOP3.LUT R4, R5, R4, RZ, 0x3c, !PT ;  /* 0x0000000405048212 */ /* 0x000fc800078e3cff */
[----:B------:R-:W-:-:S05]  /*10380*/  @!P0 LOP3.LUT R5, R5, R4, RZ, 0x3c, !PT ;  /* 0x0000000405058212 */ /* 0x000fca00078e3cff */
[----:B------:R3:W2:Y:S02]  /*10390*/  @!P0 LDG.E.U16 R3, [R4.64] ;  /* 0x0000000404038981 */ /* 0x0006a4000c1e1500 */
[----:B---3--:R-:W-:Y:S02]  /*103a0*/  @!P1 IMAD.MOV.U32 R4, RZ, RZ, R2 ;  /* 0x000000ffff049224 */ /* 0x008fe400078e0002 */
[----:B------:R-:W-:Y:S01]  /*103b0*/  @!P1 IMAD.MOV.U32 R5, RZ, RZ, R6 ;  /* 0x000000ffff059224 */ /* 0x000fe200078e0006 */
[----:B--2---:R0:W-:Y:S04]  /*103c0*/  STL [R1+0x18], R3 ;  /* 0x0000180301007387 */ /* 0x0041e80000100800 */
[----:B------:R-:W2:Y:S04]  /*103d0*/  LDL R6, [R1+0x5e4] ;  /* 0x0005e40001067983 */ /* 0x000ea80000100800 */
[----:B------:R-:W3:Y:S04]  /*103e0*/  LDL R2, [R1+0x5e8] ;  /* 0x0005e80001027983 */ /* 0x000ee80000100800 */
[----:B0-----:R-:W0:Y:S02]  /*103f0*/  S2R R3, SR_TID.X ;  /* 0x0000000000037919 */ /* 0x001e240000002100 */
[----:B0-----:R-:W-:-:S05]  /*10400*/  LOP3.LUT R3, R3, 0x1f, RZ, 0xc0, !PT ;  /* 0x0000001f03037812 */ /* 0x001fca00078ec0ff */
[----:B------:R-:W-:-:S05]  /*10410*/  IMAD.SHL.U32 R3, R3, 0x2, RZ ;  /* 0x0000000203037824 */ /* 0x000fca00078e00ff */
[----:B------:R0:W-:Y:S02]  /*10420*/  STS.U16 [R3+0x240], R35 ;  /* 0x0002402303007388 */ /* 0x0001e40000000400 */
[----:B0-----:R-:W-:-:S06]  /*10430*/  PRMT R3, RZ, 0x7610, R3 ;  /* 0x00007610ff037816 */ /* 0x001fcc0000000003 */
        /* <DEDUP_REMOVED lines=46> */
[----:B0-----:R-:W-:Y:S02]  /*10720*/  PRMT R3, RZ, 0x7610, R3 ;  /* 0x00007610ff037816 */ /* 0x001fe40000000003 */
[----:B------:R-:W2:Y:S04]  /*10730*/  LDL R31, [R1+0x5a8] ;  /* 0x0005a800011f7983 */ /* 0x000ea80000100800 */
[----:B------:R-:W2:Y:S04]  /*10740*/  @!P1 LDG.E.U16 R3, [R4.64] ;  /* 0x0000000404039981 */ /* 0x000ea8000c1e1500 */
[----:B--2---:R0:W-:Y:S04]  /*10750*/  STL [R1+0x4], R3 ;  /* 0x0000040301007387 */ /* 0x0041e80000100800 */
[----:B------:R-:W2:Y:S04]  /*10760*/  LDL R4, [R1+0x5ac] ;  /* 0x0005ac0001047983 */ /* 0x000ea80000100800 */
[----:B------:R-:W2:Y:S01]  /*10770*/  LDL R5, [R1+0x5b0] ;  /* 0x0005b00001057983 */ /* 0x000ea20000100800 */
[----:B------:R-:W-:-:S03]  /*10780*/  PRMT R0, RZ, 0x7610, R0 ;  /* 0x00007610ff007816 */ /* 0x000fc60000000000 */
[----:B0-----:R-:W0:Y:S01]  /*10790*/  S2R R3, SR_TID.X ;  /* 0x0000000000037919 */ /* 0x001e220000002100 */
[----:B--2---:R-:W-:-:S04]  /*107a0*/  @!P0 LOP3.LUT R5, R5, R4, RZ, 0x3c, !PT ;  /* 0x0000000405058212 */ /* 0x004fc800078e3cff */
[----:B------:R-:W-:-:S04]  /*107b0*/  @!P0 LOP3.LUT R4, R5, R4, RZ, 0x3c, !PT ;  /* 0x0000000405048212 */ /* 0x000fc800078e3cff */
[----:B------:R-:W-:-:S05]  /*107c0*/  @!P0 LOP3.LUT R5, R5, R4, RZ, 0x3c, !PT ;  /* 0x0000000405058212 */ /* 0x000fca00078e3cff */
[----:B------:R1:W2:Y:S04]  /*107d0*/  @!P0 LDG.E.U16 R0, [R4.64] ;  /* 0x0000000404008981 */ /* 0x0002a8000c1e1500 */
[----:B-1----:R-:W2:Y:S01]  /*107e0*/  LDL R5, [R1+0x5a4] ;  /* 0x0005a40001057983 */ /* 0x002ea20000100800 */
[----:B0-----:R-:W-:-:S05]  /*107f0*/  LOP3.LUT R3, R3, 0x1f, RZ, 0xc0, !PT ;  /* 0x0000001f03037812 */ /* 0x001fca00078ec0ff */
[----:B------:R-:W-:Y:S02]  /*10800*/  IMAD.SHL.U32 R3, R3, 0x2, RZ ;  /* 0x0000000203037824 */ /* 0x000fe400078e00ff */
[----:B------:R-:W-:-:S03]  /*10810*/  @!P1 IMAD.MOV.U32 R4, RZ, RZ, R31 ;  /* 0x000000ffff049224 */ /* 0x000fc600078e001f */
[----:B------:R0:W-:Y:S02]  /*10820*/  STS.U16 [R3+0x600], R32 ;  /* 0x0006002003007388 */ /* 0x0001e40000000400 */
[----:B0-----:R-:W-:-:S06]  /*10830*/  PRMT R32, RZ, 0x7610, R32 ;  /* 0x00007610ff207816 */ /* 0x001fcc0000000020 */
[----:B--2---:R0:W2:Y:S04]  /*10840*/  @!P1 LDG.E.U16 R32, [R4.64] ;  /* 0x0000000404209981 */ /* 0x0040a8000c1e1500 */
[----:B------:R1:W-:Y:S04]  /*10850*/  STS.U16 [R3+0x800], R7 ;  /* 0x0008000703007388 */ /* 0x0003e80000000400 */
[----:B------:R4:W-:Y:S01]  /*10860*/  STL [R1+0x11c4], R0 ;  /* 0x0011c40001007387 */ /* 0x0009e20000100800 */
[----:B0-----:R-:W-:-:S03]  /*10870*/  PRMT R4, RZ, 0x7610, R4 ;  /* 0x00007610ff047816 */ /* 0x001fc60000000004 */
[----:B------:R-:W2:Y:S01]  /*10880*/  LDL R31, [R1+0x530] ;  /* 0x00053000011f7983 */ /* 0x000ea20000100800 */
[----:B-1----:R-:W-:Y:S02]  /*10890*/  @!P0 IMAD.MOV.U32 R7, RZ, RZ, R6 ;  /* 0x000000ffff078224 */ /* 0x002fe400078e0006 */
[----:B---3--:R-:W-:Y:S01]  /*108a0*/  @!P0 IMAD.MOV.U32 R6, RZ, RZ, R2 ;  /* 0x000000ffff068224 */ /* 0x008fe200078e0002 */
[----:B----4-:R-:W3:Y:S04]  /*108b0*/  LDL R0, [R1+0x568] ;  /* 0x0005680001007983 */ /* 0x010ee80000100800 */
[----:B------:R0:W4:Y:S04]  /*108c0*/  @!P0 LDG.E.U16 R4, [R6.64] ;  /* 0x0000000406048981 */ /* 0x000128000c1e1500 */
[----:B--2---:R1:W-:Y:S04]  /*108d0*/  STL [R1+0x11c8], R32 ;  /* 0x0011c82001007387 */ /* 0x0043e80000100800 */
[----:B0-----:R-:W2:Y:S04]  /*108e0*/  LDL R7, [R1+0x564] ;  /* 0x0005640001077983 */ /* 0x001ea80000100800 */
[----:B------:R0:W-:Y:S04]  /*108f0*/  STS.U16 [R3+0x840], R30 ;  /* 0x0008401e03007388 */ /* 0x0001e80000000400 */
[----:B-1----:R-:W4:Y:S04]  /*10900*/  LDL R32, [R1+0x52c] ;  /* 0x00052c0001207983 */ /* 0x002f280000100800 */
[----:B------:R-:W4:Y:S04]  /*10910*/  LDL R2, [R1+0x528] ;  /* 0x0005280001027983 */ /* 0x000f280000100800 */
[----:B0-----:R-:W4:Y:S01]  /*10920*/  LDL R30, [R1+0x524] ;  /* 0x00052400011e7983 */ /* 0x001f220000100800 */
[----:B------:R-:W-:Y:S01]  /*10930*/  PRMT R5, RZ, 0x7610, R5 ;  /* 0x00007610ff057816 */ /* 0x000fe20000000005 */
[----:B---3--:R-:W-:-:S02]  /*10940*/  @!P1 IMAD.MOV.U32 R6, RZ, RZ, R0 ;  /* 0x000000ffff069224 */ /* 0x008fc400078e0000 */
[----:B------:R0:W-:Y:S04]  /*10950*/  STS.U16 [R3+0xa40], R8 ;  /* 0x000a400803007388 */ /* 0x0001e80000000400 */
[----:B------:R4:W-:Y:S01]  /*10960*/  STS.U16 [R3+0xa00], R9 ;  /* 0x000a000903007388 */ /* 0x0009e20000000400 */
[----:B0-----:R-:W-:-:S03]  /*10970*/  @!P0 IMAD.MOV.U32 R8, RZ, RZ, R31 ;  /* 0x000000ffff088224 */ /* 0x001fc600078e001f */
[----:B--2---:R0:W2:Y:S01]  /*10980*/  @!P1 LDG.E.U16 R5, [R6.64] ;  /* 0x0000000406059981 */ /* 0x0040a2000c1e1500 */
[----:B----4-:R-:W-:Y:S01]  /*10990*/  @!P0 IMAD.MOV.U32 R9, RZ, RZ, R32 ;  /* 0x000000ffff098224 */ /* 0x010fe200078e0020 */
[----:B0-----:R-:W-:-:S06]  /*109a0*/  PRMT R6, RZ, 0x7610, R6 ;  /* 0x00007610ff067816 */ /* 0x001fcc0000000006 */
[----:B------:R0:W3:Y:S01]  /*109b0*/  @!P0 LDG.E.U16 R6, [R8.64] ;  /* 0x0000000408068981 */ /* 0x0000e2000c1e1500 */
[----:B------:R-:W-:-:S03]  /*109c0*/  PRMT R7, RZ, 0x7610, R7 ;  /* 0x00007610ff077816 */ /* 0x000fc60000000007 */
[----:B------:R1:W-:Y:S04]  /*109d0*/  STL [R1+0x11cc], R4 ;  /* 0x0011cc0401007387 */ /* 0x0003e80000100800 */
[----:B------:R-:W4:Y:S01]  /*109e0*/  LDL R0, [R1+0x4f0] ;  /* 0x0004f00001007983 */ /* 0x000f220000100800 */
[----:B0-----:R-:W-:Y:S02]  /*109f0*/  @!P1 IMAD.MOV.U32 R8, RZ, RZ, R2 ;  /* 0x000000ffff089224 */ /* 0x001fe400078e0002 */
[----:B------:R-:W-:Y:S01]  /*10a00*/  @!P1 IMAD.MOV.U32 R9, RZ, RZ, R30 ;  /* 0x000000ffff099224 */ /* 0x000fe200078e001e */
[----:B-1----:R-:W4:Y:S04]  /*10a10*/  LDL R4, [R1+0x4ec] ;  /* 0x0004ec0001047983 */ /* 0x002f280000100800 */
[----:B------:R0:W4:Y:S04]  /*10a20*/  @!P1 LDG.E.U16 R7, [R8.64] ;  /* 0x0000000408079981 */ /* 0x000128000c1e1500 */
[----:B--2---:R1:W-:Y:S04]  /*10a30*/  STL [R1+0x11d0], R5 ;  /* 0x0011d00501007387 */ /* 0x0043e80000100800 */
[----:B------:R-:W2:Y:S04]  /*10a40*/  LDL R31, [R1+0x4e4] ;  /* 0x0004e400011f7983 */ /* 0x000ea80000100800 */
[----:B-1----:R-:W2:Y:S04]  /*10a50*/  LDL R5, [R1+0x4e8] ;  /* 0x0004e80001057983 */ /* 0x002ea80000100800 */
[----:B---3--:R-:W-:Y:S04]  /*10a60*/  STL [R1+0x11d4], R6 ;  /* 0x0011d40601007387 */ /* 0x008fe80000100800 */
[----:B------:R-:W3:Y:S04]  /*10a70*/  LDL R30, [R1+0x4ac] ;  /* 0x0004ac00011e7983 */ /* 0x000ee80000100800 */
[----:B------:R-:W3:Y:S01]  /*10a80*/  LDL R2, [R1+0x4b0] ;  /* 0x0004b00001027983 */ /* 0x000ee20000100800 */
[----:B0-----:R-:W-:-:S03]  /*10a90*/  PRMT R8, RZ, 0x7610, R8 ;  /* 0x00007610ff087816 */ /* 0x001fc60000000008 */
[----:B------:R0:W-:Y:S04]  /*10aa0*/  STS.U16 [R3+0xc00], R10 ;  /* 0x000c000a03007388 */ /* 0x0001e80000000400 */
[----:B------:R1:W-:Y:S04]  /*10ab0*/  STS.U16 [R3+0xc40], R11 ;  /* 0x000c400b03007388 */ /* 0x0003e80000000400 */
[----:B----4-:R-:W-:Y:S01]  /*10ac0*/  STL [R1+0x11d8], R7 ;  /* 0x0011d80701007387 */ /* 0x010fe20000100800 */
[----:B0-----:R-:W-:-:S03]  /*10ad0*/  @!P0 IMAD.MOV.U32 R10, RZ, RZ, R0 ;  /* 0x000000ffff0a8224 */ /* 0x001fc600078e0000 */
[----:B------:R-:W4:Y:S01]  /*10ae0*/  LDL R0, [R1+0x4a8] ;  /* 0x0004a80001007983 */ /* 0x000f220000100800 */
[----:B-1----:R-:W-:-:S03]  /*10af0*/  @!P0 IMAD.MOV.U32 R11, RZ, RZ, R4 ;  /* 0x000000ffff0b8224 */ /* 0x002fc600078e0004 */
[----:B------:R-:W4:Y:S04]  /*10b00*/  LDL R4, [R1+0x4a4] ;  /* 0x0004a40001047983 */ /* 0x000f280000100800 */
[----:B------:R2:W4:Y:S01]  /*10b10*/  @!P0 LDG.E.U16 R8, [R10.64] ;  /* 0x000000040a088981 */ /* 0x000522000c1e1500 */
[----:B------:R-:W-:-:S03]  /*10b20*/  PRMT R9, RZ, 0x7610, R9 ;  /* 0x00007610ff097816 */ /* 0x000fc60000000009 */
[----:B------:R-:W-:Y:S04]  /*10b30*/  STS.U16 [R3+0xe40], R12 ;  /* 0x000e400c03007388 */ /* 0x000fe80000000400 */
[----:B------:R3:W-:Y:S01]  /*10b40*/  STS.U16 [R3+0xe00], R13 ;  /* 0x000e000d03007388 */ /* 0x0007e20000000400 */
[----:B--2---:R-:W-:Y:S02]  /*10b50*/  @!P1 IMAD.MOV.U32 R11, RZ, RZ, R31 ;  /* 0x000000ffff0b9224 */ /* 0x004fe400078e001f */
[----:B------:R-:W-:-:S05]  /*10b60*/  @!P1 IMAD.MOV.U32 R10, RZ, RZ, R5 ;  /* 0x000000ffff0a9224 */ /* 0x000fca00078e0005 */
[----:B------:R0:W2:Y:S01]  /*10b70*/  @!P1 LDG.E.U16 R9, [R10.64] ;  /* 0x000000040a099981 */ /* 0x0000a2000c1e1500 */
[----:B---3--:R-:W-:Y:S02]  /*10b80*/  @!P0 IMAD.MOV.U32 R13, RZ, RZ, R30 ;  /* 0x000000ffff0d8224 */ /* 0x008fe400078e001e */
[----:B------:R-:W-:Y:S01]  /*10b90*/  @!P0 IMAD.MOV.U32 R12, RZ, RZ, R2 ;  /* 0x000000ffff0c8224 */ /* 0x000fe200078e0002 */
[----:B0-----:R-:W-:-:S06]  /*10ba0*/  PRMT R10, RZ, 0x7610, R10 ;  /* 0x00007610ff0a7816 */ /* 0x001fcc000000000a */
[----:B------:R4:W3:Y:S01]  /*10bb0*/  @!P0 LDG.E.U16 R10, [R12.64] ;  /* 0x000000040c0a8981 */ /* 0x0008e2000c1e1500 */
[----:B------:R-:W-:Y:S01]  /*10bc0*/  PRMT R11, RZ, 0x7610, R11 ;  /* 0x00007610ff0b7816 */ /* 0x000fe2000000000b */
[----:B----4-:R-:W-:Y:S02]  /*10bd0*/  @!P1 IMAD.MOV.U32 R12, RZ, RZ, R0 ;  /* 0x000000ffff0c9224 */ /* 0x010fe400078e0000 */
[----:B------:R-:W-:Y:S01]  /*10be0*/  @!P1 IMAD.MOV.U32 R13, RZ, RZ, R4 ;  /* 0x000000ffff0d9224 */ /* 0x000fe200078e0004 */
[----:B------:R-:W-:Y:S04]  /*10bf0*/  STL [R1+0x11dc], R8 ;  /* 0x0011dc0801007387 */ /* 0x000fe80000100800 */
[----:B------:R-:W4:Y:S04]  /*10c00*/  LDL R6, [R1+0x46c] ;  /* 0x00046c0001067983 */ /* 0x000f280000100800 */
[----:B------:R-:W4:Y:S04]  /*10c10*/  LDL R5, [R1+0x470] ;  /* 0x0004700001057983 */ /* 0x000f280000100800 */
[----:B------:R0:W4:Y:S04]  /*10c20*/  @!P1 LDG.E.U16 R11, [R12.64] ;  /* 0x000000040c0b9981 */ /* 0x000128000c1e1500 */
[----:B--2---:R-:W-:Y:S04]  /*10c30*/  STL [R1+0x11e0], R9 ;  /* 0x0011e00901007387 */ /* 0x004fe80000100800 */
[----:B------:R-:W2:Y:S04]  /*10c40*/  LDL R7, [R1+0x464] ;  /* 0x0004640001077983 */ /* 0x000ea80000100800 */
[----:B------:R-:W2:Y:S04]  /*10c50*/  LDL R2, [R1+0x468] ;  /* 0x0004680001027983 */ /* 0x000ea80000100800 */
[----:B---3--:R-:W-:Y:S04]  /*10c60*/  STL [R1+0x11e4], R10 ;  /* 0x0011e40a01007387 */ /* 0x008fe80000100800 */
[----:B------:R-:W3:Y:S04]  /*10c70*/  LDL R4, [R1+0x42c] ;  /* 0x00042c0001047983 */ /* 0x000ee80000100800 */
[----:B------:R-:W3:Y:S01]  /*10c80*/  LDL R0, [R1+0x430] ;  /* 0x0004300001007983 */ /* 0x000ee20000100800 */
[----:B0-----:R-:W-:-:S03]  /*10c90*/  PRMT R12, RZ, 0x7610, R12 ;  /* 0x00007610ff0c7816 */ /* 0x001fc6000000000c */
[----:B------:R4:W-:Y:S04]  /*10ca0*/  STS.U16 [R3+0x1000], R15 ;  /* 0x0010000f03007388 */ /* 0x0009e80000000400 */
[----:B------:R0:W-:Y:S01]  /*10cb0*/  STS.U16 [R3+0x1040], R14 ;  /* 0x0010400e03007388 */ /* 0x0001e20000000400 */
[----:B----4-:R-:W-:Y:S02]  /*10cc0*/  @!P0 IMAD.MOV.U32 R15, RZ, RZ, R6 ;  /* 0x000000ffff0f8224 */ /* 0x010fe400078e0006 */
[----:B0-----:R-:W-:Y:S01]  /*10cd0*/  @!P0 IMAD.MOV.U32 R14, RZ, RZ, R5 ;  /* 0x000000ffff0e8224 */ /* 0x001fe200078e0005 */
[----:B------:R-:W-:Y:S04]  /*10ce0*/  STL [R1+0x11e8], R11 ;  /* 0x0011e80b01007387 */ /* 0x000fe80000100800 */
[----:B------:R-:W4:Y:S04]  /*10cf0*/  LDL R6, [R1+0x424] ;  /* 0x0004240001067983 */ /* 0x000f280000100800 */
[----:B------:R-:W4:Y:S04]  /*10d00*/  LDL R5, [R1+0x428] ;  /* 0x0004280001057983 */ /* 0x000f280000100800 */
[----:B------:R2:W4:Y:S01]  /*10d10*/  @!P0 LDG.E.U16 R12, [R14.64] ;  /* 0x000000040e0c8981 */ /* 0x000522000c1e1500 */
[----:B------:R-:W-:-:S03]  /*10d20*/  PRMT R13, RZ, 0x7610, R13 ;  /* 0x00007610ff0d7816 */ /* 0x000fc6000000000d */
[----:B------:R3:W-:Y:S04]  /*10d30*/  STS.U16 [R3+0x1240], R17 ;  /* 0x0012401103007388 */ /* 0x0007e80000000400 */
[----:B------:R0:W-:Y:S01]  /*10d40*/  STS.U16 [R3+0x1200], R16 ;  /* 0x0012001003007388 */ /* 0x0001e20000000400 */
[----:B--2---:R-:W-:Y:S02]  /*10d50*/  @!P1 IMAD.MOV.U32 R15, RZ, RZ, R7 ;  /* 0x000000ffff0f9224 */ /* 0x004fe400078e0007 */
[----:B------:R-:W-:-:S05]  /*10d60*/  @!P1 IMAD.MOV.U32 R14, RZ, RZ, R2 ;  /* 0x000000ffff0e9224 */ /* 0x000fca00078e0002 */
[----:B------:R1:W2:Y:S01]  /*10d70*/  @!P1 LDG.E.U16 R13, [R14.64] ;  /* 0x000000040e0d9981 */ /* 0x0002a2000c1e1500 */
[----:B---3--:R-:W-:Y:S01]  /*10d80*/  @!P0 IMAD.MOV.U32 R17, RZ, RZ, R4 ;  /* 0x000000ffff118224 */ /* 0x008fe200078e0004 */
[----:B-1----:R-:W-:Y:S01]  /*10d90*/  PRMT R14, RZ, 0x7610, R14 ;  /* 0x00007610ff0e7816 */ /* 0x002fe2000000000e */
[----:B0-----:R-:W-:-:S05]  /*10da0*/  @!P0 IMAD.MOV.U32 R16, RZ, RZ, R0 ;  /* 0x000000ffff108224 */ /* 0x001fca00078e0000 */
        /* <DEDUP_REMOVED lines=17> */
[----:B------:R-:W-:Y:S01]  /*10ec0*/  PRMT R17, RZ, 0x7610, R17 ;  /* 0x00007610ff117816 */ /* 0x000fe20000000011 */
[----:B----4-:R-:W-:Y:S02]  /*10ed0*/  @!P0 IMAD.MOV.U32 R19, RZ, RZ, R7 ;  /* 0x000000ffff138224 */ /* 0x010fe400078e0007 */
[----:B0-----:R-:W-:Y:S01]  /*10ee0*/  @!P0 IMAD.MOV.U32 R18, RZ, RZ, R2 ;  /* 0x000000ffff128224 */ /* 0x001fe200078e0002 */
[----:B------:R-:W-:Y:S04]  /*10ef0*/  STL [R1+0x11f8], R15 ;  /* 0x0011f80f01007387 */ /* 0x000fe80000100800 */
[----:B------:R-:W4:Y:S04]  /*10f00*/  LDL R7, [R1+0x3e0] ;  /* 0x0003e00001077983 */ /* 0x000f280000100800 */
[----:B------:R-:W4:Y:S04]  /*10f10*/  LDL R2, [R1+0xba0] ;  /* 0x000ba00001027983 */ /* 0x000f280000100800 */
[----:B------:R2:W4:Y:S04]  /*10f20*/  @!P0 LDG.E.U16 R16, [R18.64] ;  /* 0x0000000412108981 */ /* 0x000528000c1e1500 */
[----:B------:R3:W-:Y:S04]  /*10f30*/  STS.U16 [R3+0x1640], R21 ;  /* 0x0016401503007388 */ /* 0x0007e80000000400 */
[----:B------:R0:W-:Y:S01]  /*10f40*/  STS.U16 [R3+0x1600], R20 ;  /* 0x0016001403007388 */ /* 0x0001e20000000400 */
[----:B--2---:R-:W-:-:S02]  /*10f50*/  @!P1 IMAD.MOV.U32 R19, RZ, RZ, R4 ;  /* 0x000000ffff139224 */ /* 0x004fc400078e0004 */
        /* <DEDUP_REMOVED lines=8> */
[----:B------:R-:W-:-:S05]  /*10fe0*/  @!P1 IMAD.MOV.U32 R20, RZ, RZ, R2 ;  /* 0x000000ffff149224 */ /* 0x000fca00078e0002 */
[----:B------:R-:W4:Y:S04]  /*10ff0*/  @!P1 LDG.E.U16 R19, [R20.64] ;  /* 0x0000000414139981 */ /* 0x000f28000c1e1500 */
[----:B------:R-:W-:Y:S04]  /*11000*/  STL [R1+0x11fc], R16 ;  /* 0x0011fc1001007387 */ /* 0x000fe80000100800 */
[----:B------:R-:W4:Y:S04]  /*11010*/  LDL R4, [R1+0x75c] ;  /* 0x00075c0001047983 */ /* 0x000f280000100800 */
[----:B------:R-:W4:Y:S04]  /*11020*/  LDL R0, [R1+0x760] ;  /* 0x0007600001007983 */ /* 0x000f280000100800 */
[----:B--2---:R-:W-:Y:S04]  /*11030*/  STL [R1+0x1200], R17 ;  /* 0x0012001101007387 */ /* 0x004fe80000100800 */
[----:B------:R-:W2:Y:S04]  /*11040*/  LDL R10, [R1+0x754] ;  /* 0x00075400010a7983 */ /* 0x000ea80000100800 */
[----:B------:R-:W2:Y:S04]  /*11050*/  LDL R5, [R1+0x758] ;  /* 0x0007580001057983 */ /* 0x000ea80000100800 */
[----:B------:R-:W2:Y:S04]  /*11060*/  LDL R6, [R1+0x720] ;  /* 0x0007200001067983 */ /* 0x000ea80000100800 */
[----:B---3--:R-:W-:Y:S04]  /*11070*/  STL [R1+0x1204], R18 ;  /* 0x0012041201007387 */ /* 0x008fe80000100800 */
[----:B------:R-:W3:Y:S04]  /*11080*/  LDL R9, [R1+0x71c] ;  /* 0x00071c0001097983 */ /* 0x000ee80000100800 */
[----:B------:R-:W3:Y:S04]  /*11090*/  LDL R8, [R1+0x714] ;  /* 0x0007140001087983 */ /* 0x000ee80000100800 */
[----:B------:R-:W3:Y:S01]  /*110a0*/  LDL R2, [R1+0x718] ;  /* 0x0007180001027983 */ /* 0x000ee20000100800 */
[----:B------:R-:W-:-:S02]  /*110b0*/  PRMT R60, RZ, 0x7610, R60 ;  /* 0x00007610ff3c7816 */ /* 0x000fc4000000003c */
[----:B------:R-:W-:Y:S02]  /*110c0*/  PRMT R58, RZ, 0x7610, R58 ;  /* 0x00007610ff3a7816 */ /* 0x000fe4000000003a */
[----:B------:R-:W-:Y:S01]  /*110d0*/  PRMT R56, RZ, 0x7610, R56 ;  /* 0x00007610ff387816 */ /* 0x000fe20000000038 */
[----:B----4-:R-:W-:Y:S04]  /*110e0*/  STL [R1+0x1208], R19 ;  /* 0x0012081301007387 */ /* 0x010fe80000100800 */
[----:B------:R-:W4:Y:S04]  /*110f0*/  LDL R11, [R1+0x6dc] ;  /* 0x0006dc00010b7983 */ /* 0x000f280000100800 */
[----:B------:R-:W4:Y:S01]  /*11100*/  LDL R7, [R1+0x6e0] ;  /* 0x0006e00001077983 */ /* 0x000f220000100800 */
[----:B------:R-:W-:-:S02]  /*11110*/  @!P0 IMAD.MOV.U32 R21, RZ, RZ, R4 ;  /* 0x000000ffff158224 */ /* 0x000fc400078e0004 */
[----:B------:R-:W-:Y:S01]  /*11120*/  @!P0 IMAD.MOV.U32 R20, RZ, RZ, R0 ;  /* 0x000000ffff148224 */ /* 0x000fe200078e0000 */
[----:B------:R-:W-:Y:S01]  /*11130*/  PRMT R54, RZ, 0x7610, R54 ;  /* 0x00007610ff367816 */ /* 0x000fe20000000036 */
[----:B------:R-:W4:Y:S04]  /*11140*/  LDL R4, [R1+0x6d4] ;  /* 0x0006d40001047983 */ /* 0x000f280000100800 */
[----:B------:R2:W4:Y:S01]  /*11150*/  @!P0 LDG.E.U16 R60, [R20.64] ;  /* 0x00000004143c8981 */ /* 0x000522000c1e1500 */
[----:B------:R-:W-:-:S03]  /*11160*/  PRMT R52, RZ, 0x7610, R52 ;  /* 0x00007610ff347816 */ /* 0x000fc60000000034 */
[----:B------:R-:W4:Y:S01]  /*11170*/  LDL R0, [R1+0x6d8] ;  /* 0x0006d80001007983 */ /* 0x000f220000100800 */
[----:B--2---:R-:W-:Y:S02]  /*11180*/  @!P1 IMAD.MOV.U32 R21, RZ, RZ, R10 ;  /* 0x000000ffff159224 */ /* 0x004fe400078e000a */
[----:B------:R-:W-:-:S05]  /*11190*/  @!P1 IMAD.MOV.U32 R20, RZ, RZ, R5 ;  /* 0x000000ffff149224 */ /* 0x000fca00078e0005 */
[----:B------:R0:W2:Y:S02]  /*111a0*/  @!P1 LDG.E.U16 R58, [R20.64] ;  /* 0x00000004143a9981 */ /* 0x0000a4000c1e1500 */
[----:B0-----:R-:W-:Y:S02]  /*111b0*/  @!P0 IMAD.MOV.U32 R20, RZ, RZ, R6 ;  /* 0x000000ffff148224 */ /* 0x001fe400078e0006 */
[----:B---3--:R-:W-:-:S05]  /*111c0*/  @!P0 IMAD.MOV.U32 R21, RZ, RZ, R9 ;  /* 0x000000ffff158224 */ /* 0x008fca00078e0009 */
[----:B------:R0:W3:Y:S02]  /*111d0*/  @!P0 LDG.E.U16 R56, [R20.64] ;  /* 0x0000000414388981 */ /* 0x0000e4000c1e1500 */
[----:B0-----:R-:W-:Y:S02]  /*111e0*/  @!P1 IMAD.MOV.U32 R20, RZ, RZ, R2 ;  /* 0x000000ffff149224 */ /* 0x001fe400078e0002 */
[----:B------:R-:W-:-:S05]  /*111f0*/  @!P1 IMAD.MOV.U32 R21, RZ, RZ, R8 ;  /* 0x000000ffff159224 */ /* 0x000fca00078e0008 */
[----:B------:R4:W3:Y:S02]  /*11200*/  @!P1 LDG.E.U16 R54, [R20.64] ;  /* 0x0000000414369981 */ /* 0x0008e4000c1e1500 */
[----:B----4-:R-:W-:Y:S02]  /*11210*/  @!P0 IMAD.MOV.U32 R21, RZ, RZ, R11 ;  /* 0x000000ffff158224 */ /* 0x010fe400078e000b */
[----:B------:R-:W-:-:S05]  /*11220*/  @!P0 IMAD.MOV.U32 R20, RZ, RZ, R7 ;  /* 0x000000ffff148224 */ /* 0x000fca00078e0007 */
[----:B------:R0:W4:Y:S04]  /*11230*/  @!P0 LDG.E.U16 R52, [R20.64] ;  /* 0x0000000414348981 */ /* 0x000128000c1e1500 */
[----:B------:R-:W-:Y:S04]  /*11240*/  STL [R1+0x120c], R60 ;  /* 0x00120c3c01007387 */ /* 0x000fe80000100800 */
[----:B------:R-:W4:Y:S04]  /*11250*/  LDL R10, [R1+0x69c] ;  /* 0x00069c00010a7983 */ /* 0x000f280000100800 */
[----:B------:R-:W4:Y:S04]  /*11260*/  LDL R5, [R1+0x6a0] ;  /* 0x0006a00001057983 */ /* 0x000f280000100800 */
[----:B--2---:R-:W-:Y:S04]  /*11270*/  STL [R1+0x1210], R58 ;  /* 0x0012103a01007387 */ /* 0x004fe80000100800 */
[----:B------:R-:W2:Y:S04]  /*11280*/  LDL R9, [R1+0x694] ;  /* 0x0006940001097983 */ /* 0x000ea80000100800 */
[----:B------:R-:W2:Y:S04]  /*11290*/  LDL R6, [R1+0x698] ;  /* 0x0006980001067983 */ /* 0x000ea80000100800 */
[----:B---3--:R-:W-:Y:S04]  /*112a0*/  STL [R1+0x1214], R56 ;  /* 0x0012143801007387 */ /* 0x008fe80000100800 */
[----:B------:R-:W3:Y:S04]  /*112b0*/  LDL R8, [R1+0x65c] ;  /* 0x00065c0001087983 */ /* 0x000ee80000100800 */
[----:B------:R-:W3:Y:S01]  /*112c0*/  LDL R2, [R1+0x660] ;  /* 0x0006600001027983 */ /* 0x000ee20000100800 */
[----:B------:R-:W-:Y:S01]  /*112d0*/  PRMT R50, RZ, 0x7610, R50 ;  /* 0x00007610ff327816 */ /* 0x000fe20000000032 */
[----:B0-----:R-:W-:-:S02]  /*112e0*/  @!P1 IMAD.MOV.U32 R20, RZ, RZ, R0 ;  /* 0x000000ffff149224 */ /* 0x001fc400078e0000 */
[----:B------:R-:W-:Y:S01]  /*112f0*/  @!P1 IMAD.MOV.U32 R21, RZ, RZ, R4 ;  /* 0x000000ffff159224 */ /* 0x000fe200078e0004 */
[----:B------:R-:W-:Y:S01]  /*11300*/  PRMT R48, RZ, 0x7610, R48 ;  /* 0x00007610ff307816 */ /* 0x000fe20000000030 */
[----:B------:R-:W-:Y:S04]  /*11310*/  STL [R1+0x1218], R54 ;  /* 0x0012183601007387 */ /* 0x000fe80000100800 */
[----:B------:R0:W3:Y:S01]  /*11320*/  @!P1 LDG.E.U16 R50, [R20.64] ;  /* 0x0000000414329981 */ /* 0x0000e2000c1e1500 */
[----:B------:R-:W-:Y:S02]  /*11330*/  LOP3.LUT R0, R3, 0x10, RZ, 0x3c, !PT ;  /* 0x0000001003007812 */ /* 0x000fe400078e3cff */
[----:B------:R-:W-:Y:S01]  /*11340*/  PRMT R46, RZ, 0x7610, R46 ;  /* 0x00007610ff2e7816 */ /* 0x000fe2000000002e */
[----:B------:R-:W-:Y:S04]  /*11350*/  STS.U16 [R3+0x1800], R29 ;  /* 0x0018001d03007388 */ /* 0x000fe80000000400 */
[----:B----4-:R-:W-:Y:S04]  /*11360*/  STL [R1+0x121c], R52 ;  /* 0x00121c3401007387 */ /* 0x010fe80000100800 */
[----:B------:R-:W4:Y:S04]  /*11370*/  LDL R7, [R1+0x654] ;  /* 0x0006540001077983 */ /* 0x000f280000100800 */
[----:B------:R-:W4:Y:S01]  /*11380*/  LDL R4, [R1+0x658] ;  /* 0x0006580001047983 */ /* 0x000f220000100800 */
[----:B0-----:R-:W-:-:S02]  /*11390*/  @!P0 IMAD.MOV.U32 R21, RZ, RZ, R10 ;  /* 0x000000ffff158224 */ /* 0x001fc400078e000a */
[----:B------:R-:W-:-:S05]  /*113a0*/  @!P0 IMAD.MOV.U32 R20, RZ, RZ, R5 ;  /* 0x000000ffff148224 */ /* 0x000fca00078e0005 */
[----:B------:R2:W4:Y:S04]  /*113b0*/  @!P0 LDG.E.U16 R48, [R20.64] ;  /* 0x0000000414308981 */ /* 0x000528000c1e1500 */
[----:B------:R-:W-:Y:S04]  /*113c0*/  STS.U16 [R3+0x1840], R28 ;  /* 0x0018401c03007388 */ /* 0x000fe80000000400 */
[----:B------:R-:W-:Y:S04]  /*113d0*/  STS.U16 [R3+0x1a40], R27 ;  /* 0x001a401b03007388 */ /* 0x000fe80000000400 */
[----:B------:R-:W-:Y:S04]  /*113e0*/  STS.U16 [R3+0x1a00], R26 ;  /* 0x001a001a03007388 */ /* 0x000fe80000000400 */
[----:B------:R-:W-:Y:S04]  /*113f0*/  STS.U16 [R3+0x1c00], R25 ;  /* 0x001c001903007388 */ /* 0x000fe80000000400 */
[----:B------:R-:W-:Y:S04]  /*11400*/  STS.U16 [R3+0x1c40], R24 ;  /* 0x001c401803007388 */ /* 0x000fe80000000400 */
[----:B------:R-:W-:Y:S04]  /*11410*/  STS.U16 [R3+0x1e40], R23 ;  /* 0x001e401703007388 */ /* 0x000fe80000000400 */
[----:B------:R-:W-:Y:S04]  /*11420*/  STS.U16 [R3+0x1e00], R22 ;  /* 0x001e001603007388 */ /* 0x000fe80000000400 */
[----:B------:R-:W-:Y:S04]  /*11430*/  STS.U16 [R0+0x80], R42 ;  /* 0x0000802a00007388 */ /* 0x000fe80000000400 */
[----:B------:R0:W-:Y:S02]  /*11440*/  STS.U16 [R0+0xc0], R44 ;  /* 0x0000c02c00007388 */ /* 0x0001e40000000400 */
[----:B0-----:R-:W-:Y:S01]  /*11450*/  PRMT R44, RZ, 0x7610, R44 ;  /* 0x00007610ff2c7816 */ /* 0x001fe2000000002c */
[----:B--2---:R-:W-:-:S02]  /*11460*/  @!P1 IMAD.MOV.U32 R21, RZ, RZ, R9 ;  /* 0x000000ffff159224 */ /* 0x004fc400078e0009 */
[----:B------:R-:W-:-:S05]  /*11470*/  @!P1 IMAD.MOV.U32 R20, RZ, RZ, R6 ;  /* 0x000000ffff149224 */ /* 0x000fca00078e0006 */
[----:B------:R3:W2:Y:S02]  /*11480*/  @!P1 LDG.E.U16 R46, [R20.64] ;  /* 0x00000004142e9981 */ /* 0x0006a4000c1e1500 */
[----:B---3--:R-:W-:Y:S02]  /*11490*/  @!P0 IMAD.MOV.U32 R21, RZ, RZ, R8 ;  /* 0x000000ffff158224 */ /* 0x008fe400078e0008 */
[----:B------:R-:W-:-:S05]  /*114a0*/  @!P0 IMAD.MOV.U32 R20, RZ, RZ, R2 ;  /* 0x000000ffff148224 */ /* 0x000fca00078e0002 */
[----:B------:R4:W3:Y:S01]  /*114b0*/  @!P0 LDG.E.U16 R44, [R20.64] ;  /* 0x00000004142c8981 */ /* 0x0008e2000c1e1500 */
[----:B------:R-:W-:-:S03]  /*114c0*/  PRMT R42, RZ, 0x7610, R42 ;  /* 0x00007610ff2a7816 */ /* 0x000fc6000000002a */
[----:B------:R-:W-:Y:S04]  /*114d0*/  STL [R1+0x1220], R50 ;  /* 0x0012203201007387 */ /* 0x000fe80000100800 */
[----:B------:R-:W3:Y:S04]  /*114e0*/  LDL.LU R32, [R1+0x310] ;  /* 0x0003100001207983 */ /* 0x000ee80000300800 */
[----:B------:R-:W3:Y:S04]  /*114f0*/  LDL R10, [R1+0x61c] ;  /* 0x00061c00010a7983 */ /* 0x000ee80000100800 */
[----:B------:R-:W3:Y:S04]  /*11500*/  LDL R5, [R1+0x620] ;  /* 0x0006200001057983 */ /* 0x000ee80000100800 */
[----:B------:R-:W3:Y:S01]  /*11510*/  LDL.LU R30, [R1+0x304] ;  /* 0x00030400011e7983 */ /* 0x000ee20000300800 */
[----:B----4-:R-:W-:-:S02]  /*11520*/  @!P1 IMAD.MOV.U32 R21, RZ, RZ, R7 ;  /* 0x000000ffff159224 */ /* 0x010fc400078e0007 */
[----:B------:R-:W-:-:S05]  /*11530*/  @!P1 IMAD.MOV.U32 R20, RZ, RZ, R4 ;  /* 0x000000ffff149224 */ /* 0x000fca00078e0004 */
[----:B------:R0:W4:Y:S04]  /*11540*/  @!P1 LDG.E.U16 R42, [R20.64] ;  /* 0x00000004142a9981 */ /* 0x000128000c1e1500 */
[----:B------:R-:W-:Y:S04]  /*11550*/  STL [R1+0x1224], R48 ;  /* 0x0012243001007387 */ /* 0x000fe80000100800 */
[----:B------:R-:W4:Y:S04]  /*11560*/  LDL R9, [R1+0x614] ;  /* 0x0006140001097983 */ /* 0x000f280000100800 */
[----:B------:R-:W4:Y:S04]  /*11570*/  LDL R6, [R1+0x618] ;  /* 0x0006180001067983 */ /* 0x000f280000100800 */
[----:B------:R-:W4:Y:S04]  /*11580*/  LDL.LU R31, [R1+0x308] ;  /* 0x00030800011f7983 */ /* 0x000f280000300800 */
[----:B--2---:R-:W-:Y:S04]  /*11590*/  STL [R1+0x1228], R46 ;  /* 0x0012282e01007387 */ /* 0x004fe80000100800 */
[----:B------:R-:W2:Y:S04]  /*115a0*/  LDL R14, [R1+0x5dc] ;  /* 0x0005dc00010e7983 */ /* 0x000ea80000100800 */
[----:B------:R-:W2:Y:S04]  /*115b0*/  LDL R13, [R1+0x5e0] ;  /* 0x0005e000010d7983 */ /* 0x000ea80000100800 */
[----:B------:R-:W2:Y:S04]  /*115c0*/  LDL.LU R8, [R1+0xec] ;  /* 0x0000ec0001087983 */ /* 0x000ea80000300800 */
[----:B------:R-:W2:Y:S04]  /*115d0*/  LDL R12, [R1+0x5d4] ;  /* 0x0005d400010c7983 */ /* 0x000ea80000100800 */
[----:B------:R-:W2:Y:S04]  /*115e0*/  LDL R2, [R1+0x5d8] ;  /* 0x0005d80001027983 */ /* 0x000ea80000100800 */
[----:B---3--:R-:W-:Y:S04]  /*115f0*/  STL [R1+0x122c], R44 ;  /* 0x00122c2c01007387 */ /* 0x008fe80000100800 */
[----:B------:R-:W3:Y:S04]  /*11600*/  LDL.LU R11, [R1+0x2f0] ;  /* 0x0002f000010b7983 */ /* 0x000ee80000300800 */
[----:B------:R-:W3:Y:S01]  /*11610*/  LDL R4, [R1+0x5a0] ;  /* 0x0005a00001047983 */ /* 0x000ee20000100800 */
[----:B0-----:R-:W-:-:S03]  /*11620*/  @!P0 IMAD.MOV.U32 R21, RZ, RZ, R10 ;  /* 0x000000ffff158224 */ /* 0x001fc600078e000a */
[----:B------:R0:W-:Y:S01]  /*11630*/  STS.U16 [R0+0x2c0], R40 ;  /* 0x0002c02800007388 */ /* 0x0001e20000000400 */
[----:B------:R-:W-:-:S03]  /*11640*/  @!P0 IMAD.MOV.U32 R20, RZ, RZ, R5 ;  /* 0x000000ffff148224 */ /* 0x000fc600078e0005 */
[----:B------:R-:W3:Y:S01]  /*11650*/  LDL R7, [R1+0x59c] ;  /* 0x00059c0001077983 */ /* 0x000ee20000100800 */
[----:B0-----:R-:W-:-:S03]  /*11660*/  PRMT R40, RZ, 0x7610, R40 ;  /* 0x00007610ff287816 */ /* 0x001fc60000000028 */
[----:B------:R0:W-:Y:S01]  /*11670*/  STS.U16 [R0+0x280], R32 ;  /* 0x0002802000007388 */ /* 0x0001e20000000400 */
[----:B------:R-:W-:-:S03]  /*11680*/  PRMT R38, RZ, 0x7610, R38 ;  /* 0x00007610ff267816 */ /* 0x000fc60000000026 */
[----:B------:R1:W-:Y:S04]  /*11690*/  STS.U16 [R0+0x480], R30 ;  /* 0x0004801e00007388 */ /* 0x0003e80000000400 */
[----:B------:R1:W3:Y:S04]  /*116a0*/  @!P0 LDG.E.U16 R40, [R20.64] ;  /* 0x0000000414288981 */ /* 0x0002e8000c1e1500 */
[----:B----4-:R-:W-:Y:S04]  /*116b0*/  STL [R1+0x1230], R42 ;  /* 0x0012302a01007387 */ /* 0x010fe80000100800 */
[----:B0-----:R-:W4:Y:S01]  /*116c0*/  LDL.LU R32, [R1+0xdc] ;  /* 0x0000dc0001207983 */ /* 0x001f220000300800 */
[----:B-1----:R-:W-:-:S03]  /*116d0*/  @!P1 IMAD.MOV.U32 R21, RZ, RZ, R9 ;  /* 0x000000ffff159224 */ /* 0x002fc600078e0009 */
[----:B------:R-:W4:Y:S01]  /*116e0*/  LDL R5, [R1+0x598] ;  /* 0x0005980001057983 */ /* 0x000f220000100800 */
[----:B------:R-:W-:-:S03]  /*116f0*/  @!P1 IMAD.MOV.U32 R20, RZ, RZ, R6 ;  /* 0x000000ffff149224 */ /* 0x000fc600078e0006 */
[----:B------:R-:W4:Y:S04]  /*11700*/  LDL.LU R30, [R1+0xe0] ;  /* 0x0000e000011e7983 */ /* 0x000f280000300800 */
[----:B------:R-:W4:Y:S01]  /*11710*/  LDL R9, [R1+0x594] ;  /* 0x0005940001097983 */ /* 0x000f220000100800 */
[----:B------:R-:W-:-:S03]  /*11720*/  PRMT R36, RZ, 0x7610, R36 ;  /* 0x00007610ff247816 */ /* 0x000fc60000000024 */
[----:B------:R-:W4:Y:S04]  /*11730*/  LDL R6, [R1+0x560] ;  /* 0x0005600001067983 */ /* 0x000f280000100800 */
[----:B------:R2:W4:Y:S04]  /*11740*/  @!P1 LDG.E.U16 R38, [R20.64] ;  /* 0x0000000414269981 */ /* 0x000528000c1e1500 */
[----:B------:R-:W4:Y:S04]  /*11750*/  LDL R10, [R1+0x55c] ;  /* 0x00055c00010a7983 */ /* 0x000f280000100800 */
[----:B------:R0:W-:Y:S04]  /*11760*/  STS.U16 [R0+0x4c0], R31 ;  /* 0x0004c01f00007388 */ /* 0x0001e80000000400 */
[----:B0-----:R-:W4:Y:S01]  /*11770*/  LDL.LU R31, [R1+0xcc] ;  /* 0x0000cc00011f7983 */ /* 0x001f220000300800 */
[----:B--2---:R-:W-:-:S02]  /*11780*/  @!P0 IMAD.MOV.U32 R21, RZ, RZ, R14 ;  /* 0x000000ffff158224 */ /* 0x004fc400078e000e */
[----:B------:R-:W-:Y:S01]  /*11790*/  @!P0 IMAD.MOV.U32 R20, RZ, RZ, R13 ;  /* 0x000000ffff148224 */ /* 0x000fe200078e000d */
[----:B------:R0:W-:Y:S04]  /*117a0*/  STS.U16 [R0+0x6c0], R8 ;  /* 0x0006c00800007388 */ /* 0x0001e80000000400 */
[----:B------:R1:W2:Y:S04]  /*117b0*/  @!P0 LDG.E.U16 R36, [R20.64] ;  /* 0x0000000414248981 */ /* 0x0002a8000c1e1500 */
[----:B0-----:R-:W2:Y:S01]  /*117c0*/  LDL.LU R8, [R1+0xd0] ;  /* 0x0000d00001087983 */ /* 0x001ea20000300800 */
[----:B-1----:R-:W-:-:S03]  /*117d0*/  @!P1 IMAD.MOV.U32 R20, RZ, RZ, R2 ;  /* 0x000000ffff149224 */ /* 0x002fc600078e0002 */
[----:B------:R-:W2:Y:S01]  /*117e0*/  LDL R2, [R1+0x558] ;  /* 0x0005580001027983 */ /* 0x000ea20000100800 */
[----:B---3--:R-:W-:-:S03]  /*117f0*/  @!P0 IMAD.MOV.U32 R22, RZ, RZ, R4 ;  /* 0x000000ffff168224 */ /* 0x008fc600078e0004 */
[----:B------:R-:W3:Y:S01]  /*11800*/  LDL R4, [R1+0x520] ;  /* 0x0005200001047983 */ /* 0x000ee20000100800 */
[----:B------:R-:W-:Y:S01]  /*11810*/  PRMT R34, RZ, 0x7610, R34 ;  /* 0x00007610ff227816 */ /* 0x000fe20000000022 */
[----:B------:R-:W-:Y:S02]  /*11820*/  @!P1 IMAD.MOV.U32 R21, RZ, RZ, R12 ;  /* 0x000000ffff159224 */ /* 0x000fe400078e000c */
[----:B------:R-:W3:Y:S01]  /*11830*/  LDL R12, [R1+0x554] ;  /* 0x00055400010c7983 */ /* 0x000ee20000100800 */
[----:B------:R-:W-:-:S03]  /*11840*/  @!P0 IMAD.MOV.U32 R23, RZ, RZ, R7 ;  /* 0x000000ffff178224 */ /* 0x000fc600078e0007 */
[----:B------:R0:W3:Y:S04]  /*11850*/  @!P1 LDG.E.U16 R34, [R20.64] ;  /* 0x0000000414229981 */ /* 0x0000e8000c1e1500 */
[----:B------:R-:W3:Y:S01]  /*11860*/  LDL R7, [R1+0x51c] ;  /* 0x00051c0001077983 */ /* 0x000ee20000100800 */
[----:B0-----:R-:W-:-:S03]  /*11870*/  PRMT R20, RZ, 0x7610, R20 ;  /* 0x00007610ff147816 */ /* 0x001fc60000000014 */
[----:B------:R0:W-:Y:S01]  /*11880*/  STS.U16 [R0+0x680], R11 ;  /* 0x0006800b00007388 */ /* 0x0001e20000000400 */
[----:B------:R-:W-:-:S03]  /*11890*/  PRMT R21, RZ, 0x7610, R21 ;  /* 0x00007610ff157816 */ /* 0x000fc60000000015 */
[----:B------:R1:W3:Y:S04]  /*118a0*/  @!P0 LDG.E.U16 R20, [R22.64] ;  /* 0x0000000416148981 */ /* 0x0002e8000c1e1500 */
[----:B0-----:R-:W3:Y:S04]  /*118b0*/  LDL.LU R11, [R1+0xb4] ;  /* 0x0000b400010b7983 */ /* 0x001ee80000300800 */
[----:B----4-:R0:W-:Y:S01]  /*118c0*/  STS.U16 [R0+0x880], R32 ;  /* 0x0008802000007388 */ /* 0x0101e20000000400 */
[----:B-1----:R-:W-:Y:S02]  /*118d0*/  @!P1 IMAD.MOV.U32 R22, RZ, RZ, R5 ;  /* 0x000000ffff169224 */ /* 0x002fe400078e0005 */
[----:B------:R-:W-:Y:S01]  /*118e0*/  @!P1 IMAD.MOV.U32 R23, RZ, RZ, R9 ;  /* 0x000000ffff179224 */ /* 0x000fe200078e0009 */
[----:B0-----:R-:W4:Y:S01]  /*118f0*/  LDL.LU R32, [R1+0xb8] ;  /* 0x0000b80001207983 */ /* 0x001f220000300800 */
[----:B------:R-:W-:-:S03]  /*11900*/  @!P0 IMAD.MOV.U32 R24, RZ, RZ, R6 ;  /* 0x000000ffff188224 */ /* 0x000fc600078e0006 */
[----:B------:R-:W4:Y:S04]  /*11910*/  LDL R5, [R1+0x518] ;  /* 0x0005180001057983 */ /* 0x000f280000100800 */
[----:B------:R-:W4:Y:S04]  /*11920*/  LDL R9, [R1+0x514] ;  /* 0x0005140001097983 */ /* 0x000f280000100800 */
[----:B------:R-:W4:Y:S01]  /*11930*/  LDL R6, [R1+0x4e0] ;  /* 0x0004e00001067983 */ /* 0x000f220000100800 */
[----:B------:R-:W-:-:S03]  /*11940*/  @!P0 IMAD.MOV.U32 R25, RZ, RZ, R10 ;  /* 0x000000ffff198224 */ /* 0x000fc600078e000a */
[----:B------:R0:W4:Y:S04]  /*11950*/  @!P1 LDG.E.U16 R21, [R22.64] ;  /* 0x0000000416159981 */ /* 0x000128000c1e1500 */
[----:B------:R-:W4:Y:S01]  /*11960*/  LDL R10, [R1+0x4dc] ;  /* 0x0004dc00010a7983 */ /* 0x000f220000100800 */
[----:B0-----:R-:W-:-:S03]  /*11970*/  PRMT R22, RZ, 0x7610, R22 ;  /* 0x00007610ff167816 */ /* 0x001fc60000000016 */
[----:B------:R0:W-:Y:S04]  /*11980*/  STS.U16 [R0+0x8c0], R30 ;  /* 0x0008c01e00007388 */ /* 0x0001e80000000400 */
[----:B------:R1:W-:Y:S04]  /*11990*/  STS.U16 [R0+0xac0], R31 ;  /* 0x000ac01f00007388 */ /* 0x0003e80000000400 */
[----:B------:R2:W4:Y:S04]  /*119a0*/  @!P0 LDG.E.U16 R22, [R24.64] ;  /* 0x0000000418168981 */ /* 0x000528000c1e1500 */
[----:B0-----:R-:W4:Y:S04]  /*119b0*/  LDL.LU R30, [R1+0xac] ;  /* 0x0000ac00011e7983 */ /* 0x001f280000300800 */
[----:B-1----:R-:W4:Y:S01]  /*119c0*/  LDL.LU R31, [R1+0xb0] ;  /* 0x0000b000011f7983 */ /* 0x002f220000300800 */
[----:B--2---:R-:W-:-:S03]  /*119d0*/  @!P1 IMAD.MOV.U32 R24, RZ, RZ, R2 ;  /* 0x000000ffff189224 */ /* 0x004fc600078e0002 */
[----:B------:R-:W2:Y:S04]  /*119e0*/  LDL R2, [R1+0x4d8] ;  /* 0x0004d80001027983 */ /* 0x000ea80000100800 */
[----:B------:R-:W2:Y:S01]  /*119f0*/  LDL.LU R13, [R1+0x94] ;  /* 0x00009400010d7983 */ /* 0x000ea20000300800 */
[----:B---3--:R-:W-:-:S03]  /*11a00*/  @!P0 IMAD.MOV.U32 R26, RZ, RZ, R4 ;  /* 0x000000ffff1a8224 */ /* 0x008fc600078e0004 */
[----:B------:R-:W3:Y:S01]  /*11a10*/  LDL R4, [R1+0x4d4] ;  /* 0x0004d40001047983 */ /* 0x000ee20000100800 */
[----:B------:R-:W-:Y:S01]  /*11a20*/  PRMT R23, RZ, 0x7610, R23 ;  /* 0x00007610ff177816 */ /* 0x000fe20000000017 */
[----:B------:R-:W-:-:S05]  /*11a30*/  @!P1 IMAD.MOV.U32 R25, RZ, RZ, R12 ;  /* 0x000000ffff199224 */ /* 0x000fca00078e000c */
[----:B------:R0:W3:Y:S01]  /*11a40*/  @!P1 LDG.E.U16 R23, [R24.64] ;  /* 0x0000000418179981 */ /* 0x0000e2000c1e1500 */
[----:B------:R-:W-:-:S03]  /*11a50*/  @!P0 IMAD.MOV.U32 R27, RZ, RZ, R7 ;  /* 0x000000ffff1b8224 */ /* 0x000fc600078e0007 */
[----:B------:R1:W-:Y:S04]  /*11a60*/  STS.U16 [R0+0xa80], R8 ;  /* 0x000a800800007388 */ /* 0x0003e80000000400 */
[----:B------:R-:W3:Y:S01]  /*11a70*/  LDL R7, [R1+0x4a0] ;  /* 0x0004a00001077983 */ /* 0x000ee20000100800 */
[----:B0-----:R-:W-:-:S03]  /*11a80*/  PRMT R24, RZ, 0x7610, R24 ;  /* 0x00007610ff187816 */ /* 0x001fc60000000018 */
[----:B-1----:R-:W3:Y:S01]  /*11a90*/  LDL R8, [R1+0x49c] ;  /* 0x00049c0001087983 */ /* 0x002ee20000100800 */
[----:B------:R-:W-:-:S03]  /*11aa0*/  PRMT R25, RZ, 0x7610, R25 ;  /* 0x00007610ff197816 */ /* 0x000fc60000000019 */
[----:B------:R4:W3:Y:S04]  /*11ab0*/  @!P0 LDG.E.U16 R24, [R26.64] ;  /* 0x000000041a188981 */ /* 0x0008e8000c1e1500 */
[----:B------:R-:W3:Y:S04]  /*11ac0*/  LDL.LU R12, [R1+0x98] ;  /* 0x00009800010c7983 */ /* 0x000ee80000300800 */
[----:B------:R0:W-:Y:S01]  /*11ad0*/  STS.U16 [R0+0xc80], R11 ;  /* 0x000c800b00007388 */ /* 0x0001e20000000400 */
[----:B----4-:R-:W-:-:S03]  /*11ae0*/  @!P1 IMAD.MOV.U32 R26, RZ, RZ, R5 ;  /* 0x000000ffff1a9224 */ /* 0x010fc600078e0005 */
[----:B------:R-:W4:Y:S01]  /*11af0*/  LDL R5, [R1+0x498] ;  /* 0x0004980001057983 */ /* 0x000f220000100800 */
[----:B------:R-:W-:-:S03]  /*11b00*/  @!P1 IMAD.MOV.U32 R27, RZ, RZ, R9 ;  /* 0x000000ffff1b9224 */ /* 0x000fc600078e0009 */
[----:B------:R-:W4:Y:S01]  /*11b10*/  LDL.LU R9, [R1+0x84] ;  /* 0x0000840001097983 */ /* 0x000f220000300800 */
[----:B------:R-:W-:-:S03]  /*11b20*/  @!P0 IMAD.MOV.U32 R28, RZ, RZ, R6 ;  /* 0x000000ffff1c8224 */ /* 0x000fc600078e0006 */
[----:B------:R-:W4:Y:S04]  /*11b30*/  LDL R6, [R1+0x494] ;  /* 0x0004940001067983 */ /* 0x000f280000100800 */
[----:B------:R1:W4:Y:S01]  /*11b40*/  @!P1 LDG.E.U16 R25, [R26.64] ;  /* 0x000000041a199981 */ /* 0x000322000c1e1500 */
[----:B------:R-:W-:-:S03]  /*11b50*/  @!P0 IMAD.MOV.U32 R29, RZ, RZ, R10 ;  /* 0x000000ffff1d8224 */ /* 0x000fc600078e000a */
[----:B0-----:R-:W4:Y:S04]  /*11b60*/  LDL R11, [R1+0x45c] ;  /* 0x00045c00010b7983 */ /* 0x001f280000100800 */
[----:B------:R-:W4:Y:S01]  /*11b70*/  LDL R10, [R1+0x460] ;  /* 0x00046000010a7983 */ /* 0x000f220000100800 */
[----:B-1----:R-:W-:-:S03]  /*11b80*/  PRMT R26, RZ, 0x7610, R26 ;  /* 0x00007610ff1a7816 */ /* 0x002fc6000000001a */
[----:B------:R0:W-:Y:S04]  /*11b90*/  STS.U16 [R0+0xcc0], R32 ;  /* 0x000cc02000007388 */ /* 0x0001e80000000400 */
[----:B------:R2:W4:Y:S04]  /*11ba0*/  @!P0 LDG.E.U16 R26, [R28.64] ;  /* 0x000000041c1a8981 */ /* 0x000528000c1e1500 */
[----:B0-----:R-:W4:Y:S01]  /*11bb0*/  LDL.LU R32, [R1+0x88] ;  /* 0x0000880001207983 */ /* 0x001f220000300800 */
[----:B------:R-:W-:-:S03]  /*11bc0*/  PRMT R27, RZ, 0x7610, R27 ;  /* 0x00007610ff1b7816 */ /* 0x000fc6000000001b */
[----:B------:R0:W-:Y:S01]  /*11bd0*/  STS.U16 [R0+0xec0], R30 ;  /* 0x000ec01e00007388 */ /* 0x0001e20000000400 */
[----:B--2---:R-:W-:Y:S01]  /*11be0*/  @!P1 IMAD.MOV.U32 R28, RZ, RZ, R2 ;  /* 0x000000ffff1c9224 */ /* 0x004fe200078e0002 */
[----:B------:R-:W-:Y:S02]  /*11bf0*/  PRMT R33, RZ, 0x7610, R33 ;  /* 0x00007610ff217816 */ /* 0x000fe40000000021 */
[----:B------:R-:W2:Y:S01]  /*11c00*/  LDL R2, [R1+0x458] ;  /* 0x0004580001027983 */ /* 0x000ea20000100800 */
[----:B---3--:R-:W-:-:S03]  /*11c10*/  @!P1 IMAD.MOV.U32 R29, RZ, RZ, R4 ;  /* 0x000000ffff1d9224 */ /* 0x008fc600078e0004 */
[----:B------:R-:W3:Y:S04]  /*11c20*/  LDL R16, [R1+0x3fc] ;  /* 0x0003fc0001107983 */ /* 0x000ee80000100800 */
[----:B------:R-:W3:Y:S04]  /*11c30*/  LDL R4, [R1+0x454] ;  /* 0x0004540001047983 */ /* 0x000ee80000100800 */
[----:B------:R1:W3:Y:S04]  /*11c40*/  @!P1 LDG.E.U16 R27, [R28.64] ;  /* 0x000000041c1b9981 */ /* 0x0002e8000c1e1500 */
[----:B------:R1:W-:Y:S01]  /*11c50*/  STS.U16 [R0+0xe80], R31 ;  /* 0x000e801f00007388 */ /* 0x0003e20000000400 */
[----:B0-----:R-:W-:-:S03]  /*11c60*/  @!P0 IMAD.MOV.U32 R30, RZ, RZ, R7 ;  /* 0x000000ffff1e8224 */ /* 0x001fc600078e0007 */
[----:B------:R-:W3:Y:S01]  /*11c70*/  LDL R7, [R1+0x420] ;  /* 0x0004200001077983 */ /* 0x000ee20000100800 */
[----:B-1----:R-:W-:-:S03]  /*11c80*/  PRMT R28, RZ, 0x7610, R28 ;  /* 0x00007610ff1c7816 */ /* 0x002fc6000000001c */
[----:B------:R-:W3:Y:S01]  /*11c90*/  LDL R15, [R1+0xb7c] ;  /* 0x000b7c00010f7983 */ /* 0x000ee20000100800 */
[----:B------:R-:W-:-:S03]  /*11ca0*/  @!P0 IMAD.MOV.U32 R31, RZ, RZ, R8 ;  /* 0x000000ffff1f8224 */ /* 0x000fc600078e0008 */
[----:B------:R-:W3:Y:S01]  /*11cb0*/  LDL R8, [R1+0x41c] ;  /* 0x00041c0001087983 */ /* 0x000ee20000100800 */
[----:B------:R-:W-:-:S03]  /*11cc0*/  PRMT R29, RZ, 0x7610, R29 ;  /* 0x00007610ff1d7816 */ /* 0x000fc6000000001d */
[----:B------:R4:W3:Y:S04]  /*11cd0*/  @!P0 LDG.E.U16 R28, [R30.64] ;  /* 0x000000041e1c8981 */ /* 0x0008e8000c1e1500 */
[----:B------:R-:W3:Y:S01]  /*11ce0*/  LDL R14, [R1+0x3dc] ;  /* 0x0003dc00010e7983 */ /* 0x000ee20000100800 */
[----:B------:R-:W-:Y:S02]  /*11cf0*/  PRMT R35, RZ, 0x7610, R35 ;  /* 0x00007610ff237816 */ /* 0x000fe40000000023 */
[----:B------:R-:W-:Y:S01]  /*11d00*/  PRMT R37, RZ, 0x7610, R37 ;  /* 0x00007610ff257816 */ /* 0x000fe20000000025 */
[----:B------:R-:W3:Y:S04]  /*11d10*/  LDL R48, [R1+0x6cc] ;  /* 0x0006cc0001307983 */ /* 0x000ee80000100800 */
[----:B------:R-:W3:Y:S01]  /*11d20*/  LDL R46, [R1+0x6d0] ;  /* 0x0006d000012e7983 */ /* 0x000ee20000100800 */
[----:B----4-:R-:W-:-:S03]  /*11d30*/  @!P1 IMAD.MOV.U32 R30, RZ, RZ, R5 ;  /* 0x000000ffff1e9224 */ /* 0x010fc600078e0005 */
[----:B------:R-:W4:Y:S04]  /*11d40*/  LDL R44, [R1+0x6c4] ;  /* 0x0006c400012c7983 */ /* 0x000f280000100800 */
[----:B------:R-:W4:Y:S01]  /*11d50*/  LDL R5, [R1+0xb68] ;  /* 0x000b680001057983 */ /* 0x000f220000100800 */
[----:B------:R-:W-:-:S03]  /*11d60*/  @!P1 IMAD.MOV.U32 R31, RZ, RZ, R6 ;  /* 0x000000ffff1f9224 */ /* 0x000fc600078e0006 */
[----:B------:R-:W4:Y:S04]  /*11d70*/  LDL R18, [R1+0x6c8] ;  /* 0x0006c80001127983 */ /* 0x000f280000100800 */
[----:B------:R-:W4:Y:S04]  /*11d80*/  LDL R6, [R1+0x418] ;  /* 0x0004180001067983 */ /* 0x000f280000100800 */
[----:B------:R0:W4:Y:S04]  /*11d90*/  @!P1 LDG.E.U16 R29, [R30.64] ;  /* 0x000000041e1d9981 */ /* 0x000128000c1e1500 */
[----:B------:R-:W4:Y:S04]  /*11da0*/  LDL R42, [R1+0x68c] ;  /* 0x00068c00012a7983 */ /* 0x000f280000100800 */
[----:B------:R-:W4:Y:S01]  /*11db0*/  LDL R19, [R1+0x690] ;  /* 0x0006900001137983 */ /* 0x000f220000100800 */
[----:B0-----:R-:W-:-:S02]  /*11dc0*/  @!P0 IMAD.MOV.U32 R30, RZ, RZ, R10 ;  /* 0x000000ffff1e8224 */ /* 0x001fc400078e000a */
[----:B------:R-:W-:Y:S01]  /*11dd0*/  @!P0 IMAD.MOV.U32 R31, RZ, RZ, R11 ;  /* 0x000000ffff1f8224 */ /* 0x000fe200078e000b */
[----:B------:R0:W-:Y:S04]  /*11de0*/  STS.U16 [R0+0x1080], R13 ;  /* 0x0010800d00007388 */ /* 0x0001e80000000400 */
[----:B------:R2:W4:Y:S04]  /*11df0*/  @!P0 LDG.E.U16 R33, [R30.64] ;  /* 0x000000041e218981 */ /* 0x000528000c1e1500 */
[----:B------:R-:W4:Y:S04]  /*11e00*/  LDL R11, [R1+0xba8] ;  /* 0x000ba800010b7983 */ /* 0x000f280000100800 */
[----:B0-----:R-:W4:Y:S04]  /*11e10*/  LDL R13, [R1+0xb9c] ;  /* 0x000b9c00010d7983 */ /* 0x001f280000100800 */
[----:B------:R-:W4:Y:S01]  /*11e20*/  LDL R10, [R1+0x74c] ;  /* 0x00074c00010a7983 */ /* 0x000f220000100800 */
[----:B--2---:R-:W-:-:S03]  /*11e30*/  @!P1 IMAD.MOV.U32 R30, RZ, RZ, R2 ;  /* 0x000000ffff1e9224 */ /* 0x004fc600078e0002 */
[----:B------:R-:W2:Y:S01]  /*11e40*/  LDL R2, [R1+0xb88] ;  /* 0x000b880001027983 */ /* 0x000ea20000100800 */
[----:B---3--:R-:W-:-:S03]  /*11e50*/  @!P1 IMAD.MOV.U32 R31, RZ, RZ, R4 ;  /* 0x000000ffff1f9224 */ /* 0x008fc600078e0004 */
[----:B------:R-:W3:Y:S04]  /*11e60*/  LDL R4, [R1+0x3f8] ;  /* 0x0003f80001047983 */ /* 0x000ee80000100800 */
[----:B------:R0:W-:Y:S04]  /*11e70*/  STS.U16 [R0+0x10c0], R12 ;  /* 0x0010c00c00007388 */ /* 0x0001e80000000400 */
[----:B------:R1:W3:Y:S04]  /*11e80*/  @!P1 LDG.E.U16 R35, [R30.64] ;  /* 0x000000041e239981 */ /* 0x0002e8000c1e1500 */
[----:B0-----:R-:W3:Y:S04]  /*11e90*/  LDL R12, [R1+0x3d8] ;  /* 0x0003d800010c7983 */ /* 0x001ee80000100800 */
[----:B------:R0:W-:Y:S01]  /*11ea0*/  STS.U16 [R0+0x12c0], R9 ;  /* 0x0012c00900007388 */ /* 0x0001e20000000400 */
[----:B-1----:R-:W-:-:S02]  /*11eb0*/  @!P0 IMAD.MOV.U32 R30, RZ, RZ, R7 ;  /* 0x000000ffff1e8224 */ /* 0x002fc400078e0007 */
[----:B------:R-:W-:Y:S01]  /*11ec0*/  @!P0 IMAD.MOV.U32 R31, RZ, RZ, R8 ;  /* 0x000000ffff1f8224 */ /* 0x000fe200078e0008 */
[----:B------:R-:W-:Y:S04]  /*11ed0*/  STS.U16 [R0+0x1280], R32 ;  /* 0x0012802000007388 */ /* 0x000fe80000000400 */
[----:B0-----:R-:W3:Y:S04]  /*11ee0*/  LDL R9, [R1+0x750] ;  /* 0x0007500001097983 */ /* 0x001ee80000100800 */
[----:B------:R0:W-:Y:S04]  /*11ef0*/  STS.U16 [R0+0x1480], R39 ;  /* 0x0014802700007388 */ /* 0x0001e80000000400 */
[----:B------:R4:W3:Y:S04]  /*11f00*/  @!P0 LDG.E.U16 R37, [R30.64] ;  /* 0x000000041e258981 */ /* 0x0008e8000c1e1500 */
[----:B------:R-:W3:Y:S01]  /*11f10*/  LDL R8, [R1+0x744] ;  /* 0x0007440001087983 */ /* 0x000ee20000100800 */
[----:B0-----:R-:W-:-:S03]  /*11f20*/  PRMT R39, RZ, 0x7610, R39 ;  /* 0x00007610ff277816 */ /* 0x001fc60000000027 */
[----:B------:R-:W3:Y:S01]  /*11f30*/  LDL R7, [R1+0x748] ;  /* 0x0007480001077983 */ /* 0x000ee20000100800 */
[----:B----4-:R-:W-:-:S03]  /*11f40*/  @!P1 IMAD.MOV.U32 R30, RZ, RZ, R5 ;  /* 0x000000ffff1e9224 */ /* 0x010fc600078e0005 */
[----:B------:R0:W-:Y:S01]  /*11f50*/  STS.U16 [R0+0x14c0], R41 ;  /* 0x0014c02900007388 */ /* 0x0001e20000000400 */
[----:B------:R-:W-:-:S03]  /*11f60*/  @!P1 IMAD.MOV.U32 R31, RZ, RZ, R6 ;  /* 0x000000ffff1f9224 */ /* 0x000fc600078e0006 */
[----:B------:R-:W4:Y:S04]  /*11f70*/  LDL R5, [R1+0x710] ;  /* 0x0007100001057983 */ /* 0x000f280000100800 */
[----:B------:R1:W4:Y:S01]  /*11f80*/  @!P1 LDG.E.U16 R39, [R30.64] ;  /* 0x000000041e279981 */ /* 0x000322000c1e1500 */
[----:B0-----:R-:W-:-:S03]  /*11f90*/  PRMT R41, RZ, 0x7610, R41 ;  /* 0x00007610ff297816 */ /* 0x001fc60000000029 */
[----:B------:R-:W4:Y:S01]  /*11fa0*/  LDL R6, [R1+0x70c] ;  /* 0x00070c0001067983 */ /* 0x000f220000100800 */
[----:B-1----:R-:W-:Y:S02]  /*11fb0*/  @!P0 IMAD.MOV.U32 R30, RZ, RZ, R15 ;  /* 0x000000ffff1e8224 */ /* 0x002fe400078e000f */
[----:B------:R-:W-:-:S05]  /*11fc0*/  @!P0 IMAD.MOV.U32 R31, RZ, RZ, R16 ;  /* 0x000000ffff1f8224 */ /* 0x000fca00078e0010 */
[----:B------:R2:W4:Y:S02]  /*11fd0*/  @!P0 LDG.E.U16 R41, [R30.64] ;  /* 0x000000041e298981 */ /* 0x000524000c1e1500 */
[----:B--2---:R-:W-:Y:S02]  /*11fe0*/  @!P1 IMAD.MOV.U32 R30, RZ, RZ, R2 ;  /* 0x000000ffff1e9224 */ /* 0x004fe400078e0002 */
[----:B------:R-:W2:Y:S01]  /*11ff0*/  LDL R2, [R1+0x708] ;  /* 0x0007080001027983 */ /* 0x000ea20000100800 */
[----:B---3--:R-:W-:-:S03]  /*12000*/  @!P1 IMAD.MOV.U32 R31, RZ, RZ, R4 ;  /* 0x000000ffff1f9224 */ /* 0x008fc600078e0004 */
[----:B------:R-:W3:Y:S04]  /*12010*/  LDL R4, [R1+0x704] ;  /* 0x0007040001047983 */ /* 0x000ee80000100800 */
[----:B------:R0:W-:Y:S04]  /*12020*/  STS.U16 [R0+0x16c0], R43 ;  /* 0x0016c02b00007388 */ /* 0x0001e80000000400 */
[----:B------:R1:W-:Y:S04]  /*12030*/  STS.U16 [R0+0x1680], R45 ;  /* 0x0016802d00007388 */ /* 0x0003e80000000400 */
[----:B------:R-:W3:Y:S01]  /*12040*/  LDL.LU R17, [R1+0x39c] ;  /* 0x00039c0001117983 */ /* 0x000ee20000300800 */
[----:B0-----:R-:W-:-:S02]  /*12050*/  PRMT R43, RZ, 0x7610, R43 ;  /* 0x00007610ff2b7816 */ /* 0x001fc4000000002b */
[----:B-1----:R-:W-:Y:S01]  /*12060*/  PRMT R45, RZ, 0x7610, R45 ;  /* 0x00007610ff2d7816 */ /* 0x002fe2000000002d */
[----:B------:R0:W-:Y:S04]  /*12070*/  STS.U16 [R0+0x1880], R47 ;  /* 0x0018802f00007388 */ /* 0x0001e80000000400 */
[----:B------:R1:W3:Y:S04]  /*12080*/  @!P1 LDG.E.U16 R43, [R30.64] ;  /* 0x000000041e2b9981 */ /* 0x0002e8000c1e1500 */
[----:B------:R-:W3:Y:S01]  /*12090*/  LDL.LU R16, [R1+0x398] ;  /* 0x0003980001107983 */ /* 0x000ee20000300800 */
[----:B0-----:R-:W-:-:S03]  /*120a0*/  PRMT R47, RZ, 0x7610, R47 ;  /* 0x00007610ff2f7816 */ /* 0x001fc6000000002f */
[----:B------:R0:W-:Y:S01]  /*120b0*/  STS.U16 [R0+0x18c0], R49 ;  /* 0x0018c03100007388 */ /* 0x0001e20000000400 */
[----:B-1----:R-:W-:Y:S02]  /*120c0*/  @!P0 IMAD.MOV.U32 R30, RZ, RZ, R13 ;  /* 0x000000ffff1e8224 */ /* 0x002fe400078e000d */
[----:B------:R-:W-:Y:S01]  /*120d0*/  @!P0 IMAD.MOV.U32 R31, RZ, RZ, R14 ;  /* 0x000000ffff1f8224 */ /* 0x000fe200078e000e */
[----:B------:R-:W3:Y:S04]  /*120e0*/  LDL.LU R15, [R1+0x38c] ;  /* 0x00038c00010f7983 */ /* 0x000ee80000300800 */
[----:B------:R1:W3:Y:S01]  /*120f0*/  @!P0 LDG.E.U16 R45, [R30.64] ;  /* 0x000000041e2d8981 */ /* 0x0002e2000c1e1500 */
[----:B0-----:R-:W-:-:S03]  /*12100*/  PRMT R49, RZ, 0x7610, R49 ;  /* 0x00007610ff317816 */ /* 0x001fc60000000031 */
[----:B------:R0:W-:Y:S04]  /*12110*/  STS.U16 [R0+0x1ac0], R51 ;  /* 0x001ac03300007388 */ /* 0x0001e80000000400 */
[----:B------:R-:W3:Y:S01]  /*12120*/  LDL.LU R14, [R1+0x388] ;  /* 0x00038800010e7983 */ /* 0x000ee20000300800 */
[----:B-1----:R-:W-:Y:S02]  /*12130*/  @!P1 IMAD.MOV.U32 R30, RZ, RZ, R11 ;  /* 0x000000ffff1e9224 */ /* 0x002fe400078e000b */
[----:B------:R-:W-:Y:S01]  /*12140*/  @!P1 IMAD.MOV.U32 R31, RZ, RZ, R12 ;  /* 0x000000ffff1f9224 */ /* 0x000fe200078e000c */
[----:B0-----:R-:W-:Y:S01]  /*12150*/  PRMT R51, RZ, 0x7610, R51 ;  /* 0x00007610ff337816 */ /* 0x001fe20000000033 */
[----:B------:R0:W-:Y:S04]  /*12160*/  STS.U16 [R0+0x1a80], R53 ;  /* 0x001a803500007388 */ /* 0x0001e80000000400 */
[----:B------:R1:W3:Y:S04]  /*12170*/  @!P1 LDG.E.U16 R47, [R30.64] ;  /* 0x000000041e2f9981 */ /* 0x0002e8000c1e1500 */
[----:B------:R-:W3:Y:S01]  /*12180*/  LDL.LU R13, [R1+0x37c] ;  /* 0x00037c00010d7983 */ /* 0x000ee20000300800 */
[----:B0-----:R-:W-:-:S03]  /*12190*/  PRMT R53, RZ, 0x7610, R53 ;  /* 0x00007610ff357816 */ /* 0x001fc60000000035 */
[----:B------:R-:W3:Y:S01]  /*121a0*/  LDL.LU R12, [R1+0x35c] ;  /* 0x00035c00010c7983 */ /* 0x000ee20000300800 */
[----:B-1----:R-:W-:Y:S02]  /*121b0*/  @!P0 IMAD.MOV.U32 R30, RZ, RZ, R9 ;  /* 0x000000ffff1e8224 */ /* 0x002fe400078e0009 */
[----:B------:R-:W-:Y:S01]  /*121c0*/  @!P0 IMAD.MOV.U32 R31, RZ, RZ, R10 ;  /* 0x000000ffff1f8224 */ /* 0x000fe200078e000a */
[----:B------:R-:W3:Y:S04]  /*121d0*/  LDL.LU R11, [R1+0x350] ;  /* 0x00035000010b7983 */ /* 0x000ee80000300800 */
[----:B------:R0:W3:Y:S04]  /*121e0*/  @!P0 LDG.E.U16 R49, [R30.64] ;  /* 0x000000041e318981 */ /* 0x0000e8000c1e1500 */
[----:B------:R-:W3:Y:S04]  /*121f0*/  LDL.LU R10, [R1+0x34c] ;  /* 0x00034c00010a7983 */ /* 0x000ee80000300800 */
[----:B------:R-:W3:Y:S01]  /*12200*/  LDL.LU R9, [R1+0x340] ;  /* 0x0003400001097983 */ /* 0x000ee20000300800 */
[----:B0-----:R-:W-:-:S02]  /*12210*/  @!P1 IMAD.MOV.U32 R30, RZ, RZ, R7 ;  /* 0x000000ffff1e9224 */ /* 0x001fc400078e0007 */
[----:B------:R-:W-:Y:S02]  /*12220*/  @!P1 IMAD.MOV.U32 R31, RZ, RZ, R8 ;  /* 0x000000ffff1f9224 */ /* 0x000fe400078e0008 */
[----:B------:R-:W3:Y:S04]  /*12230*/  LDL.LU R8, [R1+0x33c] ;  /* 0x00033c0001087983 */ /* 0x000ee80000300800 */
[----:B------:R4:W3:Y:S04]  /*12240*/  @!P1 LDG.E.U16 R51, [R30.64] ;  /* 0x000000041e339981 */ /* 0x0008e8000c1e1500 */
[----:B------:R-:W3:Y:S01]  /*12250*/  LDL.LU R7, [R1+0x330] ;  /* 0x0003300001077983 */ /* 0x000ee20000300800 */
[----:B----4-:R-:W-:-:S02]  /*12260*/  @!P0 IMAD.MOV.U32 R30, RZ, RZ, R5 ;  /* 0x000000ffff1e8224 */ /* 0x010fc400078e0005 */
[----:B------:R-:W-:Y:S02]  /*12270*/  @!P0 IMAD.MOV.U32 R31, RZ, RZ, R6 ;  /* 0x000000ffff1f8224 */ /* 0x000fe400078e0006 */
[----:B------:R-:W4:Y:S04]  /*12280*/  LDL.LU R6, [R1+0x32c] ;  /* 0x00032c0001067983 */ /* 0x000f280000300800 */
[----:B------:R2:W4:Y:S04]  /*12290*/  @!P0 LDG.E.U16 R53, [R30.64] ;  /* 0x000000041e358981 */ /* 0x000528000c1e1500 */
[----:B------:R-:W4:Y:S04]  /*122a0*/  LDL.LU R5, [R1+0x31c] ;  /* 0x00031c0001057983 */ /* 0x000f280000300800 */
[----:B------:R-:W-:Y:S04]  /*122b0*/  STS.U16 [R0+0x1c80], R55 ;  /* 0x001c803700007388 */ /* 0x000fe80000000400 */
[----:B------:R-:W-:Y:S04]  /*122c0*/  STS.U16 [R0+0x1cc0], R57 ;  /* 0x001cc03900007388 */ /* 0x000fe80000000400 */
[----:B------:R-:W-:Y:S04]  /*122d0*/  STS.U16 [R0+0x1ec0], R59 ;  /* 0x001ec03b00007388 */ /* 0x000fe80000000400 */
[----:B------:R0:W-:Y:S01]  /*122e0*/  STS.U16 [R0+0x1e80], R61 ;  /* 0x001e803d00007388 */ /* 0x0001e20000000400 */
[----:B--2---:R-:W-:-:S02]  /*122f0*/  @!P1 IMAD.MOV.U32 R30, RZ, RZ, R2 ;  /* 0x000000ffff1e9224 */ /* 0x004fc400078e0002 */
[----:B---3--:R-:W-:Y:S02]  /*12300*/  @!P1 IMAD.MOV.U32 R31, RZ, RZ, R4 ;  /* 0x000000ffff1f9224 */ /* 0x008fe400078e0004 */
[----:B------:R-:W2:Y:S04]  /*12310*/  LDL.LU R4, [R1+0x318] ;  /* 0x0003180001047983 */ /* 0x000ea80000300800 */
[----:B------:R-:W3:Y:S04]  /*12320*/  LDL.LU R32, [R1+0x300] ;  /* 0x0003000001207983 */ /* 0x000ee80000300800 */
[----:B------:R-:W3:Y:S04]  /*12330*/  LDL.LU R2, [R1+0x2fc] ;  /* 0x0002fc0001027983 */ /* 0x000ee80000300800 */
[----:B0-----:R-:W3:Y:S01]  /*12340*/  LDL.LU R0, [R1+0xe8] ;  /* 0x0000e80001007983 */ /* 0x001ee20000300800 */
[----:B------:R-:W-:-:S02]  /*12350*/  PRMT R55, RZ, 0x7610, R55 ;  /* 0x00007610ff377816 */ /* 0x000fc40000000037 */
[----:B------:R-:W-:-:S04]  /*12360*/  PRMT R57, RZ, 0x7610, R57 ;  /* 0x00007610ff397816 */ /* 0x000fc80000000039 */
[----:B------:R0:W3:Y:S01]  /*12370*/  @!P1 LDG.E.U16 R55, [R30.64] ;  /* 0x000000041e379981 */ /* 0x0000e2000c1e1500 */
[----:B------:R-:W-:Y:S01]  /*12380*/  PRMT R59, RZ, 0x7610, R59 ;  /* 0x00007610ff3b7816 */ /* 0x000fe2000000003b */
[----:B0-----:R-:W-:Y:S02]  /*12390*/  @!P0 IMAD.MOV.U32 R30, RZ, RZ, R46 ;  /* 0x000000ffff1e8224 */ /* 0x001fe400078e002e */
[----:B------:R-:W-:-:S05]  /*123a0*/  @!P0 IMAD.MOV.U32 R31, RZ, RZ, R48 ;  /* 0x000000ffff1f8224 */ /* 0x000fca00078e0030 */
[----:B------:R0:W3:Y:S01]  /*123b0*/  @!P0 LDG.E.U16 R57, [R30.64] ;  /* 0x000000041e398981 */ /* 0x0000e2000c1e1500 */
[----:B------:R-:W-:Y:S01]  /*123c0*/  PRMT R61, RZ, 0x7610, R61 ;  /* 0x00007610ff3d7816 */ /* 0x000fe2000000003d */
[----:B0-----:R-:W-:Y:S02]  /*123d0*/  @!P1 IMAD.MOV.U32 R30, RZ, RZ, R18 ;  /* 0x000000ffff1e9224 */ /* 0x001fe400078e0012 */
[----:B------:R-:W-:Y:S01]  /*123e0*/  @!P1 IMAD.MOV.U32 R31, RZ, RZ, R44 ;  /* 0x000000ffff1f9224 */ /* 0x000fe200078e002c */
[----:B------:R-:W-:-:S04]  /*123f0*/  LOP3.LUT R18, R3, 0x20, RZ, 0x3c, !PT ;  /* 0x0000002003127812 */ /* 0x000fc800078e3cff */
[----:B------:R0:W3:Y:S04]  /*12400*/  @!P1 LDG.E.U16 R59, [R30.64] ;  /* 0x000000041e3b9981 */ /* 0x0000e8000c1e1500 */
[----:B------:R-:W-:Y:S04]  /*12410*/  STS.U16 [R18+0x100], R17 ;  /* 0x0001001112007388 */ /* 0x000fe80000000400 */
[----:B------:R-:W-:Y:S01]  /*12420*/  STS.U16 [R18+0x140], R16 ;  /* 0x0001401012007388 */ /* 0x000fe20000000400 */
[----:B0-----:R-:W-:Y:S02]  /*12430*/  @!P0 IMAD.MOV.U32 R30, RZ, RZ, R19 ;  /* 0x000000ffff1e8224 */ /* 0x001fe400078e0013 */
[----:B------:R-:W-:Y:S01]  /*12440*/  @!P0 IMAD.MOV.U32 R31, RZ, RZ, R42 ;  /* 0x000000ffff1f8224 */ /* 0x000fe200078e002a */
[----:B------:R-:W-:Y:S04]  /*12450*/  STS.U16 [R18+0x340], R15 ;  /* 0x0003400f12007388 */ /* 0x000fe80000000400 */
[----:B------:R-:W-:Y:S04]  /*12460*/  STS.U16 [R18+0x300], R14 ;  /* 0x0003000e12007388 */ /* 0x000fe80000000400 */
[----:B------:R0:W3:Y:S04]  /*12470*/  @!P0 LDG.E.U16 R61, [R30.64] ;  /* 0x000000041e3d8981 */ /* 0x0000e8000c1e1500 */
[----:B------:R-:W-:Y:S04]  /*12480*/  STS.U16 [R18+0x500], R13 ;  /* 0x0005000d12007388 */ /* 0x000fe80000000400 */
[----:B------:R-:W-:Y:S04]  /*12490*/  STS.U16 [R18+0x540], R12 ;  /* 0x0005400c12007388 */ /* 0x000fe80000000400 */
[----:B0-----:R-:W3:Y:S04]  /*124a0*/  LDL.LU R30, [R1+0xe4] ;  /* 0x0000e400011e7983 */ /* 0x001ee80000300800 */
[----:B------:R-:W-:Y:S04]  /*124b0*/  STS.U16 [R18+0x740], R11 ;  /* 0x0007400b12007388 */ /* 0x000fe80000000400 */
[----:B------:R-:W3:Y:S04]  /*124c0*/  LDL.LU R31, [R1+0xc8] ;  /* 0x0000c800011f7983 */ /* 0x000ee80000300800 */
        /* <DEDUP_REMOVED lines=8> */
[----:B----4-:R-:W-:Y:S04]  /*12550*/  STS.U16 [R18+0xb00], R6 ;  /* 0x000b000612007388 */ /* 0x010fe80000000400 */
[----:B------:R-:W4:Y:S04]  /*12560*/  LDL.LU R50, [R1+0x8c] ;  /* 0x00008c0001327983 */ /* 0x000f280000300800 */
[----:B------:R-:W-:Y:S04]  /*12570*/  STS.U16 [R18+0xd00], R5 ;  /* 0x000d000512007388 */ /* 0x000fe80000000400 */
[----:B------:R-:W4:Y:S04]  /*12580*/  LDL.LU R52, [R1+0x78] ;  /* 0x0000780001347983 */ /* 0x000f280000300800 */
[----:B------:R-:W4:Y:S04]  /*12590*/  LDL.LU R54, [R1+0x74] ;  /* 0x0000740001367983 */ /* 0x000f280000300800 */
[----:B------:R-:W4:Y:S04]  /*125a0*/  LDL.LU R56, [R1+0x68] ;  /* 0x0000680001387983 */ /* 0x000f280000300800 */
[----:B------:R-:W4:Y:S04]  /*125b0*/  LDL.LU R58, [R1+0x64] ;  /* 0x00006400013a7983 */ /* 0x000f280000300800 */
[----:B--2---:R-:W-:Y:S04]  /*125c0*/  STS.U16 [R18+0xd40], R4 ;  /* 0x000d400412007388 */ /* 0x004fe80000000400 */
[----:B---3--:R-:W-:Y:S04]  /*125d0*/  STS.U16 [R18+0xf40], R32 ;  /* 0x000f402012007388 */ /* 0x008fe80000000400 */
[----:B------:R0:W-:Y:S04]  /*125e0*/  STS.U16 [R18+0xf00], R2 ;  /* 0x000f000212007388 */ /* 0x0001e80000000400 */
[----:B0-----:R-:W2:Y:S04]  /*125f0*/  LDL.LU R2, [R1+0x58] ;  /* 0x0000580001027983 */ /* 0x001ea80000300800 */
[----:B------:R-:W3:Y:S04]  /*12600*/  LDL.LU R60, [R1+0x54] ;  /* 0x00005400013c7983 */ /* 0x000ee80000300800 */
        /* <DEDUP_REMOVED lines=15> */
[----:B------:R0:W-:Y:S04]  /*12700*/  STS.U16 [R18+0x1100], R0 ;  /* 0x0011000012007388 */ /* 0x0001e80000000400 */
[----:B------:R-:W3:Y:S04]  /*12710*/  LDL.LU R32, [R1+0x30c] ;  /* 0x00030c0001207983 */ /* 0x000ee80000300800 */
[----:B0-----:R-:W3:Y:S04]  /*12720*/  LDL.LU R0, [R1+0x2f8] ;  /* 0x0002f80001007983 */ /* 0x001ee80000300800 */
[----:B------:R-:W-:Y:S04]  /*12730*/  STS.U16 [R18+0x1140], R30 ;  /* 0x0011401e12007388 */ /* 0x000fe80000000400 */
[----:B------:R-:W-:Y:S04]  /*12740*/  STS.U16 [R18+0x1340], R31 ;  /* 0x0013401f12007388 */ /* 0x000fe80000000400 */
[----:B------:R0:W-:Y:S04]  /*12750*/  STS.U16 [R18+0x1300], R42 ;  /* 0x0013002a12007388 */ /* 0x0001e80000000400 */
[----:B------:R1:W-:Y:S04]  /*12760*/  STS.U16 [R18+0x1500], R44 ;  /* 0x0015002c12007388 */ /* 0x0003e80000000400 */
[----:B------:R1:W-:Y:S04]  /*12770*/  STS.U16 [R18+0x1540], R46 ;  /* 0x0015402e12007388 */ /* 0x0003e80000000400 */
[----:B0-----:R-:W3:Y:S04]  /*12780*/  LDL.LU R42, [R1+0x2f4] ;  /* 0x0002f400012a7983 */ /* 0x001ee80000300800 */
[----:B------:R0:W-:Y:S04]  /*12790*/  STS.U16 [R18+0x1740], R48 ;  /* 0x0017403012007388 */ /* 0x0001e80000000400 */
[----:B-1----:R-:W3:Y:S04]  /*127a0*/  LDL.LU R44, [R1+0xd8] ;  /* 0x0000d800012c7983 */ /* 0x002ee80000300800 */
[----:B----4-:R1:W-:Y:S04]  /*127b0*/  STS.U16 [R18+0x1700], R50 ;  /* 0x0017003212007388 */ /* 0x0103e80000000400 */
[----:B------:R-:W4:Y:S04]  /*127c0*/  LDL.LU R46, [R1+0xd4] ;  /* 0x0000d400012e7983 */ /* 0x000f280000300800 */
[----:B------:R1:W-:Y:S04]  /*127d0*/  STS.U16 [R18+0x1900], R52 ;  /* 0x0019003412007388 */ /* 0x0003e80000000400 */
[----:B------:R1:W-:Y:S04]  /*127e0*/  STS.U16 [R18+0x1940], R54 ;  /* 0x0019403612007388 */ /* 0x0003e80000000400 */
[----:B0-----:R-:W4:Y:S04]  /*127f0*/  LDL.LU R48, [R1+0xc0] ;  /* 0x0000c00001307983 */ /* 0x001f280000300800 */
[----:B------:R0:W-:Y:S04]  /*12800*/  STS.U16 [R18+0x1b40], R56 ;  /* 0x001b403812007388 */ /* 0x0001e80000000400 */
[----:B-1----:R-:W4:Y:S04]  /*12810*/  LDL.LU R50, [R1+0xbc] ;  /* 0x0000bc0001327983 */ /* 0x002f280000300800 */
[----:B------:R1:W-:Y:S04]  /*12820*/  STS.U16 [R18+0x1b00], R58 ;  /* 0x001b003a12007388 */ /* 0x0003e80000000400 */
[----:B------:R-:W4:Y:S04]  /*12830*/  LDL.LU R52, [R1+0xa0] ;  /* 0x0000a00001347983 */ /* 0x000f280000300800 */
[----:B------:R-:W4:Y:S04]  /*12840*/  LDL.LU R54, [R1+0x9c] ;  /* 0x00009c0001367983 */ /* 0x000f280000300800 */
[----:B0-----:R-:W4:Y:S04]  /*12850*/  LDL.LU R56, [R1+0x80] ;  /* 0x0000800001387983 */ /* 0x001f280000300800 */
[----:B-1----:R-:W4:Y:S04]  /*12860*/  LDL.LU R58, [R1+0x7c] ;  /* 0x00007c00013a7983 */ /* 0x002f280000300800 */
[----:B--2---:R0:W-:Y:S04]  /*12870*/  STS.U16 [R18+0x1d00], R2 ;  /* 0x001d000212007388 */ /* 0x0041e80000000400 */
[----:B---3--:R1:W-:Y:S04]  /*12880*/  STS.U16 [R18+0x1d40], R60 ;  /* 0x001d403c12007388 */ /* 0x0083e80000000400 */
[----:B------:R2:W-:Y:S01]  /*12890*/  STS.U16 [R18+0x1f40], R19 ;  /* 0x001f401312007388 */ /* 0x0005e20000000400 */
[----:B0-----:R-:W-:-:S03]  /*128a0*/  LOP3.LUT R2, R3, 0x30, RZ, 0x3c, !PT ;  /* 0x0000003003027812 */ /* 0x001fc600078e3cff */
[----:B------:R0:W-:Y:S04]  /*128b0*/  STS.U16 [R18+0x1f00], R17 ;  /* 0x001f001112007388 */ /* 0x0001e80000000400 */
[----:B-1----:R-:W3:Y:S04]  /*128c0*/  LDL.LU R60, [R1+0x70] ;  /* 0x00007000013c7983 */ /* 0x002ee80000300800 */
[----:B--2---:R-:W2:Y:S04]  /*128d0*/  LDL.LU R19, [R1+0x6c] ;  /* 0x00006c0001137983 */ /* 0x004ea80000300800 */
[----:B0-----:R-:W2:Y:S04]  /*128e0*/  LDL.LU R18, [R1+0x60] ;  /* 0x0000600001127983 */ /* 0x001ea80000300800 */
[----:B------:R0:W-:Y:S04]  /*128f0*/  STS.U16 [R2+0x180], R16 ;  /* 0x0001801002007388 */ /* 0x0001e80000000400 */
[----:B------:R-:W2:Y:S04]  /*12900*/  LDL.LU R17, [R1+0x5c] ;  /* 0x00005c0001117983 */ /* 0x000ea80000300800 */
[----:B------:R1:W-:Y:S04]  /*12910*/  STS.U16 [R2+0x1c0], R15 ;  /* 0x0001c00f02007388 */ /* 0x0003e80000000400 */
[----:B0-----:R-:W2:Y:S04]  /*12920*/  LDL.LU R16, [R1+0x50] ;  /* 0x0000500001107983 */ /* 0x001ea80000300800 */
[----:B------:R0:W-:Y:S04]  /*12930*/  STS.U16 [R2+0x3c0], R14 ;  /* 0x0003c00e02007388 */ /* 0x0001e80000000400 */
[----:B-1----:R-:W2:Y:S04]  /*12940*/  LDL.LU R15, [R1+0x4c] ;  /* 0x00004c00010f7983 */ /* 0x002ea80000300800 */
[----:B0-----:R-:W2:Y:S04]  /*12950*/  LDL.LU R14, [R1+0x40] ;  /* 0x00004000010e7983 */ /* 0x001ea80000300800 */
[----:B------:R-:W2:Y:S04]  /*12960*/  LDL.LU R3, [R1+0x3c] ;  /* 0x00003c0001037983 */ /* 0x000ea80000300800 */
[----:B------:R0:W-:Y:S04]  /*12970*/  STS.U16 [R2+0x380], R13 ;  /* 0x0003800d02007388 */ /* 0x0001e80000000400 */
[----:B------:R1:W-:Y:S04]  /*12980*/  STS.U16 [R2+0x580], R12 ;  /* 0x0005800c02007388 */ /* 0x0003e80000000400 */
[----:B------:R1:W-:Y:S04]  /*12990*/  STS.U16 [R2+0x5c0], R11 ;  /* 0x0005c00b02007388 */ /* 0x0003e80000000400 */
[----:B0-----:R-:W2:Y:S04]  /*129a0*/  LDL.LU R13, [R1+0x38] ;  /* 0x00003800010d7983 */ /* 0x001ea80000300800 */
[----:B-1----:R-:W2:Y:S04]  /*129b0*/  LDL.LU R12, [R1+0x34] ;  /* 0x00003400010c7983 */ /* 0x002ea80000300800 */
[----:B------:R0:W-:Y:S04]  /*129c0*/  STS.U16 [R2+0x7c0], R10 ;  /* 0x0007c00a02007388 */ /* 0x0001e80000000400 */
[----:B------:R-:W2:Y:S04]  /*129d0*/  LDL.LU R11, [R1+0x30] ;  /* 0x00003000010b7983 */ /* 0x000ea80000300800 */
[----:B------:R1:W-:Y:S04]  /*129e0*/  STS.U16 [R2+0x780], R9 ;  /* 0x0007800902007388 */ /* 0x0003e80000000400 */
[----:B0-----:R-:W2:Y:S04]  /*129f0*/  LDL.LU R10, [R1+0x2c] ;  /* 0x00002c00010a7983 */ /* 0x001ea80000300800 */
[----:B------:R0:W-:Y:S04]  /*12a00*/  STS.U16 [R2+0x980], R8 ;  /* 0x0009800802007388 */ /* 0x0001e80000000400 */
[----:B-1----:R-:W2:Y:S04]  /*12a10*/  LDL.LU R9, [R1+0x28] ;  /* 0x0000280001097983 */ /* 0x002ea80000300800 */
        /* <DEDUP_REMOVED lines=12> */
[----:B0-----:R-:W2:Y:S04]  /*12ae0*/  LDL.LU R0, [R1+0xc] ;  /* 0x00000c0001007983 */ /* 0x001ea80000300800 */
[----:B------:R0:W-:Y:S04]  /*12af0*/  STS.U16 [R2+0xf80], R42 ;  /* 0x000f802a02007388 */ /* 0x0001e80000000400 */
[----:B------:R1:W-:Y:S04]  /*12b00*/  STS.U16 [R2+0x1180], R44 ;  /* 0x0011802c02007388 */ /* 0x0003e80000000400 */
[----:B----4-:R4:W-:Y:S04]  /*12b10*/  STS.U16 [R2+0x11c0], R46 ;  /* 0x0011c02e02007388 */ /* 0x0109e80000000400 */
[----:B------:R0:W-:Y:S04]  /*12b20*/  STS.U16 [R2+0x13c0], R48 ;  /* 0x0013c03002007388 */ /* 0x0001e80000000400 */
[----:B------:R0:W-:Y:S04]  /*12b30*/  STS.U16 [R2+0x1380], R50 ;  /* 0x0013803202007388 */ /* 0x0001e80000000400 */
[----:B------:R0:W-:Y:S04]  /*12b40*/  STS.U16 [R2+0x1580], R52 ;  /* 0x0015803402007388 */ /* 0x0001e80000000400 */
[----:B------:R0:W-:Y:S04]  /*12b50*/  STS.U16 [R2+0x15c0], R54 ;  /* 0x0015c03602007388 */ /* 0x0001e80000000400 */
[----:B------:R0:W-:Y:S04]  /*12b60*/  STS.U16 [R2+0x17c0], R56 ;  /* 0x0017c03802007388 */ /* 0x0001e80000000400 */
[----:B------:R0:W-:Y:S04]  /*12b70*/  STS.U16 [R2+0x1780], R58 ;  /* 0x0017803a02007388 */ /* 0x0001e80000000400 */
[----:B------:R-:W2:Y:S04]  /*12b80*/  LDL.LU R30, [R1+0x8] ;  /* 0x00000800011e7983 */ /* 0x000ea80000300800 */
[----:B------:R-:W2:Y:S04]  /*12b90*/  LDL.LU R31, [R1+0x4] ;  /* 0x00000400011f7983 */ /* 0x000ea80000300800 */
[----:B0-----:R-:W2:Y:S04]  /*12ba0*/  LDL.LU R42, [R1+0x1230] ;  /* 0x00123000012a7983 */ /* 0x001ea80000300800 */
[----:B-1----:R-:W2:Y:S04]  /*12bb0*/  LDL.LU R44, [R1+0x122c] ;  /* 0x00122c00012c7983 */ /* 0x002ea80000300800 */
[----:B----4-:R-:W4:Y:S04]  /*12bc0*/  LDL.LU R46, [R1+0x1228] ;  /* 0x00122800012e7983 */ /* 0x010f280000300800 */
[----:B------:R-:W4:Y:S04]  /*12bd0*/  LDL.LU R48, [R1+0x1224] ;  /* 0x0012240001307983 */ /* 0x000f280000300800 */
[----:B------:R-:W4:Y:S04]  /*12be0*/  LDL.LU R50, [R1+0x1220] ;  /* 0x0012200001327983 */ /* 0x000f280000300800 */
[----:B------:R-:W4:Y:S04]  /*12bf0*/  LDL.LU R52, [R1+0x121c] ;  /* 0x00121c0001347983 */ /* 0x000f280000300800 */
[----:B------:R-:W4:Y:S04]  /*12c00*/  LDL.LU R54, [R1+0x1218] ;  /* 0x0012180001367983 */ /* 0x000f280000300800 */
[----:B------:R-:W4:Y:S04]  /*12c10*/  LDL.LU R56, [R1+0x1214] ;  /* 0x0012140001387983 */ /* 0x000f280000300800 */
[----:B------:R-:W4:Y:S04]  /*12c20*/  LDL.LU R58, [R1+0x1210] ;  /* 0x00121000013a7983 */ /* 0x000f280000300800 */
[----:B---3--:R0:W-:Y:S04]  /*12c30*/  STS.U16 [R2+0x1980], R60 ;  /* 0x0019803c02007388 */ /* 0x0081e80000000400 */
[----:B--2---:R1:W-:Y:S04]  /*12c40*/  STS.U16 [R2+0x19c0], R19 ;  /* 0x0019c01302007388 */ /* 0x0043e80000000400 */
[----:B------:R2:W-:Y:S04]  /*12c50*/  STS.U16 [R2+0x1bc0], R18 ;  /* 0x001bc01202007388 */ /* 0x0005e80000000400 */
[----:B0-----:R-:W3:Y:S04]  /*12c60*/  LDL.LU R60, [R1+0x120c] ;  /* 0x00120c00013c7983 */ /* 0x001ee80000300800 */
[----:B------:R0:W-:Y:S04]  /*12c70*/  STS.U16 [R2+0x1b80], R17 ;  /* 0x001b801102007388 */ /* 0x0001e80000000400 */
[----:B-1----:R-:W3:Y:S04]  /*12c80*/  LDL.LU R19, [R1+0x1208] ;  /* 0x0012080001137983 */ /* 0x002ee80000300800 */
[----:B------:R1:W-:Y:S04]  /*12c90*/  STS.U16 [R2+0x1d80], R16 ;  /* 0x001d801002007388 */ /* 0x0003e80000000400 */
[----:B--2---:R-:W2:Y:S04]  /*12ca0*/  LDL.LU R18, [R1+0x1204] ;  /* 0x0012040001127983 */ /* 0x004ea80000300800 */
[----:B------:R1:W-:Y:S04]  /*12cb0*/  STS.U16 [R2+0x1dc0], R15 ;  /* 0x001dc00f02007388 */ /* 0x0003e80000000400 */
[----:B0-----:R-:W2:Y:S04]  /*12cc0*/  LDL.LU R17, [R1+0x1200] ;  /* 0x0012000001117983 */ /* 0x001ea80000300800 */
[----:B------:R-:W-:Y:S04]  /*12cd0*/  STS.U16 [R2+0x1fc0], R14 ;  /* 0x001fc00e02007388 */ /* 0x000fe80000000400 */
[----:B------:R0:W-:Y:S04]  /*12ce0*/  STS.U16 [R2+0x1f80], R3 ;  /* 0x001f800302007388 */ /* 0x0001e80000000400 */
[----:B-1----:R-:W2:Y:S04]  /*12cf0*/  LDL.LU R16, [R1+0x11fc] ;  /* 0x0011fc0001107983 */ /* 0x002ea80000300800 */
[----:B------:R-:W2:Y:S04]  /*12d00*/  LDL.LU R15, [R1+0x11f8] ;  /* 0x0011f800010f7983 */ /* 0x000ea80000300800 */
[----:B0-----:R-:W0:Y:S04]  /*12d10*/  S2R R3, SR_TID.X ;  /* 0x0000000000037919 */ /* 0x001e280000002100 */
[----:B------:R-:W2:Y:S01]  /*12d20*/  LDL.LU R14, [R1+0x11f4] ;  /* 0x0011f400010e7983 */ /* 0x000ea20000300800 */
[----:B0-----:R-:W-:-:S05]  /*12d30*/  LOP3.LUT R3, R3, 0x1f, RZ, 0xc0, !PT ;  /* 0x0000001f03037812 */ /* 0x001fca00078ec0ff */
[----:B------:R-:W-:-:S05]  /*12d40*/  IMAD.SHL.U32 R3, R3, 0x2, RZ ;  /* 0x0000000203037824 */ /* 0x000fca00078e00ff */
[----:B------:R0:W-:Y:S04]  /*12d50*/  STS.U16 [R3+0x2000], R13 ;  /* 0x0020000d03007388 */ /* 0x0001e80000000400 */
[----:B------:R1:W-:Y:S04]  /*12d60*/  STS.U16 [R3+0x2040], R12 ;  /* 0x0020400c03007388 */ /* 0x0003e80000000400 */
[----:B------:R1:W-:Y:S04]  /*12d70*/  STS.U16 [R3+0x2240], R11 ;  /* 0x0022400b03007388 */ /* 0x0003e80000000400 */
[----:B0-----:R-:W2:Y:S04]  /*12d80*/  LDL.LU R13, [R1+0x11f0] ;  /* 0x0011f000010d7983 */ /* 0x001ea80000300800 */
[----:B-1----:R-:W3:Y:S04]  /*12d90*/  LDL.LU R12, [R1+0x11ec] ;  /* 0x0011ec00010c7983 */ /* 0x002ee80000300800 */
[----:B------:R-:W4:Y:S04]  /*12da0*/  LDL.LU R11, [R1+0x11e8] ;  /* 0x0011e800010b7983 */ /* 0x000f280000300800 */
[----:B------:R0:W-:Y:S04]  /*12db0*/  STS.U16 [R3+0x2200], R10 ;  /* 0x0022000a03007388 */ /* 0x0001e80000000400 */
[----:B------:R1:W-:Y:S04]  /*12dc0*/  STS.U16 [R3+0x2400], R9 ;  /* 0x0024000903007388 */ /* 0x0003e80000000400 */
[----:B------:R1:W-:Y:S04]  /*12dd0*/  STS.U16 [R3+0x2440], R8 ;  /* 0x0024400803007388 */ /* 0x0003e80000000400 */
[----:B0-----:R-:W4:Y:S04]  /*12de0*/  LDL.LU R10, [R1+0x11e4] ;  /* 0x0011e400010a7983 */ /* 0x001f280000300800 */
[----:B-1----:R-:W4:Y:S04]  /*12df0*/  LDL.LU R9, [R1+0x11e0] ;  /* 0x0011e00001097983 */ /* 0x002f280000300800 */
        /* <DEDUP_REMOVED lines=13> */
[----:B--2---:R-:W-:Y:S04]  /*12ed0*/  STS.U16 [R3+0x3840], R13 ;  /* 0x0038400d03007388 */ /* 0x004fe80000000400 */
[----:B---3--:R-:W-:Y:S04]  /*12ee0*/  STS.U16 [R3+0x3800], R12 ;  /* 0x0038000c03007388 */ /* 0x008fe80000000400 */
[----:B----4-:R-:W-:Y:S04]  /*12ef0*/  STS.U16 [R3+0x3440], R9 ;  /* 0x0034400903007388 */ /* 0x010fe80000000400 */
[----:B------:R-:W-:Y:S04]  /*12f00*/  STS.U16 [R3+0x3400], R8 ;  /* 0x0034000803007388 */ /* 0x000fe80000000400 */
[----:B------:R-:W-:Y:S04]  /*12f10*/  STS.U16 [R3+0x3040], R5 ;  /* 0x0030400503007388 */ /* 0x000fe80000000400 */
[----:B------:R-:W-:Y:S04]  /*12f20*/  STS.U16 [R3+0x3000], R4 ;  /* 0x0030000403007388 */ /* 0x000fe80000000400 */
[----:B------:R0:W-:Y:S04]  /*12f30*/  STS.U16 [R3+0x2e40], R0 ;  /* 0x002e400003007388 */ /* 0x0001e80000000400 */
[----:B0-----:R-:W2:Y:S04]  /*12f40*/  LDL.LU R0, [R1+0x11c0] ;  /* 0x0011c00001007983 */ /* 0x001ea80000300800 */
[----:B------:R-:W3:Y:S04]  /*12f50*/  LDL R4, [R1+0x740] ;  /* 0x0007400001047983 */ /* 0x000ee80000100800 */
[----:B------:R-:W3:Y:S04]  /*12f60*/  LDL R5, [R1+0x73c] ;  /* 0x00073c0001057983 */ /* 0x000ee80000100800 */
[----:B------:R-:W3:Y:S04]  /*12f70*/  LDL R12, [R1+0x738] ;  /* 0x00073800010c7983 */ /* 0x000ee80000100800 */
[----:B------:R-:W3:Y:S04]  /*12f80*/  LDL R13, [R1+0x734] ;  /* 0x00073400010d7983 */ /* 0x000ee80000100800 */
[----:B------:R-:W3:Y:S04]  /*12f90*/  LDL R8, [R1+0x700] ;  /* 0x0007000001087983 */ /* 0x000ee80000100800 */
[----:B------:R-:W3:Y:S04]  /*12fa0*/  LDL R9, [R1+0x6fc] ;  /* 0x0006fc0001097983 */ /* 0x000ee80000100800 */
[----:B------:R0:W-:Y:S04]  /*12fb0*/  STS.U16 [R3+0x3240], R6 ;  /* 0x0032400603007388 */ /* 0x0001e80000000400 */
[----:B------:R1:W-:Y:S04]  /*12fc0*/  STS.U16 [R3+0x3200], R7 ;  /* 0x0032000703007388 */ /* 0x0003e80000000400 */
[----:B0-----:R-:W0:Y:S01]  /*12fd0*/  S2R R6, SR_TID.X ;  /* 0x0000000000067919 */ /* 0x001e220000002100 */
[----:B-1----:R-:W-:-:S03]  /*12fe0*/  LOP3.LUT R7, R3, 0x10, RZ, 0x3c, !PT ;  /* 0x0000001003077812 */ /* 0x002fc600078e3cff */
[----:B------:R-:W-:Y:S04]  /*12ff0*/  STS.U16 [R3+0x2c00], R30 ;  /* 0x002c001e03007388 */ /* 0x000fe80000000400 */
[----:B------:R1:W-:Y:S04]  /*13000*/  STS.U16 [R3+0x2c40], R31 ;  /* 0x002c401f03007388 */ /* 0x0003e80000000400 */
[----:B------:R-:W-:Y:S04]  /*13010*/  STS.U16 [R3+0x2e00], R32 ;  /* 0x002e002003007388 */ /* 0x000fe80000000400 */
[----:B------:R-:W-:Y:S04]  /*13020*/  STS.U16 [R3+0x3640], R10 ;  /* 0x0036400a03007388 */ /* 0x000fe80000000400 */
[----:B------:R0:W-:Y:S04]  /*13030*/  STS.U16 [R3+0x3600], R11 ;  /* 0x0036000b03007388 */ /* 0x0001e80000000400 */
[----:B------:R-:W-:Y:S04]  /*13040*/  STS.U16 [R3+0x3a40], R14 ;  /* 0x003a400e03007388 */ /* 0x000fe80000000400 */
[----:B------:R-:W-:Y:S04]  /*13050*/  STS.U16 [R3+0x3a00], R15 ;  /* 0x003a000f03007388 */ /* 0x000fe80000000400 */
[----:B------:R-:W-:Y:S04]  /*13060*/  STS.U16 [R3+0x3c00], R16 ;  /* 0x003c001003007388 */ /* 0x000fe80000000400 */
        /* <DEDUP_REMOVED lines=16> */
[----:B------:R-:W-:Y:S01]  /*13170*/  STS.U16 [R7+0x2cc0], R34 ;  /* 0x002cc02207007388 */ /* 0x000fe20000000400 */
[----:B0-----:R-:W-:-:S03]  /*13180*/  LOP3.LUT R6, R6, 0x1f, RZ, 0xc0, !PT ;  /* 0x0000001f06067812 */ /* 0x001fc600078ec0ff */
[----:B------:R-:W-:Y:S04]  /*13190*/  STS.U16 [R7+0x2ec0], R20 ;  /* 0x002ec01407007388 */ /* 0x000fe80000000400 */
[----:B------:R-:W-:Y:S04]  /*131a0*/  STS.U16 [R7+0x2e80], R21 ;  /* 0x002e801507007388 */ /* 0x000fe80000000400 */
[----:B------:R-:W-:Y:S04]  /*131b0*/  STS.U16 [R7+0x3080], R22 ;  /* 0x0030801607007388 */ /* 0x000fe80000000400 */
[----:B------:R-:W-:Y:S04]  /*131c0*/  STS.U16 [R7+0x30c0], R23 ;  /* 0x0030c01707007388 */ /* 0x000fe80000000400 */
[----:B------:R-:W-:Y:S01]  /*131d0*/  STS.U16 [R7+0x32c0], R24 ;  /* 0x0032c01807007388 */ /* 0x000fe20000000400 */
[----:B------:R-:W-:-:S03]  /*131e0*/  IMAD.SHL.U32 R6, R6, 0x2, RZ ;  /* 0x0000000206067824 */ /* 0x000fc600078e00ff */
[----:B------:R-:W-:Y:S04]  /*131f0*/  STS.U16 [R7+0x3280], R25 ;  /* 0x0032801907007388 */ /* 0x000fe80000000400 */
[----:B------:R-:W-:Y:S04]  /*13200*/  STS.U16 [R7+0x3480], R26 ;  /* 0x0034801a07007388 */ /* 0x000fe80000000400 */
[----:B------:R-:W-:Y:S04]  /*13210*/  STS.U16 [R7+0x34c0], R27 ;  /* 0x0034c01b07007388 */ /* 0x000fe80000000400 */
[----:B------:R-:W-:Y:S04]  /*13220*/  STS.U16 [R7+0x36c0], R28 ;  /* 0x0036c01c07007388 */ /* 0x000fe80000000400 */
[----:B------:R-:W-:Y:S01]  /*13230*/  STS.U16 [R7+0x3680], R29 ;  /* 0x0036801d07007388 */ /* 0x000fe20000000400 */
[----:B------:R-:W-:-:S03]  /*13240*/  LOP3.LUT R6, R6, 0x20, RZ, 0x3c, !PT ;  /* 0x0000002006067812 */ /* 0x000fc600078e3cff */
[----:B------:R-:W-:Y:S04]  /*13250*/  STS.U16 [R7+0x3880], R33 ;  /* 0x0038802107007388 */ /* 0x000fe80000000400 */
[----:B------:R-:W-:Y:S04]  /*13260*/  STS.U16 [R7+0x38c0], R35 ;  /* 0x0038c02307007388 */ /* 0x000fe80000000400 */
[----:B------:R-:W-:Y:S04]  /*13270*/  STS.U16 [R7+0x3ac0], R37 ;  /* 0x003ac02507007388 */ /* 0x000fe80000000400 */
[----:B-1----:R-:W4:Y:S04]  /*13280*/  LDL R31, [R1+0x6f4] ;  /* 0x0006f400011f7983 */ /* 0x002f280000100800 */
[----:B------:R-:W4:Y:S04]  /*13290*/  LDL R30, [R1+0x6f8] ;  /* 0x0006f800011e7983 */ /* 0x000f280000100800 */
[----:B------:R-:W-:Y:S04]  /*132a0*/  STS.U16 [R7+0x3a80], R39 ;  /* 0x003a802707007388 */ /* 0x000fe80000000400 */
[----:B------:R-:W-:Y:S04]  /*132b0*/  STS.U16 [R7+0x3c80], R41 ;  /* 0x003c802907007388 */ /* 0x000fe80000000400 */
[----:B------:R-:W-:Y:S04]  /*132c0*/  STS.U16 [R7+0x3cc0], R43 ;  /* 0x003cc02b07007388 */ /* 0x000fe80000000400 */
[----:B------:R-:W-:Y:S04]  /*132d0*/  STS.U16 [R7+0x3ec0], R45 ;  /* 0x003ec02d07007388 */ /* 0x000fe80000000400 */
[----:B------:R0:W-:Y:S04]  /*132e0*/  STS.U16 [R7+0x3e80], R47 ;  /* 0x003e802f07007388 */ /* 0x0001e80000000400 */
[----:B------:R-:W-:Y:S04]  /*132f0*/  STS.U16 [R6+0x2100], R49 ;  /* 0x0021003106007388 */ /* 0x000fe80000000400 */
[----:B------:R-:W4:Y:S04]  /*13300*/  LDL R11, [R1+0x6bc] ;  /* 0x0006bc00010b7983 */ /* 0x000f280000100800 */
[----:B------:R-:W4:Y:S04]  /*13310*/  LDL R10, [R1+0x6c0] ;  /* 0x0006c000010a7983 */ /* 0x000f280000100800 */
[----:B------:R-:W-:Y:S04]  /*13320*/  STS.U16 [R6+0x2140], R51 ;  /* 0x0021403306007388 */ /* 0x000fe80000000400 */
[----:B------:R-:W-:Y:S04]  /*13330*/  STS.U16 [R6+0x2340], R53 ;  /* 0x0023403506007388 */ /* 0x000fe80000000400 */
[----:B------:R-:W-:Y:S04]  /*13340*/  STS.U16 [R6+0x2300], R55 ;  /* 0x0023003706007388 */ /* 0x000fe80000000400 */
[----:B------:R-:W-:Y:S04]  /*13350*/  STS.U16 [R6+0x2500], R57 ;  /* 0x0025003906007388 */ /* 0x000fe80000000400 */
[----:B------:R-:W-:Y:S04]  /*13360*/  STS.U16 [R6+0x2540], R59 ;  /* 0x0025403b06007388 */ /* 0x000fe80000000400 */
[----:B------:R-:W4:Y:S04]  /*13370*/  LDL.LU R3, [R1+0x3c0] ;  /* 0x0003c00001037983 */ /* 0x000f280000300800 */
[----:B------:R1:W-:Y:S04]  /*13380*/  STS.U16 [R6+0x2740], R61 ;  /* 0x0027403d06007388 */ /* 0x0003e80000000400 */
[----:B0-----:R-:W4:Y:S01]  /*13390*/  LDL R7, [R1+0x6b4] ;  /* 0x0006b40001077983 */ /* 0x001f220000100800 */
[----:B------:R-:W-:-:S03]  /*133a0*/  PRMT R60, RZ, 0x7610, R60 ;  /* 0x00007610ff3c7816 */ /* 0x000fc6000000003c */
[----:B------:R-:W4:Y:S04]  /*133b0*/  LDL R15, [R1+0x674] ;  /* 0x00067400010f7983 */ /* 0x000f280000100800 */
[----:B-1----:R-:W4:Y:S04]  /*133c0*/  LDL R6, [R1+0x6b8] ;  /* 0x0006b80001067983 */ /* 0x002f280000100800 */
[----:B------:R-:W4:Y:S01]  /*133d0*/  LDL R14, [R1+0x678] ;  /* 0x00067800010e7983 */ /* 0x000f220000100800 */
[----:B--2---:R-:W-:-:S03]  /*133e0*/  PRMT R0, RZ, 0x7610, R0 ;  /* 0x00007610ff007816 */ /* 0x004fc60000000000 */
[----:B------:R-:W2:Y:S01]  /*133f0*/  LDL R17, [R1+0x5b4] ;  /* 0x0005b40001117983 */ /* 0x000ea20000100800 */
[----:B------:R-:W-:Y:S02]  /*13400*/  PRMT R59, RZ, 0x7610, R59 ;  /* 0x00007610ff3b7816 */ /* 0x000fe4000000003b */
[----:B------:R-:W-:Y:S01]  /*13410*/  PRMT R58, RZ, 0x7610, R58 ;  /* 0x00007610ff3a7816 */ /* 0x000fe2000000003a */
[----:B------:R-:W2:Y:S04]  /*13420*/  LDL R16, [R1+0x5b8] ;  /* 0x0005b80001107983 */ /* 0x000ea80000100800 */
[----:B---3--:R0:W3:Y:S01]  /*13430*/  @!P0 LDG.E.U16 R0, [R4.64] ;  /* 0x0000000404008981 */ /* 0x0080e2000c1e1500 */
[----:B------:R-:W-:Y:S02]  /*13440*/  PRMT R54, RZ, 0x7610, R54 ;  /* 0x00007610ff367816 */ /* 0x000fe40000000036 */
[----:B------:R-:W-:Y:S01]  /*13450*/  PRMT R52, RZ, 0x7610, R52 ;  /* 0x00007610ff347816 */ /* 0x000fe20000000034 */
[----:B------:R-:W2:Y:S01]  /*13460*/  LDL R21, [R1+0x574] ;  /* 0x0005740001157983 */ /* 0x000ea20000100800 */
[----:B------:R-:W-:-:S02]  /*13470*/  PRMT R50, RZ, 0x7610, R50 ;  /* 0x00007610ff327816 */ /* 0x000fc40000000032 */
[----:B------:R-:W-:Y:S01]  /*13480*/  PRMT R48, RZ, 0x7610, R48 ;  /* 0x00007610ff307816 */ /* 0x000fe20000000030 */
[----:B------:R-:W2:Y:S01]  /*13490*/  LDL R20, [R1+0x578] ;  /* 0x0005780001147983 */ /* 0x000ea20000100800 */
[----:B0-----:R-:W-:Y:S02]  /*134a0*/  @!P1 IMAD.MOV.U32 R4, RZ, RZ, R12 ;  /* 0x000000ffff049224 */ /* 0x001fe400078e000c */
[----:B------:R-:W-:Y:S01]  /*134b0*/  @!P1 IMAD.MOV.U32 R5, RZ, RZ, R13 ;  /* 0x000000ffff059224 */ /* 0x000fe200078e000d */
[----:B------:R-:W2:Y:S04]  /*134c0*/  LDL R12, [R1+0x688] ;  /* 0x00068800010c7983 */ /* 0x000ea80000100800 */
[----:B------:R-:W3:Y:S04]  /*134d0*/  LDL R13, [R1+0x684] ;  /* 0x00068400010d7983 */ /* 0x000ee80000100800 */
[----:B------:R0:W3:Y:S01]  /*134e0*/  @!P1 LDG.E.U16 R60, [R4.64] ;  /* 0x00000004043c9981 */ /* 0x0000e2000c1e1500 */
[----:B------:R-:W-:-:S02]  /*134f0*/  PRMT R46, RZ, 0x7610, R46 ;  /* 0x00007610ff2e7816 */ /* 0x000fc4000000002e */
[----:B------:R-:W-:Y:S01]  /*13500*/  PRMT R44, RZ, 0x7610, R44 ;  /* 0x00007610ff2c7816 */ /* 0x000fe2000000002c */
[----:B------:R-:W3:Y:S01]  /*13510*/  LDL R19, [R1+0x584] ;  /* 0x0005840001137983 */ /* 0x000ee20000100800 */
[----:B------:R-:W-:Y:S02]  /*13520*/  PRMT R42, RZ, 0x7610, R42 ;  /* 0x00007610ff2a7816 */ /* 0x000fe4000000002a */
[----:B------:R-:W-:Y:S01]  /*13530*/  PRMT R40, RZ, 0x7610, R40 ;  /* 0x00007610ff287816 */ /* 0x000fe20000000028 */
[----:B------:R-:W3:Y:S01]  /*13540*/  LDL R18, [R1+0x588] ;  /* 0x0005880001127983 */ /* 0x000ee20000100800 */
[----:B0-----:R-:W-:Y:S02]  /*13550*/  @!P0 IMAD.MOV.U32 R4, RZ, RZ, R8 ;  /* 0x000000ffff048224 */ /* 0x001fe400078e0008 */
[----:B------:R-:W-:Y:S01]  /*13560*/  @!P0 IMAD.MOV.U32 R5, RZ, RZ, R9 ;  /* 0x000000ffff058224 */ /* 0x000fe200078e0009 */
[----:B------:R-:W3:Y:S04]  /*13570*/  LDL R8, [R1+0x680] ;  /* 0x0006800001087983 */ /* 0x000ee80000100800 */
[----:B------:R-:W3:Y:S04]  /*13580*/  LDL R9, [R1+0x67c] ;  /* 0x00067c0001097983 */ /* 0x000ee80000100800 */
[----:B------:R4:W3:Y:S01]  /*13590*/  @!P0 LDG.E.U16 R59, [R4.64] ;  /* 0x00000004043b8981 */ /* 0x0008e2000c1e1500 */
[----:B------:R-:W-:-:S02]  /*135a0*/  PRMT R38, RZ, 0x7610, R38 ;  /* 0x00007610ff267816 */ /* 0x000fc40000000026 */
[----:B------:R-:W-:Y:S01]  /*135b0*/  PRMT R36, RZ, 0x7610, R36 ;  /* 0x00007610ff247816 */ /* 0x000fe20000000024 */
[----:B------:R-:W3:Y:S01]  /*135c0*/  LDL R23, [R1+0x544] ;  /* 0x0005440001177983 */ /* 0x000ee20000100800 */
[----:B------:R-:W-:Y:S02]  /*135d0*/  PRMT R34, RZ, 0x7610, R34 ;  /* 0x00007610ff227816 */ /* 0x000fe40000000022 */
[----:B------:R-:W-:Y:S01]  /*135e0*/  PRMT R32, RZ, 0x7610, R32 ;  /* 0x00007610ff207816 */ /* 0x000fe20000000020 */
[----:B------:R-:W3:Y:S04]  /*135f0*/  LDL R22, [R1+0x548] ;  /* 0x0005480001167983 */ /* 0x000ee80000100800 */
[----:B------:R-:W3:Y:S04]  /*13600*/  LDL R27, [R1+0x504] ;  /* 0x00050400011b7983 */ /* 0x000ee80000100800 */
[----:B------:R-:W3:Y:S04]  /*13610*/  LDL R26, [R1+0x508] ;  /* 0x00050800011a7983 */ /* 0x000ee80000100800 */
[----:B------:R-:W3:Y:S04]  /*13620*/  LDL R25, [R1+0x534] ;  /* 0x0005340001197983 */ /* 0x000ee80000100800 */
[----:B------:R-:W3:Y:S04]  /*13630*/  LDL R24, [R1+0x538] ;  /* 0x0005380001187983 */ /* 0x000ee80000100800 */
[----:B------:R-:W3:Y:S04]  /*13640*/  LDL R29, [R1+0x4f4] ;  /* 0x0004f400011d7983 */ /* 0x000ee80000100800 */
[----:B------:R-:W3:Y:S04]  /*13650*/  LDL R28, [R1+0x4f8] ;  /* 0x0004f800011c7983 */ /* 0x000ee80000100800 */
[----:B------:R-:W3:Y:S01]  /*13660*/  LDL R61, [R1+0x4c8] ;  /* 0x0004c800013d7983 */ /* 0x000ee20000100800 */
[----:B----4-:R-:W-:-:S03]  /*13670*/  @!P1 IMAD.MOV.U32 R5, RZ, RZ, R31 ;  /* 0x000000ffff059224 */ /* 0x010fc600078e001f */
[----:B------:R-:W4:Y:S01]  /*13680*/  LDL R31, [R1+0x414] ;  /* 0x00041400011f7983 */ /* 0x000f220000100800 */
[----:B------:R-:W-:-:S03]  /*13690*/  @!P1 IMAD.MOV.U32 R4, RZ, RZ, R30 ;  /* 0x000000ffff049224 */ /* 0x000fc600078e001e */
[----:B------:R-:W4:Y:S04]  /*136a0*/  LDL R30, [R1+0xb64] ;  /* 0x000b6400011e7983 */ /* 0x000f280000100800 */
[----:B------:R0:W4:Y:S02]  /*136b0*/  @!P1 LDG.E.U16 R58, [R4.64] ;  /* 0x00000004043a9981 */ /* 0x000124000c1e1500 */
[----:B0-----:R-:W-:Y:S02]  /*136c0*/  @!P0 IMAD.MOV.U32 R5, RZ, RZ, R11 ;  /* 0x000000ffff058224 */ /* 0x001fe400078e000b */
        /* <DEDUP_REMOVED lines=9> */
[----:B--2---:R-:W-:Y:S02]  /*13760*/  @!P1 IMAD.MOV.U32 R4, RZ, RZ, R12 ;  /* 0x000000ffff049224 */ /* 0x004fe400078e000c */
[----:B------:R-:W2:Y:S01]  /*13770*/  LDL R12, [R1+0x640] ;  /* 0x00064000010c7983 */ /* 0x000ea20000100800 */
[----:B---3--:R-:W-:-:S03]  /*13780*/  @!P1 IMAD.MOV.U32 R5, RZ, RZ, R13 ;  /* 0x000000ffff059224 */ /* 0x008fc600078e000d */
[----:B------:R-:W3:Y:S04]  /*13790*/  LDL R13, [R1+0x63c] ;  /* 0x00063c00010d7983 */ /* 0x000ee80000100800 */
[----:B------:R0:W3:Y:S02]  /*137a0*/  @!P1 LDG.E.U16 R50, [R4.64] ;  /* 0x0000000404329981 */ /* 0x0000e4000c1e1500 */
[----:B0-----:R-:W-:Y:S02]  /*137b0*/  @!P0 IMAD.MOV.U32 R4, RZ, RZ, R8 ;  /* 0x000000ffff048224 */ /* 0x001fe400078e0008 */
[----:B------:R-:W3:Y:S01]  /*137c0*/  LDL R8, [R1+0x638] ;  /* 0x0006380001087983 */ /* 0x000ee20000100800 */
[----:B------:R-:W-:-:S03]  /*137d0*/  @!P0 IMAD.MOV.U32 R5, RZ, RZ, R9 ;  /* 0x000000ffff058224 */ /* 0x000fc600078e0009 */
[----:B------:R-:W3:Y:S04]  /*137e0*/  LDL R9, [R1+0x634] ;  /* 0x0006340001097983 */ /* 0x000ee80000100800 */
[----:B------:R0:W3:Y:S02]  /*137f0*/  @!P0 LDG.E.U16 R48, [R4.64] ;  /* 0x0000000404308981 */ /* 0x0000e4000c1e1500 */
[----:B0-----:R-:W-:Y:S02]  /*13800*/  @!P1 IMAD.MOV.U32 R4, RZ, RZ, R14 ;  /* 0x000000ffff049224 */ /* 0x001fe400078e000e */
[----:B------:R-:W-:Y:S01]  /*13810*/  @!P1 IMAD.MOV.U32 R5, RZ, RZ, R15 ;  /* 0x000000ffff059224 */ /* 0x000fe200078e000f */
[----:B------:R-:W3:Y:S04]  /*13820*/  LDL R14, [R1+0x610] ;  /* 0x00061000010e7983 */ /* 0x000ee80000100800 */
[----:B------:R-:W3:Y:S04]  /*13830*/  LDL R15, [R1+0x60c] ;  /* 0x00060c00010f7983 */ /* 0x000ee80000100800 */
[----:B------:R4:W3:Y:S02]  /*13840*/  @!P1 LDG.E.U16 R46, [R4.64] ;  /* 0x00000004042e9981 */ /* 0x0008e4000c1e1500 */
[----:B----4-:R-:W-:-:S02]  /*13850*/  @!P0 IMAD.MOV.U32 R5, RZ, RZ, R11 ;  /* 0x000000ffff058224 */ /* 0x010fc400078e000b */
        /* <DEDUP_REMOVED lines=20> */
[----:B------:R-:W3:Y:S01]  /*139a0*/  LDL R14, [R1+0x5c8] ;  /* 0x0005c800010e7983 */ /* 0x000ee20000100800 */
[----:B------:R-:W-:-:S03]  /*139b0*/  @!P0 IMAD.MOV.U32 R5, RZ, RZ, R15 ;  /* 0x000000ffff058224 */ /* 0x000fc600078e000f */
[----:B------:R-:W3:Y:S04]  /*139c0*/  LDL R15, [R1+0x5c4] ;  /* 0x0005c400010f7983 */ /* 0x000ee80000100800 */
[----:B------:R4:W3:Y:S02]  /*139d0*/  @!P0 LDG.E.U16 R36, [R4.64] ;  /* 0x0000000404248981 */ /* 0x0008e4000c1e1500 */
[----:B----4-:R-:W-:Y:S02]  /*139e0*/  @!P1 IMAD.MOV.U32 R5, RZ, RZ, R11 ;  /* 0x000000ffff059224 */ /* 0x010fe400078e000b */
[----:B------:R-:W4:Y:S01]  /*139f0*/  LDL R11, [R1+0x5bc] ;  /* 0x0005bc00010b7983 */ /* 0x000f220000100800 */
[----:B------:R-:W-:-:S03]  /*13a00*/  @!P1 IMAD.MOV.U32 R4, RZ, RZ, R10 ;  /* 0x000000ffff049224 */ /* 0x000fc600078e000a */
[----:B------:R-:W4:Y:S04]  /*13a10*/  LDL R10, [R1+0x5c0] ;  /* 0x0005c000010a7983 */ /* 0x000f280000100800 */
[----:B------:R0:W4:Y:S02]  /*13a20*/  @!P1 LDG.E.U16 R34, [R4.64] ;  /* 0x0000000404229981 */ /* 0x000124000c1e1500 */
[----:B0-----:R-:W-:Y:S02]  /*13a30*/  PRMT R5, RZ, 0x7610, R5 ;  /* 0x00007610ff057816 */ /* 0x001fe40000000005 */
[----:B------:R2:W4:Y:S02]  /*13a40*/  @!P0 LDG.E.U16 R32, [R6.64] ;  /* 0x0000000406208981 */ /* 0x000524000c1e1500 */
[----:B--2---:R-:W-:-:S02]  /*13a50*/  @!P1 IMAD.MOV.U32 R6, RZ, RZ, R12 ;  /* 0x000000ffff069224 */ /* 0x004fc400078e000c */
[----:B------:R-:W2:Y:S01]  /*13a60*/  LDL R12, [R1+0x590] ;  /* 0x00059000010c7983 */ /* 0x000ea20000100800 */
[----:B---3--:R-:W-:-:S03]  /*13a70*/  @!P1 IMAD.MOV.U32 R7, RZ, RZ, R13 ;  /* 0x000000ffff079224 */ /* 0x008fc600078e000d */
[----:B------:R-:W2:Y:S04]  /*13a80*/  LDL R13, [R1+0x58c] ;  /* 0x00058c00010d7983 */ /* 0x000ea80000100800 */
[----:B------:R0:W3:Y:S02]  /*13a90*/  @!P0 LDG.E.U16 R5, [R8.64] ;  /* 0x0000000408058981 */ /* 0x0000e4000c1e1500 */
[----:B0-----:R-:W-:Y:S02]  /*13aa0*/  @!P1 IMAD.MOV.U32 R8, RZ, RZ, R14 ;  /* 0x000000ffff089224 */ /* 0x001fe400078e000e */
[----:B------:R-:W3:Y:S01]  /*13ab0*/  LDL R14, [R1+0x580] ;  /* 0x00058000010e7983 */ /* 0x000ee20000100800 */
[----:B------:R-:W-:-:S03]  /*13ac0*/  @!P1 IMAD.MOV.U32 R9, RZ, RZ, R15 ;  /* 0x000000ffff099224 */ /* 0x000fc600078e000f */
[----:B------:R-:W3:Y:S01]  /*13ad0*/  LDL R15, [R1+0x57c] ;  /* 0x00057c00010f7983 */ /* 0x000ee20000100800 */
[----:B------:R-:W-:-:S06]  /*13ae0*/  PRMT R4, RZ, 0x7610, R4 ;  /* 0x00007610ff047816 */ /* 0x000fcc0000000004 */
[----:B------:R0:W3:Y:S02]  /*13af0*/  @!P1 LDG.E.U16 R4, [R6.64] ;  /* 0x0000000406049981 */ /* 0x0000e4000c1e1500 */
[----:B0-----:R-:W-:Y:S02]  /*13b00*/  PRMT R6, RZ, 0x7610, R6 ;  /* 0x00007610ff067816 */ /* 0x001fe40000000006 */
[----:B------:R-:W-:-:S04]  /*13b10*/  PRMT R7, RZ, 0x7610, R7 ;  /* 0x00007610ff077816 */ /* 0x000fc80000000007 */
[----:B------:R0:W3:Y:S02]  /*13b20*/  @!P1 LDG.E.U16 R6, [R8.64] ;  /* 0x0000000408069981 */ /* 0x0000e4000c1e1500 */
[----:B0-----:R-:W-:Y:S02]  /*13b30*/  PRMT R8, RZ, 0x7610, R8 ;  /* 0x00007610ff087816 */ /* 0x001fe40000000008 */
[----:B------:R-:W-:Y:S01]  /*13b40*/  PRMT R9, RZ, 0x7610, R9 ;  /* 0x00007610ff097816 */ /* 0x000fe20000000009 */
[----:B----4-:R0:W4:Y:S02]  /*13b50*/  @!P0 LDG.E.U16 R7, [R10.64] ;  /* 0x000000040a078981 */ /* 0x010124000c1e1500 */
[----:B0-----:R-:W-:Y:S02]  /*13b60*/  @!P1 IMAD.MOV.U32 R10, RZ, RZ, R16 ;  /* 0x000000ffff0a9224 */ /* 0x001fe400078e0010 */
[----:B------:R-:W-:Y:S01]  /*13b70*/  @!P1 IMAD.MOV.U32 R11, RZ, RZ, R17 ;  /* 0x000000ffff0b9224 */ /* 0x000fe200078e0011 */
[----:B------:R-:W4:Y:S04]  /*13b80*/  LDL R16, [R1+0x550] ;  /* 0x0005500001107983 */ /* 0x000f280000100800 */
[----:B------:R-:W4:Y:S04]  /*13b90*/  LDL R17, [R1+0x54c] ;  /* 0x00054c0001117983 */ /* 0x000f280000100800 */
[----:B------:R0:W4:Y:S02]  /*13ba0*/  @!P1 LDG.E.U16 R8, [R10.64] ;  /* 0x000000040a089981 */ /* 0x000124000c1e1500 */
[----:B0-----:R-:W-:-:S02]  /*13bb0*/  PRMT R11, RZ, 0x7610, R11 ;  /* 0x00007610ff0b7816 */ /* 0x001fc4000000000b */
[----:B--2---:R0:W2:Y:S02]  /*13bc0*/  @!P0 LDG.E.U16 R9, [R12.64] ;  /* 0x000000040c098981 */ /* 0x0040a4000c1e1500 */
[----:B0-----:R-:W-:Y:S02]  /*13bd0*/  @!P1 IMAD.MOV.U32 R12, RZ, RZ, R18 ;  /* 0x000000ffff0c9224 */ /* 0x001fe400078e0012 */
[----:B------:R-:W-:Y:S01]  /*13be0*/  @!P1 IMAD.MOV.U32 R13, RZ, RZ, R19 ;  /* 0x000000ffff0d9224 */ /* 0x000fe200078e0013 */
[----:B------:R-:W2:Y:S04]  /*13bf0*/  LDL R18, [R1+0x540] ;  /* 0x0005400001127983 */ /* 0x000ea80000100800 */
[----:B------:R-:W2:Y:S04]  /*13c00*/  LDL R19, [R1+0x53c] ;  /* 0x00053c0001137983 */ /* 0x000ea80000100800 */
[----:B---3--:R0:W3:Y:S02]  /*13c10*/  @!P0 LDG.E.U16 R11, [R14.64] ;  /* 0x000000040e0b8981 */ /* 0x0080e4000c1e1500 */
[----:B0-----:R-:W-:-:S02]  /*13c20*/  @!P1 IMAD.MOV.U32 R14, RZ, RZ, R20 ;  /* 0x000000ffff0e9224 */ /* 0x001fc400078e0014 */
[----:B------:R-:W-:Y:S01]  /*13c30*/  @!P1 IMAD.MOV.U32 R15, RZ, RZ, R21 ;  /* 0x000000ffff0f9224 */ /* 0x000fe200078e0015 */
[----:B------:R-:W3:Y:S04]  /*13c40*/  LDL R20, [R1+0x510] ;  /* 0x0005100001147983 */ /* 0x000ee80000100800 */
        /* <DEDUP_REMOVED lines=36> */
[----:B------:R0:W4:Y:S04]  /*13e90*/  @!P1 LDG.E.U16 R20, [R22.64] ;  /* 0x0000000416149981 */ /* 0x000128000c1e1500 */
[----:B------:R-:W4:Y:S01]  /*13ea0*/  LDL R29, [R1+0x44c] ;  /* 0x00044c00011d7983 */ /* 0x000f220000100800 */
[----:B0-----:R-:W-:-:S03]  /*13eb0*/  PRMT R23, RZ, 0x7610, R23 ;  /* 0x00007610ff177816 */ /* 0x001fc60000000017 */
[----:B--2---:R0:W2:Y:S04]  /*13ec0*/  @!P0 LDG.E.U16 R21, [R24.64] ;  /* 0x0000000418158981 */ /* 0x0040a8000c1e1500 */
[----:B0-----:R-:W2:Y:S04]  /*13ed0*/  LDL R25, [R1+0x4c4] ;  /* 0x0004c40001197983 */ /* 0x001ea80000100800 */
[----:B---3--:R0:W3:Y:S04]  /*13ee0*/  @!P0 LDG.E.U16 R23, [R26.64] ;  /* 0x000000041a178981 */ /* 0x0080e8000c1e1500 */
[----:B0-----:R-:W3:Y:S04]  /*13ef0*/  LDL R26, [R1+0x484] ;  /* 0x00048400011a7983 */ /* 0x001ee80000100800 */
[----:B------:R-:W3:Y:S01]  /*13f00*/  LDL R27, [R1+0x488] ;  /* 0x00048800011b7983 */ /* 0x000ee20000100800 */
[----:B------:R-:W-:Y:S01]  /*13f10*/  PRMT R22, RZ, 0x7610, R22 ;  /* 0x00007610ff167816 */ /* 0x000fe20000000016 */
[----:B------:R-:W-:-:S02]  /*13f20*/  @!P1 IMAD.MOV.U32 R24, RZ, RZ, R61 ;  /* 0x000000ffff189224 */ /* 0x000fc400078e003d */
[----:B------:R-:W3:Y:S04]  /*13f30*/  LDL R61, [R1+0xb84] ;  /* 0x000b8400013d7983 */ /* 0x000ee80000100800 */
[----:B--2---:R0:W2:Y:S02]  /*13f40*/  @!P1 LDG.E.U16 R22, [R24.64] ;  /* 0x0000000418169981 */ /* 0x0040a4000c1e1500 */
[----:B0-----:R-:W-:Y:S02]  /*13f50*/  PRMT R24, RZ, 0x7610, R24 ;  /* 0x00007610ff187816 */ /* 0x001fe40000000018 */
[----:B------:R-:W-:-:S06]  /*13f60*/  PRMT R25, RZ, 0x7610, R25 ;  /* 0x00007610ff197816 */ /* 0x000fcc0000000019 */
[----:B----4-:R0:W4:Y:S04]  /*13f70*/  @!P0 LDG.E.U16 R25, [R28.64] ;  /* 0x000000041c198981 */ /* 0x010128000c1e1500 */
[----:B0-----:R-:W2:Y:S04]  /*13f80*/  LDL R28, [R1+0x444] ;  /* 0x00044400011c7983 */ /* 0x001ea80000100800 */
[----:B------:R-:W2:Y:S01]  /*13f90*/  LDL R29, [R1+0x448] ;  /* 0x00044800011d7983 */ /* 0x000ea20000100800 */
[----:B---3--:R-:W-:-:S04]  /*13fa0*/  @!P1 LOP3.LUT R27, R27, R26, RZ, 0x3c, !PT ;  /* 0x0000001a1b1b9212 */ /* 0x008fc800078e3cff */
[----:B------:R-:W-:-:S04]  /*13fb0*/  @!P1 LOP3.LUT R26, R27, R26, RZ, 0x3c, !PT ;  /* 0x0000001a1b1a9212 */ /* 0x000fc800078e3cff */
[----:B------:R-:W-:-:S05]  /*13fc0*/  @!P1 LOP3.LUT R27, R27, R26, RZ, 0x3c, !PT ;  /* 0x0000001a1b1b9212 */ /* 0x000fca00078e3cff */
[----:B------:R0:W3:Y:S02]  /*13fd0*/  @!P1 LDG.E.U16 R24, [R26.64] ;  /* 0x000000041a189981 */ /* 0x0000e4000c1e1500 */
[----:B0-----:R-:W-:-:S06]  /*13fe0*/  PRMT R27, RZ, 0x7610, R27 ;  /* 0x00007610ff1b7816 */ /* 0x001fcc000000001b */
[----:B------:R0:W3:Y:S04]  /*13ff0*/  @!P0 LDG.E.U16 R27, [R30.64] ;  /* 0x000000041e1b8981 */ /* 0x0000e8000c1e1500 */
[----:B0-----:R-:W3:Y:S04]  /*14000*/  LDL R30, [R1+0x410] ;  /* 0x00041000011e7983 */ /* 0x001ee80000100800 */
[----:B------:R-:W3:Y:S01]  /*14010*/  LDL R31, [R1+0xb70] ;  /* 0x000b7000011f7983 */ /* 0x000ee20000100800 */
[----:B------:R-:W-:Y:S02]  /*14020*/  PRMT R26, RZ, 0x7610, R26 ;  /* 0x00007610ff1a7816 */ /* 0x000fe4000000001a */
[----:B--2---:R-:W-:-:S04]  /*14030*/  @!P1 LOP3.LUT R29, R29, R28, RZ, 0x3c, !PT ;  /* 0x0000001c1d1d9212 */ /* 0x004fc800078e3cff */
[----:B------:R-:W-:-:S04]  /*14040*/  @!P1 LOP3.LUT R28, R29, R28, RZ, 0x3c, !PT ;  /* 0x0000001c1d1c9212 */ /* 0x000fc800078e3cff */
[----:B------:R-:W-:-:S05]  /*14050*/  @!P1 LOP3.LUT R29, R29, R28, RZ, 0x3c, !PT ;  /* 0x0000001c1d1d9212 */ /* 0x000fca00078e3cff */
[----:B------:R0:W2:Y:S02]  /*14060*/  @!P1 LDG.E.U16 R26, [R28.64] ;  /* 0x000000041c1a9981 */ /* 0x0000a4000c1e1500 */
[----:B0-----:R-:W-:Y:S02]  /*14070*/  PRMT R28, RZ, 0x7610, R28 ;  /* 0x00007610ff1c7816 */ /* 0x001fe4000000001c */
[----:B---3--:R-:W-:-:S04]  /*14080*/  @!P1 LOP3.LUT R31, R31, R30, RZ, 0x3c, !PT ;  /* 0x0000001e1f1f9212 */ /* 0x008fc800078e3cff */
[----:B------:R-:W-:-:S04]  /*14090*/  @!P1 LOP3.LUT R30, R31, R30, RZ, 0x3c, !PT ;  /* 0x0000001e1f1e9212 */ /* 0x000fc800078e3cff */
[----:B------:R-:W-:-:S05]  /*140a0*/  @!P1 LOP3.LUT R31, R31, R30, RZ, 0x3c, !PT ;  /* 0x0000001e1f1f9212 */ /* 0x000fca00078e3cff */
[----:B------:R0:W3:Y:S04]  /*140b0*/  @!P1 LDG.E.U16 R28, [R30.64] ;  /* 0x000000041e1c9981 */ /* 0x0000e8000c1e1500 */
[----:B0-----:R-:W2:Y:S01]  /*140c0*/  LDL R31, [R1+0x3f4] ;  /* 0x0003f400011f7983 */ /* 0x001ea20000100800 */
[----:B------:R-:W-:Y:S01]  /*140d0*/  PRMT R29, RZ, 0x7610, R29 ;  /* 0x00007610ff1d7816 */ /* 0x000fe2000000001d */
[----:B------:R-:W-:Y:S01]  /*140e0*/  @!P0 IMAD.MOV.U32 R30, RZ, RZ, R61 ;  /* 0x000000ffff1e8224 */ /* 0x000fe200078e003d */
[----:B------:R-:W-:Y:S01]  /*140f0*/  PRMT R33, RZ, 0x7610, R33 ;  /* 0x00007610ff217816 */ /* 0x000fe20000000021 */
[----:B------:R-:W3:Y:S04]  /*14100*/  LDL R61, [R1+0x480] ;  /* 0x00048000013d7983 */ /* 0x000ee80000100800 */
[----:B--2---:R0:W2:Y:S04]  /*14110*/  @!P0 LDG.E.U16 R29, [R30.64] ;  /* 0x000000041e1d8981 */ /* 0x0040a8000c1e1500 */
[----:B0-----:R-:W2:Y:S04]  /*14120*/  LDL R30, [R1+0x3f0] ;  /* 0x0003f000011e7983 */ /* 0x001ea80000100800 */
[----:B------:R-:W2:Y:S02]  /*14130*/  LDL R31, [R1+0xb90] ;  /* 0x000b9000011f7983 */ /* 0x000ea40000100800 */
[----:B--2---:R-:W-:-:S04]  /*14140*/  @!P1 LOP3.LUT R31, R31, R30, RZ, 0x3c, !PT ;  /* 0x0000001e1f1f9212 */ /* 0x004fc800078e3cff */
[----:B------:R-:W-:-:S04]  /*14150*/  @!P1 LOP3.LUT R30, R31, R30, RZ, 0x3c, !PT ;  /* 0x0000001e1f1e9212 */ /* 0x000fc800078e3cff */
[----:B------:R-:W-:-:S05]  /*14160*/  @!P1 LOP3.LUT R31, R31, R30, RZ, 0x3c, !PT ;  /* 0x0000001e1f1f9212 */ /* 0x000fca00078e3cff */
[----:B------:R0:W2:Y:S04]  /*14170*/  @!P1 LDG.E.U16 R33, [R30.64] ;  /* 0x000000041e219981 */ /* 0x0000a8000c1e1500 */
[----:B0-----:R-:W2:Y:S04]  /*14180*/  LDL R30, [R1+0x3d4] ;  /* 0x0003d400011e7983 */ /* 0x001ea80000100800 */
[----:B------:R-:W2:Y:S01]  /*14190*/  LDL R31, [R1+0xba4] ;  /* 0x000ba400011f7983 */ /* 0x000ea20000100800 */
[----:B------:R-:W-:Y:S02]  /*141a0*/  PRMT R35, RZ, 0x7610, R35 ;  /* 0x00007610ff237816 */ /* 0x000fe40000000023 */
        /* <DEDUP_REMOVED lines=25> */
[----:B0-----:R-:W2:Y:S01]  /*14340*/  LDL R31, [R1+0x47c] ;  /* 0x00047c00011f7983 */ /* 0x001ea20000100800 */
[----:B------:R-:W-:Y:S01]  /*14350*/  PRMT R43, RZ, 0x7610, R43 ;  /* 0x00007610ff2b7816 */ /* 0x000fe2000000002b */
[----:B---3--:R-:W-:Y:S01]  /*14360*/  @!P0 IMAD.MOV.U32 R30, RZ, RZ, R61 ;  /* 0x000000ffff1e8224 */ /* 0x008fe200078e003d */
        /* <DEDUP_REMOVED lines=39> */
[----:B---3--:R-:W-:-:S05]  /*145e0*/  @!P0 IMAD.MOV.U32 R30, RZ, RZ, R61 ;  /* 0x000000ffff1e8224 */ /* 0x008fca00078e003d */
[----:B--2---:R0:W2:Y:S04]  /*145f0*/  @!P0 LDG.E.U16 R55, [R30.64] ;  /* 0x000000041e378981 */ /* 0x0040a8000c1e1500 */
[----:B0-----:R-:W3:Y:S04]  /*14600*/  LDL R30, [R1+0x3e8] ;  /* 0x0003e800011e7983 */ /* 0x001ee80000100800 */
[----:B------:R-:W3:Y:S01]  /*14610*/  LDL R31, [R1+0xb98] ;  /* 0x000b9800011f7983 */ /* 0x000ee20000100800 */
[----:B------:R-:W-:Y:S02]  /*14620*/  PRMT R56, RZ, 0x7610, R56 ;  /* 0x00007610ff387816 */ /* 0x000fe40000000038 */
[----:B---3--:R-:W-:-:S04]  /*14630*/  @!P1 LOP3.LUT R31, R31, R30, RZ, 0x3c, !PT ;  /* 0x0000001e1f1f9212 */ /* 0x008fc800078e3cff */
[----:B------:R-:W-:-:S04]  /*14640*/  @!P1 LOP3.LUT R30, R31, R30, RZ, 0x3c, !PT ;  /* 0x0000001e1f1e9212 */ /* 0x000fc800078e3cff */
[----:B------:R-:W-:-:S05]  /*14650*/  @!P1 LOP3.LUT R31, R31, R30, RZ, 0x3c, !PT ;  /* 0x0000001e1f1f9212 */ /* 0x000fca00078e3cff */
[----:B------:R0:W3:Y:S04]  /*14660*/  @!P1 LDG.E.U16 R56, [R30.64] ;  /* 0x000000041e389981 */ /* 0x0000e8000c1e1500 */
[----:B0-----:R-:W2:Y:S01]  /*14670*/  LDL R31, [R1+0x3c4] ;  /* 0x0003c400011f7983 */ /* 0x001ea20000100800 */
[----:B------:R-:W-:-:S03]  /*14680*/  PRMT R57, RZ, 0x7610, R57 ;  /* 0x00007610ff397816 */ /* 0x000fc60000000039 */
[----:B------:R0:W-:Y:S04]  /*14690*/  STL [R1+0xcc4], R3 ;  /* 0x000cc40301007387 */ /* 0x0001e80000100800 */
[----:B------:R-:W1:Y:S02]  /*146a0*/  S2R R61, SR_TID.X ;  /* 0x00000000003d7919 */ /* 0x000e640000002100 */
[----:B-1----:R-:W-:-:S05]  /*146b0*/  LOP3.LUT R61, R61, 0x1f, RZ, 0xc0, !PT ;  /* 0x0000001f3d3d7812 */ /* 0x002fca00078ec0ff */
[----:B------:R-:W-:-:S05]  /*146c0*/  IMAD.SHL.U32 R61, R61, 0x2, RZ ;  /* 0x000000023d3d7824 */ /* 0x000fca00078e00ff */
[----:B------:R-:W-:-:S05]  /*146d0*/  LOP3.LUT R61, R61, 0x20, RZ, 0x3c, !PT ;  /* 0x000000203d3d7812 */ /* 0x000fca00078e3cff */
        /* <DEDUP_REMOVED lines=17> */
[----:B----4-:R-:W-:Y:S01]  /*147f0*/  STS.U16 [R61+0x3900], R25 ;  /* 0x003900193d007388 */ /* 0x010fe20000000400 */
[----:B--2---:R-:W-:-:S02]  /*14800*/  @!P1 IMAD.MOV.U32 R30, RZ, RZ, R31 ;  /* 0x000000ffff1e9224 */ /* 0x004fc400078e001f */
[----:B------:R-:W-:Y:S02]  /*14810*/  @!P1 IMAD.MOV.U32 R31, RZ, RZ, R3 ;  /* 0x000000ffff1f9224 */ /* 0x000fe400078e0003 */
[----:B0-----:R-:W2:Y:S04]  /*14820*/  LDL.LU R3, [R1+0x328] ;  /* 0x0003280001037983 */ /* 0x001ea80000300800 */
[----:B------:R-:W2:Y:S04]  /*14830*/  @!P1 LDG.E.U16 R57, [R30.64] ;  /* 0x000000041e399981 */ /* 0x000ea8000c1e1500 */
[----:B-1----:R-:W2:Y:S04]  /*14840*/  LDL R21, [R1+0x3a0] ;  /* 0x0003a00001157983 */ /* 0x002ea80000100800 */
        /* <DEDUP_REMOVED lines=33> */
[----:B------:R1:W-:Y:S04]  /*14a60*/  STS.U16 [R2+0x3bc0], R51 ;  /* 0x003bc03302007388 */ /* 0x0003e80000000400 */
[----:B0-----:R-:W4:Y:S04]  /*14a70*/  LDL.LU.64 R48, [R1+0x270] ;  /* 0x0002700001307983 */ /* 0x001f280000300a00 */
[----:B-1----:R-:W4:Y:S04]  /*14a80*/  LDL.LU.64 R50, [R1+0x278] ;  /* 0x0002780001327983 */ /* 0x002f280000300a00 */
[----:B------:R-:W-:Y:S04]  /*14a90*/  STS.U16 [R2+0x3b80], R53 ;  /* 0x003b803502007388 */ /* 0x000fe80000000400 */
[----:B------:R-:W-:Y:S04]  /*14aa0*/  STS.U16 [R2+0x3d80], R55 ;  /* 0x003d803702007388 */ /* 0x000fe80000000400 */
[----:B---3--:R-:W-:Y:S04]  /*14ab0*/  STS.U16 [R2+0x3dc0], R56 ;  /* 0x003dc03802007388 */ /* 0x008fe80000000400 */
[----:B--2---:R-:W-:Y:S04]  /*14ac0*/  STS.U16 [R2+0x3fc0], R3 ;  /* 0x003fc00302007388 */ /* 0x004fe80000000400 */
[----:B------:R0:W-:Y:S04]  /*14ad0*/  STS.U16 [R2+0x3f80], R57 ;  /* 0x003f803902007388 */ /* 0x0001e80000000400 */
[----:B------:R-:W1:Y:S04]  /*14ae0*/  S2R R0, SR_TID.X ;  /* 0x0000000000007919 */ /* 0x000e680000002100 */
[----:B------:R-:W2:Y:S04]  /*14af0*/  S2R R61, SR_TID.X ;  /* 0x00000000003d7919 */ /* 0x000ea80000002100 */
[----:B0-----:R-:W3:Y:S04]  /*14b00*/  LDL R2, [R1+0x3ac] ;  /* 0x0003ac0001027983 */ /* 0x001ee80000100800 */
[----:B------:R-:W3:Y:S04]  /*14b10*/  LDL.LU.64 R12, [R1+0x260] ;  /* 0x00026000010c7983 */ /* 0x000ee80000300a00 */
[----:B------:R-:W3:Y:S04]  /*14b20*/  LDL.LU.64 R14, [R1+0x268] ;  /* 0x00026800010e7983 */ /* 0x000ee80000300a00 */
[----:B------:R-:W-:Y:S01]  /*14b30*/  BAR.SYNC.DEFER_BLOCKING 0x0 ;  /* 0x0000000000007b1d */ /* 0x000fe20000010000 */
[----:B-1----:R-:W-:Y:S01]  /*14b40*/  LOP3.LUT R0, R0, 0x7, RZ, 0xc0, !PT ;  /* 0x0000000700007812 */ /* 0x002fe200078ec0ff */
[----:B--2---:R-:W-:-:S04]  /*14b50*/  IMAD.SHL.U32 R61, R61, 0x2, RZ ;  /* 0x000000023d3d7824 */ /* 0x004fc800078e00ff */
[----:B------:R-:W-:-:S05]  /*14b60*/  IMAD R0, R0, 0x90, RZ ;  /* 0x0000009000007824 */ /* 0x000fca00078e02ff */
[----:B------:R-:W-:Y:S02]  /*14b70*/  LOP3.LUT R5, R0, 0x30, R61, 0x78, !PT ;  /* 0x0000003000057812 */ /* 0x000fe400078e783d */
[----:B------:R-:W2:Y:S04]  /*14b80*/  LDL R0, [R1+0x3a8] ;  /* 0x0003a80001007983 */ /* 0x000ea80000100800 */
[----:B------:R-:W0:Y:S04]  /*14b90*/  LDSM.16.M88.4 R8, [R5+0x2000] ;  /* 0x002000000508783b */ /* 0x000e280000000200 */
[----:B------:R-:W-:Y:S04]  /*14ba0*/  LDSM.16.MT88.4 R24, [R21] ;  /* 0x000000001518783b */ /* 0x000fe80000004200 */
[----:B------:R-:W1:Y:S04]  /*14bb0*/  LDSM.16.M88.4 R40, [R5+0x2c00] ;  /* 0x002c00000528783b */ /* 0x000e680000000200 */
[----:B------:R-:W1:Y:S04]  /*14bc0*/  LDSM.16.M88.4 R36, [R5+0x3000] ;  /* 0x003000000524783b */ /* 0x000e680000000200 */
[----:B------:R-:W1:Y:S04]  /*14bd0*/  LDSM.16.M88.4 R44, [R5+0x2400] ;  /* 0x00240000052c783b */ /* 0x000e680000000200 */
[----:B------:R-:W1:Y:S04]  /*14be0*/  LDSM.16.M88.4 R28, [R5+0x2800] ;  /* 0x00280000051c783b */ /* 0x000e680000000200 */
[----:B------:R-:W4:Y:S04]  /*14bf0*/  LDSM.16.M88.4 R16, [R5+0x3400] ;  /* 0x003400000510783b */ /* 0x000f280000000200 */
[----:B------:R-:W-:Y:S04]  /*14c00*/  LDSM.16.M88.4 R56, [R5+0x3800] ;  /* 0x003800000538783b */ /* 0x000fe80000000200 */
[----:B------:R-:W2:Y:S04]  /*14c10*/  LDSM.16.M88.4 R4, [R5+0x3c00] ;  /* 0x003c00000504783b */ /* 0x000ea80000000200 */
[----:B------:R-:W-:Y:S04]  /*14c20*/  LDSM.16.MT88.4 R20, [R21+0x800] ;  /* 0x000800001514783b */ /* 0x000fe80000004200 */
[----:B0-----:R-:W-:Y:S04]  /*14c30*/  STL.64 [R1+0x60], R8 ;  /* 0x0000600801007387 */ /* 0x001fe80000100a00 */
[----:B------:R4:W-:Y:S04]  /*14c40*/  STL.64 [R1+0x68], R10 ;  /* 0x0000680a01007387 */ /* 0x0009e80000100a00 */
[----:B-1----:R-:W-:Y:S04]  /*14c50*/  STL.64 [R1+0x28], R42 ;  /* 0x0000282a01007387 */ /* 0x002fe80000100a00 */
[----:B------:R-:W-:Y:S04]  /*14c60*/  STL.64 [R1+0x18], R38 ;  /* 0x0000182601007387 */ /* 0x000fe80000100a00 */
[----:B------:R-:W-:Y:S04]  /*14c70*/  STL.64 [R1+0x48], R46 ;  /* 0x0000482e01007387 */ /* 0x000fe80000100a00 */
[----:B------:R-:W-:Y:S04]  /*14c80*/  STL.64 [R1+0x30], R28 ;  /* 0x0000301c01007387 */ /* 0x000fe80000100a00 */
[----:B------:R-:W-:Y:S01]  /*14c90*/  STL.64 [R1+0x38], R30 ;  /* 0x0000381e01007387 */ /* 0x000fe20000100a00 */
[C---:B----4-:R-:W-:Y:S03]  /*14ca0*/  HMMA.16816.F32.BF16 R8, R24.reuse, R8, R48 ;  /* 0x000000081808723c */ /* 0x050fe60000041830 */
[----:B------:R-:W4:Y:S04]  /*14cb0*/  LDL.LU.64 R48, [R1+0x2a0] ;  /* 0x0002a00001307983 */ /* 0x000f280000300a00 */
[----:B------:R-:W4:Y:S11]  /*14cc0*/  LDL.LU.64 R50, [R1+0x2a8] ;  /* 0x0002a80001327983 */ /* 0x000f360000300a00 */
[----:B------:R-:W-:Y:S05]  /*14cd0*/  @!UPT UIADD3 URZ, URZ, URZ, URZ ;  /* 0x0000003f3f3ff290 */ /* 0x000fea000fffe03f */
[----:B------:R0:W-:Y:S04]  /*14ce0*/  STL.64 [R1+0xb0], R8 ;  /* 0x0000b00801007387 */ /* 0x0001e80000100a00 */
[----:B------:R1:W-:Y:S04]  /*14cf0*/  STL.64 [R1+0xb8], R10 ;  /* 0x0000b80a01007387 */ /* 0x0003e80000100a00 */
[----:B0-----:R-:W4:Y:S04]  /*14d00*/  LDL.LU.64 R8, [R1+0x290] ;  /* 0x0002900001087983 */ /* 0x001f280000300a00 */
[----:B-1----:R-:W4:Y:S04]  /*14d10*/  LDL.LU.64 R10, [R1+0x298] ;  /* 0x00029800010a7983 */ /* 0x002f280000300a00 */
[----:B------:R-:W-:Y:S04]  /*14d20*/  STL.64 [R1], R16 ;  /* 0x0000001001007387 */ /* 0x000fe80000100a00 */
[----:B------:R-:W-:Y:S01]  /*14d30*/  STL.64 [R1+0x8], R18 ;  /* 0x0000081201007387 */ /* 0x000fe20000100a00 */
[C---:B---3--:R-:W-:Y:S11]  /*14d40*/  HMMA.16816.F32.BF16 R12, R24.reuse, R44, R12 ;  /* 0x0000002c180c723c */ /* 0x048ff6000004180c */
[----:B------:R-:W-:Y:S11]  /*14d50*/  @!UPT UIADD3 URZ, URZ, URZ, URZ ;  /* 0x0000003f3f3ff290 */ /* 0x000ff6000fffe03f */
[----:B------:R-:W-:Y:S01]  /*14d60*/  @!UPT UIADD3 URZ, URZ, URZ, URZ ;  /* 0x0000003f3f3ff290 */ /* 0x000fe2000fffe03f */
[----:B------:R0:W-:Y:S01]  /*14d70*/  STL [R1+0xa0], R12 ;  /* 0x0000a00c01007387 */ /* 0x0001e20000100800 */
[----:B------:R-:W-:Y:S02]  /*14d80*/  IMAD.MOV.U32 R61, RZ, RZ, R13 ;  /* 0x000000ffff3d7224 */ /* 0x000fe400078e000d */
[----:B------:R-:W-:Y:S02]  /*14d90*/  IMAD.MOV.U32 R60, RZ, RZ, R14 ;  /* 0x000000ffff3c7224 */ /* 0x000fe400078e000e */
[----:B------:R-:W-:Y:S01]  /*14da0*/  IMAD.MOV.U32 R3, RZ, RZ, R15 ;  /* 0x000000ffff037224 */ /* 0x000fe200078e000f */
[----:B0-----:R-:W3:Y:S04]  /*14db0*/  LDL.LU.64 R12, [R1+0x1a0] ;  /* 0x0001a000010c7983 */ /* 0x001ee80000300a00 */
[----:B------:R-:W3:Y:S04]  /*14dc0*/  LDL.LU.64 R14, [R1+0x1a8] ;  /* 0x0001a800010e7983 */ /* 0x000ee80000300a00 */
[----:B------:R-:W3:Y:S04]  /*14dd0*/  LDL R34, [R1+0x3b0] ;  /* 0x0003b00001227983 */ /* 0x000ee80000100800 */
[----:B------:R-:W-:Y:S04]  /*14de0*/  STL [R1+0x11b0], R3 ;  /* 0x0011b00301007387 */ /* 0x000fe80000100800 */
[----:B------:R-:W-:Y:S04]  /*14df0*/  STL [R1+0x11ac], R60 ;  /* 0x0011ac3c01007387 */ /* 0x000fe80000100800 */
[----:B------:R-:W-:Y:S04]  /*14e00*/  STL [R1+0x11a8], R61 ;  /* 0x0011a83d01007387 */ /* 0x000fe80000100800 */
[----:B--2---:R-:W-:Y:S04]  /*14e10*/  STL [R1+0x11b8], R6 ;  /* 0x0011b80601007387 */ /* 0x004fe80000100800 */
[----:B------:R-:W-:Y:S01]  /*14e20*/  STL [R1+0x11b4], R7 ;  /* 0x0011b40701007387 */ /* 0x000fe20000100800 */
[C---:B----4-:R-:W-:Y:S08]  /*14e30*/  HMMA.16816.F32.BF16 R48, R24.reuse, R28, R48 ;  /* 0x0000001c1830723c */ /* 0x050ff00000041830 */
[----:B------:R-:W-:Y:S11]  /*14e40*/  HMMA.16816.F32.BF16 R8, R24, R40, R8 ;  /* 0x000000281808723c */ /* 0x000ff60000041808 */
[----:B------:R-:W-:Y:S04]  /*14e50*/  @!UPT UIADD3 URZ, URZ, URZ, URZ ;  /* 0x0000003f3f3ff290 */ /* 0x000fe8000fffe03f */
[----:B------:R0:W-:Y:S04]  /*14e60*/  STL.64 [R1+0x90], R48 ;  /* 0x0000903001007387 */ /* 0x0001e80000100a00 */
[----:B------:R1:W-:Y:S04]  /*14e70*/  STL.64 [R1+0x98], R50 ;  /* 0x0000983201007387 */ /* 0x0003e80000100a00 */
[----:B------:R-:W-:Y:S04]  /*14e80*/  STL.64 [R1+0x80], R8 ;  /* 0x0000800801007387 */ /* 0x000fe80000100a00 */
[----:B------:R-:W-:Y:S04]  /*14e90*/  STL [R1+0x88], R10 ;  /* 0x0000880a01007387 */ /* 0x000fe80000100800 */
[----:B0-----:R-:W2:Y:S04]  /*14ea0*/  LDL.LU.64 R48, [R1+0x170] ;  /* 0x0001700001307983 */ /* 0x001ea80000300a00 */
[----:B-1----:R-:W2:Y:S01]  /*14eb0*/  LDL.LU.64 R50, [R1+0x178] ;  /* 0x0001780001327983 */ /* 0x002ea20000300a00 */
[----:B------:R-:W-:-:S02]  /*14ec0*/  IMAD.MOV.U32 R6, RZ, RZ, R11 ;  /* 0x000000ffff067224 */ /* 0x000fc400078e000b */
[----:B------:R-:W-:Y:S02]  /*14ed0*/  IMAD.MOV.U32 R47, RZ, RZ, R36 ;  /* 0x000000ffff2f7224 */ /* 0x000fe400078e0024 */
[----:B------:R-:W-:Y:S01]  /*14ee0*/  IMAD.MOV.U32 R46, RZ, RZ, R37 ;  /* 0x000000ffff2e7224 */ /* 0x000fe200078e0025 */
[----:B------:R0:W-:Y:S01]  /*14ef0*/  STL [R1+0x11bc], R6 ;  /* 0x0011bc0601007387 */ /* 0x0001e20000100800 */
[----:B------:R-:W-:Y:S02]  /*14f00*/  IMAD.MOV.U32 R52, RZ, RZ, R38 ;  /* 0x000000ffff347224 */ /* 0x000fe400078e0026 */
[----:B------:R-:W-:Y:S01]  /*14f10*/  IMAD.MOV.U32 R35, RZ, RZ, R39 ;  /* 0x000000ffff237224 */ /* 0x000fe200078e0027 */
[----:B---3--:R-:W-:Y:S01]  /*14f20*/  HMMA.16816.F32.BF16 R12, R24, R36, R12 ;  /* 0x00000024180c723c */ /* 0x008fe2000004180c */
[----:B------:R-:W3:Y:S04]  /*14f30*/  LDL.LU.64 R36, [R1+0x1b0] ;  /* 0x0001b00001247983 */ /* 0x000ee80000300a00 */
[----:B------:R-:W3:Y:S01]  /*14f40*/  LDL.LU.64 R38, [R1+0x1b8] ;  /* 0x0001b80001267983 */ /* 0x000ee20000300a00 */
[----:B------:R-:W-:-:S02]  /*14f50*/  IMAD.MOV.U32 R31, RZ, RZ, R40 ;  /* 0x000000ffff1f7224 */ /* 0x000fc400078e0028 */
[----:B------:R-:W-:Y:S01]  /*14f60*/  IMAD.MOV.U32 R30, RZ, RZ, R41 ;  /* 0x000000ffff1e7224 */ /* 0x000fe200078e0029 */
[----:B------:R-:W-:Y:S01]  /*14f70*/  LDSM.16.MT88.4 R8, [R34] ;  /* 0x000000002208783b */ /* 0x000fe20000004200 */
[----:B------:R-:W-:Y:S02]  /*14f80*/  IMAD.MOV.U32 R33, RZ, RZ, R42 ;  /* 0x000000ffff217224 */ /* 0x000fe400078e002a */
[----:B------:R-:W-:Y:S01]  /*14f90*/  IMAD.MOV.U32 R32, RZ, RZ, R43 ;  /* 0x000000ffff207224 */ /* 0x000fe200078e002b */
[----:B------:R-:W4:Y:S04]  /*14fa0*/  LDL.LU.64 R40, [R1+0x190] ;  /* 0x0001900001287983 */ /* 0x000f280000300a00 */
[----:B------:R-:W4:Y:S04]  /*14fb0*/  LDL.LU.64 R42, [R1+0x198] ;  /* 0x00019800012a7983 */ /* 0x000f280000300a00 */
[----:B------:R-:W-:Y:S01]  /*14fc0*/  STL [R1+0x1048], R2 ;  /* 0x0010480201007387 */ /* 0x000fe20000100800 */
[----:B--2---:R-:W-:Y:S11]  /*14fd0*/  HMMA.16816.F32.BF16 R16, R24, R16, R48 ;  /* 0x000000101810723c */ /* 0x004ff60000041830 */
[----:B------:R-:W-:Y:S11]  /*14fe0*/  @!UPT UIADD3 URZ, URZ, URZ, URZ ;  /* 0x0000003f3f3ff290 */ /* 0x000ff6000fffe03f */
[----:B------:R-:W-:Y:S01]  /*14ff0*/  @!UPT UIADD3 URZ, URZ, URZ, URZ ;  /* 0x0000003f3f3ff290 */ /* 0x000fe2000fffe03f */
[----:B------:R-:W-:Y:S01]  /*15000*/  STL.64 [R1+0x50], R16 ;  /* 0x0000501001007387 */ /* 0x000fe20000100a00 */
[----:B0-----:R-:W-:-:S03]  /*15010*/  IMAD.MOV.U32 R6, RZ, RZ, R18 ;  /* 0x000000ffff067224 */ /* 0x001fc600078e0012 */
[----:B------:R-:W-:Y:S04]  /*15020*/  STL [R1+0x5c], R19 ;  /* 0x00005c1301007387 */ /* 0x000fe80000100800 */
[----:B------:R-:W0:Y:S04]  /*15030*/  LDSM.16.MT88.4 R16, [R0] ;  /* 0x000000000010783b */ /* 0x000e280000004200 */
[----:B0-----:R-:W-:Y:S04]  /*15040*/  STL.64 [R1+0x1168], R18 ;  /* 0x0011681201007387 */ /* 0x001fe80000100a00 */
[----:B------:R0:W-:Y:S04]  /*15050*/  STL.64 [R1+0x1160], R16 ;  /* 0x0011601001007387 */ /* 0x0001e80000100a00 */
[----:B0-----:R-:W2:Y:S04]  /*15060*/  LDL.LU.64 R16, [R1+0x60] ;  /* 0x0000600001107983 */ /* 0x001ea80000300a00 */
[----:B------:R-:W-:Y:S01]  /*15070*/  STL [R1+0x104c], R0 ;  /* 0x00104c0001007387 */ /* 0x000fe20000100800 */
[C---:B---3--:R-:W-:Y:S03]  /*15080*/  HMMA.16816.F32.BF16 R48, R24.reuse, R56, R36 ;  /* 0x000000381830723c */ /* 0x048fe60000041824 */
[----:B------:R-:W3:Y:S04]  /*15090*/  LDL.LU.64 R36, [R1+0x2e0] ;  /* 0x0002e00001247983 */ /* 0x000ee80000300a00 */
[----:B------:R-:W3:Y:S11]  /*150a0*/  LDL.LU.64 R38, [R1+0x2e8] ;  /* 0x0002e80001267983 */ /* 0x000ef60000300a00 */
[----:B------:R-:W-:Y:S05]  /*150b0*/  @!UPT UIADD3 URZ, URZ, URZ, URZ ;  /* 0x0000003f3f3ff290 */ /* 0x000fea000fffe03f */
[----:B------:R-:W-:Y:S04]  /*150c0*/  STL.64 [R1+0x1060], R50 ;  /* 0x0010603201007387 */ /* 0x000fe80000100a00 */
[----:B------:R-:W-:Y:S04]  /*150d0*/  STL.64 [R1+0x1058], R48 ;  /* 0x0010583001007387 */ /* 0x000fe80000100a00 */
[----:B------:R-:W-:Y:S04]  /*150e0*/  STL.64 [R1+0x10e0], R22 ;  /* 0x0010e01601007387 */ /* 0x000fe80000100a00 */
[----:B------:R0:W-:Y:S04]  /*150f0*/  STL.64 [R1+0x10d8], R20 ;  /* 0x0010d81401007387 */ /* 0x0001e80000100a00 */
[----:B0-----:R-:W3:Y:S04]  /*15100*/  LDL.LU.64 R20, [R1+0x2d0] ;  /* 0x0002d00001147983 */ /* 0x001ee80000300a00 */
[----:B------:R-:W3:Y:S01]  /*15110*/  LDL.LU.64 R22, [R1+0x2d8] ;  /* 0x0002d80001167983 */ /* 0x000ee20000300a00 */
[----:B----4-:R-:W-:Y:S11]  /*15120*/  HMMA.16816.F32.BF16 R40, R24, R4, R40 ;  /* 0x000000041828723c */ /* 0x010ff60000041828 */
[----:B------:R-:W-:Y:S11]  /*15130*/  @!UPT UIADD3 URZ, URZ, URZ, URZ ;  /* 0x0000003f3f3ff290 */ /* 0x000ff6000fffe03f */
[----:B------:R-:W-:Y:S01]  /*15140*/  @!UPT UIADD3 URZ, URZ, URZ, URZ ;  /* 0x0000003f3f3ff290 */ /* 0x000fe2000fffe03f */
[----:B------:R0:W-:Y:S02]  /*15150*/  STL.64 [R1+0x1070], R42 ;  /* 0x0010702a01007387 */ /* 0x0001e40000100a00 */
[----:B0-----:R-:W-:Y:S02]  /*15160*/  IMAD.MOV.U32 R42, RZ, RZ, R52 ;  /* 0x000000ffff2a7224 */ /* 0x001fe400078e0034 */
[----:B------:R-:W0:Y:S04]  /*15170*/  LDSM.16.MT88.4 R52, [R34+0x800] ;  /* 0x000800002234783b */ /* 0x000e280000004200 */
[----:B------:R-:W-:Y:S01]  /*15180*/  STL.64 [R1+0x1068], R40 ;  /* 0x0010682801007387 */ /* 0x000fe20000100a00 */
[----:B------:R-:W-:-:S03]  /*15190*/  IMAD.MOV.U32 R43, RZ, RZ, R35 ;  /* 0x000000ffff2b7224 */ /* 0x000fc600078e0023 */
[----:B0-----:R-:W-:Y:S04]  /*151a0*/  STL.64 [R1+0x1080], R54 ;  /* 0x0010803601007387 */ /* 0x001fe80000100a00 */
[----:B------:R0:W-:Y:S01]  /*151b0*/  STL.64 [R1+0x1078], R52 ;  /* 0x0010783401007387 */ /* 0x0001e20000100a00 */
[----:B--2---:R-:W-:Y:S02]  /*151c0*/  IMAD.MOV.U32 R25, RZ, RZ, R16 ;  /* 0x000000ffff197224 */ /* 0x004fe400078e0010 */
[----:B------:R-:W-:Y:S01]  /*151d0*/  IMAD.MOV.U32 R24, RZ, RZ, R17 ;  /* 0x000000ffff187224 */ /* 0x000fe200078e0011 */
[C---:B---3--:R-:W-:Y:S01]  /*151e0*/  HMMA.16816.F32.BF16 R36, R8.reuse, R16, R36 ;  /* 0x000000100824723c */ /* 0x048fe20000041824 */
[----:B------:R-:W2:Y:S04]  /*151f0*/  LDL.LU.64 R16, [R1+0x2c0] ;  /* 0x0002c00001107983 */ /* 0x000ea80000300a00 */
[----:B------:R-:W2:Y:S04]  /*15200*/  LDL.LU.64 R18, [R1+0x2c8] ;  /* 0x0002c80001127983 */ /* 0x000ea80000300a00 */
[----:B0-----:R-:W3:Y:S11]  /*15210*/  LDL.LU.64 R52, [R1] ;  /* 0x0000000001347983 */ /* 0x001ef60000300a00 */
[----:B------:R-:W-:Y:S03]  /*15220*/  @!UPT UIADD3 URZ, URZ, URZ, URZ ;  /* 0x0000003f3f3ff290 */ /* 0x000fe6000fffe03f */
[----:B------:R0:W-:Y:S04]  /*15230*/  STL.64 [R1+0x1090], R38 ;  /* 0x0010902601007387 */ /* 0x0001e80000100a00 */
[----:B------:R1:W-:Y:S01]  /*15240*/  STL.64 [R1+0x1088], R36 ;  /* 0x0010882401007387 */ /* 0x0003e20000100a00 */
[----:B0-----:R-:W-:Y:S02]  /*15250*/  IMAD.MOV.U32 R38, RZ, RZ, R33 ;  /* 0x000000ffff267224 */ /* 0x001fe400078e0021 */
[----:B------:R-:W-:Y:S02]  /*15260*/  IMAD.MOV.U32 R39, RZ, RZ, R32 ;  /* 0x000000ffff277224 */ /* 0x000fe400078e0020 */
[----:B------:R-:W-:Y:S01]  /*15270*/  HMMA.16816.F32.BF16 R32, R8, R44, R20 ;  /* 0x0000002c0820723c */ /* 0x000fe20000041814 */
[----:B------:R-:W4:Y:S04]  /*15280*/  LDL.LU.64 R20, [R1+0x2b0] ;  /* 0x0002b00001147983 */ /* 0x000f280000300a00 */
[----:B------:R-:W4:Y:S01]  /*15290*/  LDL.LU.64 R22, [R1+0x2b8] ;  /* 0x0002b80001167983 */ /* 0x000f220000300a00 */
[----:B-1----:R-:W-:-:S02]  /*152a0*/  IMAD.MOV.U32 R36, RZ, RZ, R31 ;  /* 0x000000ffff247224 */ /* 0x002fc400078e001f */
[----:B------:R-:W-:Y:S02]  /*152b0*/  IMAD.MOV.U32 R37, RZ, RZ, R30 ;  /* 0x000000ffff257224 */ /* 0x000fe400078e001e */
[----:B------:R-:W-:Y:S02]  /*152c0*/  IMAD.MOV.U32 R7, RZ, RZ, R12 ;  /* 0x000000ffff077224 */ /* 0x000fe400078e000c */
[----:B------:R-:W-:Y:S02]  /*152d0*/  IMAD.MOV.U32 R3, RZ, RZ, R13 ;  /* 0x000000ffff037224 */ /* 0x000fe400078e000d */
[----:B------:R-:W-:Y:S02]  /*152e0*/  IMAD.MOV.U32 R60, RZ, RZ, R14 ;  /* 0x000000ffff3c7224 */ /* 0x000fe400078e000e */
[----:B------:R-:W-:Y:S02]  /*152f0*/  IMAD.MOV.U32 R61, RZ, RZ, R15 ;  /* 0x000000ffff3d7224 */ /* 0x000fe400078e000f */
[----:B------:R0:W1:Y:S01]  /*15300*/  LDSM.16.MT88.4 R12, [R2] ;  /* 0x00000000020c783b */ /* 0x0000620000004200 */
[----:B------:R-:W-:-:S02]  /*15310*/  IMAD.MOV.U32 R0, RZ, RZ, R45 ;  /* 0x000000ffff007224 */ /* 0x000fc400078e002d */
[----:B------:R-:W-:Y:S02]  /*15320*/  IMAD.MOV.U32 R40, RZ, RZ, R47 ;  /* 0x000000ffff287224 */ /* 0x000fe400078e002f */
[----:B------:R-:W-:Y:S02]  /*15330*/  IMAD.MOV.U32 R41, RZ, RZ, R46 ;  /* 0x000000ffff297224 */ /* 0x000fe400078e002e */
[----:B0-----:R-:W-:Y:S02]  /*15340*/  IMAD.MOV.U32 R2, RZ, RZ, R44 ;  /* 0x000000ffff027224 */ /* 0x001fe400078e002c */
[----:B------:R-:W3:Y:S04]  /*15350*/  LDL.LU.64 R44, [R1+0x180] ;  /* 0x00018000012c7983 */ /* 0x000ee80000300a00 */
[----:B------:R-:W3:Y:S04]  /*15360*/  LDL.LU.64 R46, [R1+0x188] ;  /* 0x00018800012e7983 */ /* 0x000ee80000300a00 */
[----:B------:R0:W-:Y:S04]  /*15370*/  STL.64 [R1+0x1040], R34 ;  /* 0x0010402201007387 */ /* 0x0001e80000100a00 */
[----:B------:R0:W-:Y:S04]  /*15380*/  STL.64 [R1+0x1038], R32 ;  /* 0x0010382001007387 */ /* 0x0001e80000100a00 */
[----:B0-----:R-:W3:Y:S04]  /*15390*/  LDL R34, [R1+0x68] ;  /* 0x0000680001227983 */ /* 0x001ee80000100800 */
[----:B------:R-:W3:Y:S01]  /*153a0*/  LDL R35, [R1+0x6c] ;  /* 0x00006c0001237983 */ /* 0x000ee20000100800 */
[----:B------:R-:W-:-:S02]  /*153b0*/  IMAD.MOV.U32 R32, RZ, RZ, R25 ;  /* 0x000000ffff207224 */ /* 0x000fc400078e0019 */
[----:B------:R-:W-:Y:S01]  /*153c0*/  IMAD.MOV.U32 R33, RZ, RZ, R24 ;  /* 0x000000ffff217224 */ /* 0x000fe200078e0018 */
[C---:B--2---:R-:W-:Y:S01]  /*153d0*/  HMMA.16816.F32.BF16 R28, R8.reuse, R28, R16 ;  /* 0x0000001c081c723c */ /* 0x044fe20000041810 */
[----:B------:R-:W2:Y:S04]  /*153e0*/  LDL.LU.64 R16, [R1+0x110] ;  /* 0x0001100001107983 */ /* 0x000ea80000300a00 */
[----:B------:R-:W2:Y:S11]  /*153f0*/  LDL.LU.64 R18, [R1+0x118] ;  /* 0x0001180001127983 */ /* 0x000eb60000300a00 */
[----:B------:R-:W-:Y:S07]  /*15400*/  @!UPT UIADD3 URZ, URZ, URZ, URZ ;  /* 0x0000003f3f3ff290 */ /* 0x000fee000fffe03f */
[----:B------:R0:W-:Y:S04]  /*15410*/  STL.64 [R1+0x1030], R30 ;  /* 0x0010301e01007387 */ /* 0x0001e80000100a00 */
[----:B------:R1:W-:Y:S04]  /*15420*/  STL.64 [R1+0x1028], R28 ;  /* 0x0010281c01007387 */ /* 0x0003e80000100a00 */
[----:B0-----:R-:W2:Y:S04]  /*15430*/  LDL R30, [R1+0x48] ;  /* 0x00004800011e7983 */ /* 0x001ea80000100800 */
[----:B------:R-:W2:Y:S01]  /*15440*/  LDL R31, [R1+0x4c] ;  /* 0x00004c00011f7983 */ /* 0x000ea20000100800 */
[C---:B----4-:R-:W-:Y:S03]  /*15450*/  HMMA.16816.F32.BF16 R24, R8.reuse, R36, R20 ;  /* 0x000000240818723c */ /* 0x050fe60000041814 */
[----:B------:R-:W4:Y:S04]  /*15460*/  LDL.LU.64 R20, [R1+0x100] ;  /* 0x0001000001147983 */ /* 0x000f280000300a00 */
[----:B------:R-:W4:Y:S01]  /*15470*/  LDL.LU.64 R22, [R1+0x108] ;  /* 0x0001080001167983 */ /* 0x000f220000300a00 */
[----:B---3--:R-:W-:Y:S11]  /*15480*/  HMMA.16816.F32.BF16 R44, R8, R40, R44 ;  /* 0x00000028082c723c */ /* 0x008ff6000004182c */
[----:B------:R-:W-:Y:S04]  /*15490*/  @!UPT UIADD3 URZ, URZ, URZ, URZ ;  /* 0x0000003f3f3ff290 */ /* 0x000fe8000fffe03f */
[----:B------:R0:W-:Y:S04]  /*154a0*/  STL [R1+0x1054], R26 ;  /* 0x0010541a01007387 */ /* 0x0001e80000100800 */
[----:B------:R3:W-:Y:S04]  /*154b0*/  STL [R1+0x1050], R27 ;  /* 0x0010501b01007387 */ /* 0x0007e80000100800 */
[----:B------:R-:W-:Y:S04]  /*154c0*/  STL.64 [R1+0x11a0], R42 ;  /* 0x0011a02a01007387 */ /* 0x000fe80000100a00 */
[----:B------:R-:W-:Y:S01]  /*154d0*/  STL.64 [R1+0x1198], R40 ;  /* 0x0011982801007387 */ /* 0x000fe20000100a00 */
[----:B-1----:R-:W-:-:S03]  /*154e0*/  IMAD.MOV.U32 R29, RZ, RZ, R0 ;  /* 0x000000ffff1d7224 */ /* 0x002fc600078e0000 */
[----:B------:R-:W-:Y:S04]  /*154f0*/  STL.64 [R1+0x10a0], R46 ;  /* 0x0010a02e01007387 */ /* 0x000fe80000100a00 */
[----:B------:R-:W-:Y:S01]  /*15500*/  STL.64 [R1+0x1098], R44 ;  /* 0x0010982c01007387 */ /* 0x000fe20000100a00 */
[----:B------:R-:W-:Y:S01]  /*15510*/  IMAD.MOV.U32 R28, RZ, RZ, R2 ;  /* 0x000000ffff1c7224 */ /* 0x000fe200078e0002 */
[C---:B--2---:R-:W-:Y:S11]  /*15520*/  HMMA.16816.F32.BF16 R48, R8.reuse, R52, R16 ;  /* 0x000000340830723c */ /* 0x044ff60000041810 */
[----:B------:R-:W-:Y:S11]  /*15530*/  @!UPT UIADD3 URZ, URZ, URZ, URZ ;  /* 0x0000003f3f3ff290 */ /* 0x000ff6000fffe03f */
[----:B------:R-:W-:Y:S02]  /*15540*/  @!UPT UIADD3 URZ, URZ, URZ, URZ ;  /* 0x0000003f3f3ff290 */ /* 0x000fe4000fffe03f */
[----:B0-----:R-:W-:Y:S02]  /*15550*/  IMAD.MOV.U32 R26, RZ, RZ, R48 ;  /* 0x000000ffff1a7224 */ /* 0x001fe400078e0030 */
[----:B---3--:R-:W-:Y:S01]  /*15560*/  IMAD.MOV.U32 R27, RZ, RZ, R49 ;  /* 0x000000ffff1b7224 */ /* 0x008fe200078e0031 */
[----:B----4-:R-:W-:Y:S04]  /*15570*/  HMMA.16816.F32.BF16 R20, R8, R56, R20 ;  /* 0x000000380814723c */ /* 0x010fe80000041814 */
[----:B------:R-:W-:Y:S04]  /*15580*/  STL.64 [R1+0x10b0], R26 ;  /* 0x0010b01a01007387 */ /* 0x000fe80000100a00 */
[----:B------:R0:W-:Y:S01]  /*15590*/  STL.64 [R1+0x10a8], R24 ;  /* 0x0010a81801007387 */ /* 0x0001e20000100a00 */
[----:B------:R-:W-:-:S02]  /*155a0*/  IMAD.MOV.U32 R0, RZ, RZ, R50 ;  /* 0x000000ffff007224 */ /* 0x000fc400078e0032 */
[----:B------:R-:W-:Y:S01]  /*155b0*/  IMAD.MOV.U32 R50, RZ, RZ, R6 ;  /* 0x000000ffff327224 */ /* 0x000fe200078e0006 */
[----:B0-----:R-:W2:Y:S04]  /*155c0*/  LDL.LU.64 R24, [R1+0x30] ;  /* 0x0000300001187983 */ /* 0x001ea80000300a00 */
[----:B------:R-:W3:Y:S04]  /*155d0*/  LDL.64 R26, [R1+0x38] ;  /* 0x00003800011a7983 */ /* 0x000ee80000100a00 */
[----:B------:R-:W-:Y:S04]  /*155e0*/  STL.64 [R1+0x1188], R58 ;  /* 0x0011883a01007387 */ /* 0x000fe80000100a00 */
[----:B------:R0:W-:Y:S04]  /*155f0*/  STL.64 [R1+0x1180], R56 ;  /* 0x0011803801007387 */ /* 0x0001e80000100a00 */
[----:B------:R-:W-:Y:S01]  /*15600*/  STL.64 [R1+0xe0], R20 ;  /* 0x0000e01401007387 */ /* 0x000fe20000100a00 */
[----:B------:R-:W-:-:S03]  /*15610*/  IMAD.MOV.U32 R2, RZ, RZ, R51 ;  /* 0x000000ffff027224 */ /* 0x000fc600078e0033 */
[----:B------:R-:W-:Y:S04]  /*15620*/  STL.64 [R1+0xe8], R22 ;  /* 0x0000e81601007387 */ /* 0x000fe80000100a00 */
[----:B------:R-:W4:Y:S04]  /*15630*/  LDL.LU R48, [R1+0x50] ;  /* 0x0000500001307983 */ /* 0x000f280000300800 */
[----:B------:R-:W4:Y:S04]  /*15640*/  LDL.LU R49, [R1+0x54] ;  /* 0x0000540001317983 */ /* 0x000f280000300800 */
[----:B------:R-:W2:Y:S04]  /*15650*/  LDL.LU R6, [R1+0x11bc] ;  /* 0x0011bc0001067983 */ /* 0x000ea80000300800 */
[----:B------:R-:W2:Y:S04]  /*15660*/  LDL.LU R51, [R1+0x5c] ;  /* 0x00005c0001337983 */ /* 0x000ea80000300800 */
[----:B--2---:R-:W-:Y:S04]  /*15670*/  STL.64 [R1+0x10c0], R50 ;  /* 0x0010c03201007387 */ /* 0x004fe80000100a00 */
[----:B----4-:R-:W-:Y:S04]  /*15680*/  STL.64 [R1+0x10b8], R48 ;  /* 0x0010b83001007387 */ /* 0x010fe80000100a00 */
[----:B------:R-:W2:Y:S04]  /*15690*/  LDL.LU R44, [R1+0x80] ;  /* 0x00008000012c7983 */ /* 0x000ea80000300800 */
[----:B------:R-:W2:Y:S04]  /*156a0*/  LDL.LU R45, [R1+0x84] ;  /* 0x00008400012d7983 */ /* 0x000ea80000300800 */
[----:B------:R-:W4:Y:S01]  /*156b0*/  LDL.LU R46, [R1+0x88] ;  /* 0x00008800012e7983 */ /* 0x000f220000300800 */
[----:B------:R-:W-:-:S03]  /*156c0*/  IMAD.MOV.U32 R47, RZ, RZ, R6 ;  /* 0x000000ffff2f7224 */ /* 0x000fc600078e0006 */
[----:B------:R-:W2:Y:S04]  /*156d0*/  LDL.LU R6, [R1+0x11b8] ;  /* 0x0011b80001067983 */ /* 0x000ea80000300800 */
[----:B0-----:R-:W3:Y:S04]  /*156e0*/  LDL.LU.64 R56, [R1+0xf0] ;  /* 0x0000f00001387983 */ /* 0x001ee80000300a00 */
[----:B------:R-:W3:Y:S04]  /*156f0*/  LDL.LU.64 R58, [R1+0xf8] ;  /* 0x0000f800013a7983 */ /* 0x000ee80000300a00 */
[----:B----4-:R-:W-:Y:S04]  /*15700*/  STL.64 [R1+0x10d0], R46 ;  /* 0x0010d02e01007387 */ /* 0x010fe80000100a00 */
[----:B--2---:R0:W-:Y:S04]  /*15710*/  STL.64 [R1+0x10c8], R44 ;  /* 0x0010c82c01007387 */ /* 0x0041e80000100a00 */
[----:B0-----:R-:W2:Y:S04]  /*15720*/  LDL.LU R44, [R1+0xb0] ;  /* 0x0000b000012c7983 */ /* 0x001ea80000300800 */
[----:B------:R-:W2:Y:S04]  /*15730*/  LDL.LU R45, [R1+0xb4] ;  /* 0x0000b400012d7983 */ /* 0x000ea80000300800 */
[----:B------:R-:W4:Y:S04]  /*15740*/  LDL.LU R46, [R1+0xb8] ;  /* 0x0000b800012e7983 */ /* 0x000f280000300800 */
[----:B------:R-:W4:Y:S04]  /*15750*/  LDL.LU R47, [R1+0xbc] ;  /* 0x0000bc00012f7983 */ /* 0x000f280000300800 */
[----:B------:R-:W2:Y:S04]  /*15760*/  LDL.LU.64 R40, [R1+0x280] ;  /* 0x0002800001287983 */ /* 0x000ea80000300a00 */
[----:B------:R-:W3:Y:S04]  /*15770*/  LDL.LU.64 R42, [R1+0x288] ;  /* 0x00028800012a7983 */ /* 0x000ee80000300a00 */
[----:B----4-:R-:W-:Y:S04]  /*15780*/  STL.64 [R1+0x10f0], R46 ;  /* 0x0010f02e01007387 */ /* 0x010fe80000100a00 */
[----:B--2---:R3:W-:Y:S04]  /*15790*/  STL.64 [R1+0x10e8], R44 ;  /* 0x0010e82c01007387 */ /* 0x0047e80000100a00 */
[----:B------:R-:W2:Y:S04]  /*157a0*/  LDL.LU R48, [R1+0x90] ;  /* 0x0000900001307983 */ /* 0x000ea80000300800 */
[----:B------:R-:W2:Y:S04]  /*157b0*/  LDL.LU R49, [R1+0x94] ;  /* 0x0000940001317983 */ /* 0x000ea80000300800 */
[----:B------:R-:W4:Y:S04]  /*157c0*/  LDL.LU R50, [R1+0x98] ;  /* 0x0000980001327983 */ /* 0x000f280000300800 */
[----:B------:R-:W4:Y:S01]  /*157d0*/  LDL.LU R51, [R1+0x9c] ;  /* 0x00009c0001337983 */ /* 0x000f220000300800 */
[----:B------:R-:W-:-:S02]  /*157e0*/  IMAD.MOV.U32 R17, RZ, RZ, R52 ;  /* 0x000000ffff117224 */ /* 0x000fc400078e0034 */
[----:B------:R-:W-:Y:S02]  /*157f0*/  IMAD.MOV.U32 R16, RZ, RZ, R53 ;  /* 0x000000ffff107224 */ /* 0x000fe400078e0035 */
[----:B------:R-:W-:Y:S01]  /*15800*/  IMAD.MOV.U32 R52, RZ, RZ, R7 ;  /* 0x000000ffff347224 */ /* 0x000fe200078e0007 */
[----:B---3--:R-:W-:Y:S01]  /*15810*/  HMMA.16816.F32.BF16 R44, R8, R4, R56 ;  /* 0x00000004082c723c */ /* 0x008fe20000041838 */
[----:B----4-:R-:W-:Y:S04]  /*15820*/  STL.64 [R1+0x1100], R50 ;  /* 0x0011003201007387 */ /* 0x010fe80000100a00 */
[----:B--2---:R0:W-:Y:S04]  /*15830*/  STL.64 [R1+0x10f8], R48 ;  /* 0x0010f83001007387 */ /* 0x0041e80000100a00 */
[----:B------:R-:W2:Y:S04]  /*15840*/  LDL.LU.64 R20, [R1+0x250] ;  /* 0x0002500001147983 */ /* 0x000ea80000300a00 */
[----:B------:R-:W2:Y:S01]  /*15850*/  LDL.LU.64 R22, [R1+0x258] ;  /* 0x0002580001167983 */ /* 0x000ea20000300a00 */
[----:B0-----:R-:W-:-:S02]  /*15860*/  IMAD.MOV.U32 R48, RZ, RZ, R17 ;  /* 0x000000ffff307224 */ /* 0x001fc400078e0011 */
[----:B------:R-:W-:Y:S02]  /*15870*/  IMAD.MOV.U32 R49, RZ, RZ, R16 ;  /* 0x000000ffff317224 */ /* 0x000fe400078e0010 */
[----:B------:R-:W3:Y:S04]  /*15880*/  LDL.LU.64 R16, [R1+0x240] ;  /* 0x0002400001107983 */ /* 0x000ee80000300a00 */
[----:B------:R-:W3:Y:S04]  /*15890*/  LDL.LU.64 R18, [R1+0x248] ;  /* 0x0002480001127983 */ /* 0x000ee80000300a00 */
[----:B------:R-:W-:Y:S04]  /*158a0*/  STL.64 [R1+0x1190], R48 ;  /* 0x0011903001007387 */ /* 0x000fe80000100a00 */
[----:B------:R-:W4:Y:S01]  /*158b0*/  LDL.LU R7, [R1+0x11b4] ;  /* 0x0011b40001077983 */ /* 0x000f220000300800 */
[----:B------:R-:W-:-:S02]  /*158c0*/  IMAD.MOV.U32 R54, RZ, RZ, R60 ;  /* 0x000000ffff367224 */ /* 0x000fc400078e003c */
[----:B------:R-:W-:Y:S02]  /*158d0*/  IMAD.MOV.U32 R55, RZ, RZ, R61 ;  /* 0x000000ffff377224 */ /* 0x000fe400078e003d */
[----:B------:R-:W-:Y:S02]  /*158e0*/  IMAD.MOV.U32 R53, RZ, RZ, R3 ;  /* 0x000000ffff357224 */ /* 0x000fe400078e0003 */
[----:B------:R-:W2:Y:S01]  /*158f0*/  LDL.LU R3, [R1+0x11b0] ;  /* 0x0011b00001037983 */ /* 0x000ea20000300800 */
[----:B------:R-:W-:-:S03]  /*15900*/  IMAD.MOV.U32 R11, RZ, RZ, R46 ;  /* 0x000000ffff0b7224 */ /* 0x000fc600078e002e */
[----:B------:R-:W2:Y:S01]  /*15910*/  LDL.LU R60, [R1+0x11ac] ;  /* 0x0011ac00013c7983 */ /* 0x000ea20000300800 */
[----:B------:R-:W-:-:S03]  /*15920*/  IMAD.MOV.U32 R10, RZ, RZ, R47 ;  /* 0x000000ffff0a7224 */ /* 0x000fc600078e002f */
[----:B------:R-:W2:Y:S04]  /*15930*/  LDL.LU R61, [R1+0x11a8] ;  /* 0x0011a800013d7983 */ /* 0x000ea80000300800 */
[----:B------:R-:W-:Y:S04]  /*15940*/  STL.64 [R1+0x1110], R54 ;  /* 0x0011103601007387 */ /* 0x000fe80000100a00 */
[----:B------:R-:W-:Y:S04]  /*15950*/  STL.64 [R1+0x1108], R52 ;  /* 0x0011083401007387 */ /* 0x000fe80000100a00 */
[----:B------:R-:W-:Y:S04]  /*15960*/  STL.64 [R1+0xd0], R44 ;  /* 0x0000d02c01007387 */ /* 0x000fe80000100a00 */
[----:B----4-:R-:W-:Y:S04]  /*15970*/  STL.64 [R1+0x1178], R6 ;  /* 0x0011780601007387 */ /* 0x010fe80000100a00 */
[----:B------:R2:W-:Y:S04]  /*15980*/  STL.64 [R1+0x1170], R4 ;  /* 0x0011700401007387 */ /* 0x0005e80000100a00 */
[----:B------:R0:W-:Y:S01]  /*15990*/  STL.64 [R1+0x1118], R10 ;  /* 0x0011180a01007387 */ /* 0x0001e20000100a00 */
[C---:B--2---:R-:W-:Y:S08]  /*159a0*/  HMMA.16816.F32.BF16 R4, R12.reuse, R28, R20 ;  /* 0x0000001c0c04723c */ /* 0x044ff00000041814 */
[C---:B0-----:R-:W-:Y:S01]  /*159b0*/  HMMA.16816.F32.BF16 R8, R12.reuse, R32, R40 ;  /* 0x000000200c08723c */ /* 0x041fe20000041828 */
[----:B------:R-:W-:Y:S11]  /*159c0*/  STL.64 [R1+0x1158], R30 ;  /* 0x0011581e01007387 */ /* 0x000ff60000100a00 */
[----:B------:R-:W-:Y:S11]  /*159d0*/  @!UPT UIADD3 URZ, URZ, URZ, URZ ;  /* 0x0000003f3f3ff290 */ /* 0x000ff6000fffe03f */
[----:B------:R-:W-:Y:S04]  /*159e0*/  STL.64 [R1+0xf0], R8 ;  /* 0x0000f00801007387 */ /* 0x000fe80000100a00 */
[----:B------:R-:W-:Y:S04]  /*159f0*/  STL.64 [R1+0xf8], R10 ;  /* 0x0000f80a01007387 */ /* 0x000fe80000100a00 */
[----:B------:R-:W-:Y:S04]  /*15a00*/  STL.64 [R1+0x1150], R28 ;  /* 0x0011501c01007387 */ /* 0x000fe80000100a00 */
[----:B------:R-:W-:Y:S04]  /*15a10*/  STL.64 [R1+0x100], R4 ;  /* 0x0001000401007387 */ /* 0x000fe80000100a00 */
[----:B------:R3:W-:Y:S04]  /*15a20*/  STL.64 [R1+0x108], R6 ;  /* 0x0001080601007387 */ /* 0x0007e80000100a00 */
[----:B------:R-:W2:Y:S04]  /*15a30*/  LDL.LU.64 R40, [R1+0x230] ;  /* 0x0002300001287983 */ /* 0x000ea80000300a00 */
[----:B------:R-:W2:Y:S01]  /*15a40*/  LDL.LU.64 R42, [R1+0x238] ;  /* 0x00023800012a7983 */ /* 0x000ea20000300a00 */
[C---:B---3--:R-:W-:Y:S11]  /*15a50*/  HMMA.16816.F32.BF16 R4, R12.reuse, R24, R16 ;  /* 0x000000180c04723c */ /* 0x048ff60000041810 */
[----:B------:R-:W-:Y:S11]  /*15a60*/  @!UPT UIADD3 URZ, URZ, URZ, URZ ;  /* 0x0000003f3f3ff290 */ /* 0x000ff6000fffe03f */
[----:B------:R-:W-:Y:S01]  /*15a70*/  @!UPT UIADD3 URZ, URZ, URZ, URZ ;  /* 0x0000003f3f3ff290 */ /* 0x000fe2000fffe03f */
[----:B------:R0:W-:Y:S04]  /*15a80*/  STL.64 [R1+0x110], R4 ;  /* 0x0001100401007387 */ /* 0x0001e80000100a00 */
[----:B------:R1:W-:Y:S04]  /*15a90*/  STL.64 [R1+0x118], R6 ;  /* 0x0001180601007387 */ /* 0x0003e80000100a00 */
[----:B------:R-:W3:Y:S04]  /*15aa0*/  LDL.LU.64 R48, [R1+0x160] ;  /* 0x0001600001307983 */ /* 0x000ee80000300a00 */
[----:B------:R-:W3:Y:S04]  /*15ab0*/  LDL.LU.64 R50, [R1+0x168] ;  /* 0x0001680001327983 */ /* 0x000ee80000300a00 */
[----:B------:R-:W4:Y:S04]  /*15ac0*/  LDL.LU.64 R56, [R1+0x150] ;  /* 0x0001500001387983 */ /* 0x000f280000300a00 */
[----:B------:R-:W4:Y:S04]  /*15ad0*/  LDL.LU.64 R58, [R1+0x158] ;  /* 0x00015800013a7983 */ /* 0x000f280000300a00 */
[----:B0-----:R-:W2:Y:S04]  /*15ae0*/  LDL.LU.64 R4, [R1+0x140] ;  /* 0x0001400001047983 */ /* 0x001ea80000300a00 */
[----:B-1----:R-:W2:Y:S04]  /*15af0*/  LDL.LU.64 R6, [R1+0x148] ;  /* 0x0001480001067983 */ /* 0x002ea80000300a00 */
[----:B------:R-:W2:Y:S04]  /*15b00*/  LDL.LU.64 R16, [R1+0x130] ;  /* 0x0001300001107983 */ /* 0x000ea80000300a00 */
[----:B------:R-:W2:Y:S04]  /*15b10*/  LDL.LU.64 R18, [R1+0x138] ;  /* 0x0001380001127983 */ /* 0x000ea80000300a00 */
[----:B------:R-:W2:Y:S04]  /*15b20*/  LDL.LU.64 R28, [R1+0x220] ;  /* 0x00022000011c7983 */ /* 0x000ea80000300a00 */
[----:B------:R-:W2:Y:S04]  /*15b30*/  LDL.LU.64 R30, [R1+0x228] ;  /* 0x00022800011e7983 */ /* 0x000ea80000300a00 */
[----:B------:R-:W-:Y:S04]  /*15b40*/  STL.64 [R1+0x1148], R26 ;  /* 0x0011481a01007387 */ /* 0x000fe80000100a00 */
[----:B------:R0:W-:Y:S04]  /*15b50*/  STL.64 [R1+0x1140], R24 ;  /* 0x0011401801007387 */ /* 0x0001e80000100a00 */
[----:B0-----:R-:W2:Y:S04]  /*15b60*/  LDL.LU.64 R24, [R1+0x210] ;  /* 0x0002100001187983 */ /* 0x001ea80000300a00 */
[----:B------:R-:W2:Y:S04]  /*15b70*/  LDL.LU.64 R26, [R1+0x218] ;  /* 0x00021800011a7983 */ /* 0x000ea80000300a00 */
[----:B------:R-:W2:Y:S04]  /*15b80*/  LDL.LU.64 R8, [R1+0x120] ;  /* 0x0001200001087983 */ /* 0x000ea80000300a00 */
[----:B------:R-:W2:Y:S04]  /*15b90*/  LDL.LU.64 R10, [R1+0x128] ;  /* 0x00012800010a7983 */ /* 0x000ea80000300a00 */
[----:B--2---:R-:W-:Y:S04]  /*15ba0*/  STL.64 [R1+0x1128], R10 ;  /* 0x0011280a01007387 */ /* 0x004fe80000100a00 */
[----:B------:R0:W-:Y:S04]  /*15bb0*/  STL.64 [R1+0x1120], R8 ;  /* 0x0011200801007387 */ /* 0x0001e80000100a00 */
[----:B0-----:R-:W2:Y:S04]  /*15bc0*/  LDL.LU.64 R8, [R1+0x1f0] ;  /* 0x0001f00001087983 */ /* 0x001ea80000300a00 */
[----:B------:R-:W2:Y:S01]  /*15bd0*/  LDL.LU.64 R10, [R1+0x1f8] ;  /* 0x0001f800010a7983 */ /* 0x000ea20000300a00 */
[C---:B------:R-:W-:Y:S03]  /*15be0*/  HMMA.16816.F32.BF16 R40, R12.reuse, R36, R40 ;  /* 0x000000240c28723c */ /* 0x040fe60000041828 */
[----:B--2---:R-:W-:Y:S04]  /*15bf0*/  STL.64 [R1+0x1138], R10 ;  /* 0x0011380a01007387 */ /* 0x004fe80000100a00 */
[----:B------:R0:W-:Y:S04]  /*15c00*/  STL.64 [R1+0x1130], R8 ;  /* 0x0011300801007387 */ /* 0x0001e80000100a00 */
[----:B0-----:R-:W2:Y:S04]  /*15c10*/  LDL.LU.64 R8, [R1+0x200] ;  /* 0x0002000001087983 */ /* 0x001ea80000300a00 */
[----:B------:R-:W2:Y:S04]  /*15c20*/  LDL.LU.64 R10, [R1+0x208] ;  /* 0x00020800010a7983 */ /* 0x000ea80000300a00 */
[----:B------:R-:W2:Y:S04]  /*15c30*/  LDL.LU.64 R52, [R1+0x1c0] ;  /* 0x0001c00001347983 */ /* 0x000ea80000300a00 */
[----:B------:R-:W2:Y:S04]  /*15c40*/  LDL.LU.64 R54, [R1+0x1c8] ;  /* 0x0001c80001367983 */ /* 0x000ea80000300a00 */
[----:B------:R-:W2:Y:S04]  /*15c50*/  LDL.LU.64 R44, [R1+0x1e0] ;  /* 0x0001e000012c7983 */ /* 0x000ea80000300a00 */
[----:B------:R-:W2:Y:S04]  /*15c60*/  LDL.LU.64 R46, [R1+0x1e8] ;  /* 0x0001e800012e7983 */ /* 0x000ea80000300a00 */
[----:B------:R-:W2:Y:S04]  /*15c70*/  LDL.LU.64 R20, [R1+0x1d0] ;  /* 0x0001d00001147983 */ /* 0x000ea80000300a00 */
[----:B------:R-:W2:Y:S04]  /*15c80*/  LDL.LU.64 R22, [R1+0x1d8] ;  /* 0x0001d80001167983 */ /* 0x000ea80000300a00 */
[----:B------:R-:W-:Y:S04]  /*15c90*/  STL.64 [R1+0x180], R40 ;  /* 0x0001802801007387 */ /* 0x000fe80000100a00 */
[----:B------:R0:W-:Y:S04]  /*15ca0*/  STL.64 [R1+0x188], R42 ;  /* 0x0001882a01007387 */ /* 0x0001e80000100a00 */
[----:B0-----:R-:W2:Y:S04]  /*15cb0*/  LDL.LU.64 R42, [R1+0x11a0] ;  /* 0x0011a000012a7983 */ /* 0x001ea80000300a00 */
[----:B------:R-:W3:Y:S02]  /*15cc0*/  LDL.LU.64 R40, [R1+0x1198] ;  /* 0x0011980001287983 */ /* 0x000ee40000300a00 */
[C---:B---3--:R-:W-:Y:S11]  /*15cd0*/  HMMA.16816.F32.BF16 R48, R12.reuse, R40, R48 ;  /* 0x000000280c30723c */ /* 0x048ff60000041830 */
[----:B------:R-:W-:Y:S11]  /*15ce0*/  @!UPT UIADD3 URZ, URZ, URZ, URZ ;  /* 0x0000003f3f3ff290 */ /* 0x000ff6000fffe03f */
[----:B------:R-:W-:Y:S01]  /*15cf0*/  @!UPT UIADD3 URZ, URZ, URZ, URZ ;  /* 0x0000003f3f3ff290 */ /* 0x000fe2000fffe03f */
[----:B------:R0:W-:Y:S04]  /*15d00*/  STL.64 [R1+0x1b0], R48 ;  /* 0x0001b03001007387 */ /* 0x0001e80000100a00 */
[----:B------:R-:W-:Y:S04]  /*15d10*/  STL.64 [R1+0x1b8], R50 ;  /* 0x0001b83201007387 */ /* 0x000fe80000100a00 */
[----:B0-----:R-:W4:Y:S02]  /*15d20*/  LDL.LU.64 R48, [R1+0x1190] ;  /* 0x0011900001307983 */ /* 0x001f240000300a00 */
[C---:B----4-:R-:W-:Y:S11]  /*15d30*/  HMMA.16816.F32.BF16 R56, R12.reuse, R48, R56 ;  /* 0x000000300c38723c */ /* 0x050ff60000041838 */
[----:B------:R-:W-:Y:S11]  /*15d40*/  @!UPT UIADD3 URZ, URZ, URZ, URZ ;  /* 0x0000003f3f3ff290 */ /* 0x000ff6000fffe03f */
[----:B------:R-:W-:Y:S01]  /*15d50*/  @!UPT UIADD3 URZ, URZ, URZ, URZ ;  /* 0x0000003f3f3ff290 */ /* 0x000fe2000fffe03f */
[----:B------:R-:W-:Y:S04]  /*15d60*/  STL.64 [R1+0x1a0], R56 ;  /* 0x0001a03801007387 */ /* 0x000fe80000100a00 */
[----:B------:R0:W-:Y:S04]  /*15d70*/  STL.64 [R1+0x1a8], R58 ;  /* 0x0001a83a01007387 */ /* 0x0001e80000100a00 */
[----:B0-----:R-:W3:Y:S04]  /*15d80*/  LDL.LU.64 R58, [R1+0x1188] ;  /* 0x00118800013a7983 */ /* 0x001ee80000300a00 */
[----:B------:R-:W4:Y:S02]  /*15d90*/  LDL.LU.64 R56, [R1+0x1180] ;  /* 0x0011800001387983 */ /* 0x000f240000300a00 */
[C---:B----4-:R-:W-:Y:S11]  /*15da0*/  HMMA.16816.F32.BF16 R4, R12.reuse, R56, R4 ;  /* 0x000000380c04723c */ /* 0x050ff60000041804 */
[----:B------:R-:W-:Y:S11]  /*15db0*/  @!UPT UIADD3 URZ, URZ, URZ, URZ ;  /* 0x0000003f3f3ff290 */ /* 0x000ff6000fffe03f */
[----:B------:R-:W-:Y:S01]  /*15dc0*/  @!UPT UIADD3 URZ, URZ, URZ, URZ ;  /* 0x0000003f3f3ff290 */ /* 0x000fe2000fffe03f */
[----:B------:R-:W-:Y:S04]  /*15dd0*/  STL.64 [R1+0x190], R4 ;  /* 0x0001900401007387 */ /* 0x000fe80000100a00 */
[----:B------:R0:W-:Y:S04]  /*15de0*/  STL.64 [R1+0x198], R6 ;  /* 0x0001980601007387 */ /* 0x0001e80000100a00 */
[----:B0-----:R-:W4:Y:S04]  /*15df0*/  LDL.LU.64 R6, [R1+0x1178] ;  /* 0x0011780001067983 */ /* 0x001f280000300a00 */
[----:B------:R-:W2:Y:S02]  /*15e00*/  LDL.LU.64 R4, [R1+0x1170] ;  /* 0x0011700001047983 */ /* 0x000ea40000300a00 */
[----:B--2---:R-:W-:Y:S02]  /*15e10*/  HMMA.16816.F32.BF16 R12, R12, R4, R16 ;  /* 0x000000040c0c723c */ /* 0x004fe40000041810 */
[----:B------:R-:W2:Y:S04]  /*15e20*/  LDL.LU.64 R18, [R1+0x1168] ;  /* 0x0011680001127983 */ /* 0x000ea80000300a00 */
[----:B------:R-:W2:Y:S11]  /*15e30*/  LDL.LU.64 R16, [R1+0x1160] ;  /* 0x0011600001107983 */ /* 0x000eb60000300a00 */
[----:B------:R-:W-:Y:S06]  /*15e40*/  @!UPT UIADD3 URZ, URZ, URZ, URZ ;  /* 0x0000003f3f3ff290 */ /* 0x000fec000fffe03f */
[----:B------:R0:W-:Y:S04]  /*15e50*/  STL.64 [R1+0x170], R12 ;  /* 0x0001700c01007387 */ /* 0x0001e80000100a00 */
[----:B------:R-:W-:Y:S04]  /*15e60*/  STL.64 [R1+0x178], R14 ;  /* 0x0001780e01007387 */ /* 0x000fe80000100a00 */
[----:B0-----:R-:W3:Y:S01]  /*15e70*/  LDL.LU R12, [R1+0xa0] ;  /* 0x0000a000010c7983 */ /* 0x001ee20000300800 */
[C---:B--2---:R-:W-:Y:S11]  /*15e80*/  HMMA.16816.F32.BF16 R28, R16.reuse, R32, R28 ;  /* 0x00000020101c723c */ /* 0x044ff6000004181c */
[----:B------:R-:W-:Y:S11]  /*15e90*/  @!UPT UIADD3 URZ, URZ, URZ, URZ ;  /* 0x0000003f3f3ff290 */ /* 0x000ff6000fffe03f */
[----:B------:R-:W-:Y:S01]  /*15ea0*/  @!UPT UIADD3 URZ, URZ, URZ, URZ ;  /* 0x0000003f3f3ff290 */ /* 0x000fe2000fffe03f */
[----:B------:R-:W-:Y:S04]  /*15eb0*/  STL.64 [R1+0x160], R28 ;  /* 0x0001601c01007387 */ /* 0x000fe80000100a00 */
[----:B------:R0:W-:Y:S04]  /*15ec0*/  STL.64 [R1+0x168], R30 ;  /* 0x0001681e01007387 */ /* 0x0001e80000100a00 */
[----:B0-----:R-:W3:Y:S04]  /*15ed0*/  LDL.LU.64 R30, [R1+0x1158] ;  /* 0x00115800011e7983 */ /* 0x001ee80000300a00 */
[----:B------:R-:W2:Y:S02]  /*15ee0*/  LDL.LU.64 R28, [R1+0x1150] ;  /* 0x00115000011c7983 */ /* 0x000ea40000300a00 */
[C---:B--2---:R-:W-:Y:S11]  /*15ef0*/  HMMA.16816.F32.BF16 R24, R16.reuse, R28, R24 ;  /* 0x0000001c1018723c */ /* 0x044ff60000041818 */
[----:B------:R-:W-:Y:S11]  /*15f00*/  @!UPT UIADD3 URZ, URZ, URZ, URZ ;  /* 0x0000003f3f3ff290 */ /* 0x000ff6000fffe03f */
[----:B------:R-:W-:Y:S01]  /*15f10*/  @!UPT UIADD3 URZ, URZ, URZ, URZ ;  /* 0x0000003f3f3ff290 */ /* 0x000fe2000fffe03f */
[----:B------:R-:W-:Y:S04]  /*15f20*/  STL.64 [R1+0x150], R24 ;  /* 0x0001501801007387 */ /* 0x000fe80000100a00 */
[----:B------:R0:W-:Y:S04]  /*15f30*/  STL.64 [R1+0x158], R26 ;  /* 0x0001581a01007387 */ /* 0x0001e80000100a00 */
[----:B0-----:R-:W2:Y:S04]  /*15f40*/  LDL.LU.64 R26, [R1+0x1148] ;  /* 0x00114800011a7983 */ /* 0x001ea80000300a00 */
        /* <DEDUP_REMOVED lines=14> */
[----:B------:R-:W2:Y:S01]  /*16030*/  LDL.LU.64 R8, [R1+0x1120] ;  /* 0x0011200001087983 */ /* 0x000ea20000300a00 */
[C---:B------:R-:W-:Y:S08]  /*16040*/  HMMA.16816.F32.BF16 R48, R16.reuse, R48, R52 ;  /* 0x000000301030723c */ /* 0x040ff00000041834 */
[C---:B------:R-:W-:Y:S08]  /*16050*/  HMMA.16816.F32.BF16 R44, R16.reuse, R56, R44 ;  /* 0x00000038102c723c */ /* 0x040ff0000004182c */
[C---:B--2---:R-:W-:Y:S08]  /*16060*/  HMMA.16816.F32.BF16 R8, R16.reuse, R40, R8 ;  /* 0x000000281008723c */ /* 0x044ff00000041808 */
[----:B------:R-:W-:Y:S11]  /*16070*/  HMMA.16816.F32.BF16 R16, R16, R4, R20 ;  /* 0x000000041010723c */ /* 0x000ff60000041814 */
[----:B------:R-:W-:Y:S04]  /*16080*/  @!UPT UIADD3 URZ, URZ, URZ, URZ ;  /* 0x0000003f3f3ff290 */ /* 0x000fe8000fffe03f */
[----:B------:R-:W-:Y:S04]  /*16090*/  STL.64 [R1+0x120], R8 ;  /* 0x0001200801007387 */ /* 0x000fe80000100a00 */
[----:B------:R0:W-:Y:S04]  /*160a0*/  STL.64 [R1+0x128], R10 ;  /* 0x0001280a01007387 */ /* 0x0001e80000100a00 */
[----:B0-----:R-:W2:Y:S04]  /*160b0*/  LDL.LU.64 R10, [R1+0x1118] ;  /* 0x00111800010a7983 */ /* 0x001ea80000300a00 */
[----:B------:R-:W2:Y:S04]  /*160c0*/  LDL.LU.64 R54, [R1+0x1110] ;  /* 0x0011100001367983 */ /* 0x000ea80000300a00 */
[----:B------:R-:W2:Y:S04]  /*160d0*/  LDL.LU.64 R52, [R1+0x1108] ;  /* 0x0011080001347983 */ /* 0x000ea80000300a00 */
[----:B------:R-:W-:Y:S04]  /*160e0*/  STL.64 [R1+0x1c0], R48 ;  /* 0x0001c03001007387 */ /* 0x000fe80000100a00 */
[----:B------:R0:W-:Y:S04]  /*160f0*/  STL.64 [R1+0x1c8], R50 ;  /* 0x0001c83201007387 */ /* 0x0001e80000100a00 */
[----:B0-----:R-:W2:Y:S04]  /*16100*/  LDL.LU.64 R50, [R1+0x1100] ;  /* 0x0011000001327983 */ /* 0x001ea80000300a00 */
[----:B------:R-:W2:Y:S04]  /*16110*/  LDL.LU.64 R48, [R1+0x10f8] ;  /* 0x0010f80001307983 */ /* 0x000ea80000300a00 */
[----:B------:R-:W-:Y:S04]  /*16120*/  STL.64 [R1+0x1f0], R44 ;  /* 0x0001f02c01007387 */ /* 0x000fe80000100a00 */
[----:B------:R0:W-:Y:S04]  /*16130*/  STL.64 [R1+0x1f8], R46 ;  /* 0x0001f82e01007387 */ /* 0x0001e80000100a00 */
[----:B0-----:R-:W2:Y:S04]  /*16140*/  LDL.LU.64 R46, [R1+0x10f0] ;  /* 0x0010f000012e7983 */ /* 0x001ea80000300a00 */
[----:B------:R-:W2:Y:S04]  /*16150*/  LDL.LU.64 R44, [R1+0x10e8] ;  /* 0x0010e800012c7983 */ /* 0x000ea80000300a00 */
[----:B------:R-:W2:Y:S04]  /*16160*/  LDL.LU.64 R22, [R1+0x10e0] ;  /* 0x0010e00001167983 */ /* 0x000ea80000300a00 */
[----:B------:R-:W2:Y:S01]  /*16170*/  LDL.LU.64 R20, [R1+0x10d8] ;  /* 0x0010d80001147983 */ /* 0x000ea20000300a00 */
[----:B------:R-:W-:-:S02]  /*16180*/  IMAD.MOV.U32 R13, RZ, RZ, R61 ;  /* 0x000000ffff0d7224 */ /* 0x000fc400078e003d */
[----:B------:R-:W-:Y:S02]  /*16190*/  IMAD.MOV.U32 R14, RZ, RZ, R60 ;  /* 0x000000ffff0e7224 */ /* 0x000fe400078e003c */
[----:B------:R-:W-:Y:S01]  /*161a0*/  IMAD.MOV.U32 R15, RZ, RZ, R3 ;  /* 0x000000ffff0f7224 */ /* 0x000fe200078e0003 */
[----:B------:R-:W-:Y:S04]  /*161b0*/  STL.64 [R1+0x330], R16 ;  /* 0x0003301001007387 */ /* 0x000fe80000100a00 */
[----:B------:R0:W-:Y:S04]  /*161c0*/  STL.64 [R1+0x338], R18 ;  /* 0x0003381201007387 */ /* 0x0001e80000100a00 */
[----:B0-----:R-:W4:Y:S01]  /*161d0*/  LDL.LU.64 R18, [R1+0x8] ;  /* 0x0000080001127983 */ /* 0x001f220000300a00 */
[C---:B--2---:R-:W-:Y:S08]  /*161e0*/  HMMA.16816.F32.BF16 R44, R20.reuse, R34, R44 ;  /* 0x00000022142c723c */ /* 0x044ff0000004182c */
[C---:B---3--:R-:W-:Y:S08]  /*161f0*/  HMMA.16816.F32.BF16 R12, R20.reuse, R30, R12 ;  /* 0x0000001e140c723c */ /* 0x048ff0000004180c */
[----:B------:R-:W-:Y:S07]  /*16200*/  HMMA.16816.F32.BF16 R48, R20, R26, R48 ;  /* 0x0000001a1430723c */ /* 0x000fee0000041830 */
[----:B------:R-:W-:Y:S04]  /*16210*/  STL.64 [R1+0x1e0], R44 ;  /* 0x0001e02c01007387 */ /* 0x000fe80000100a00 */
[----:B------:R0:W-:Y:S05]  /*16220*/  STL.64 [R1+0x1e8], R46 ;  /* 0x0001e82e01007387 */ /* 0x0001ea0000100a00 */
[----:B------:R-:W-:-:S02]  /*16230*/  IMAD.MOV.U32 R61, RZ, RZ, R14 ;  /* 0x000000ffff3d7224 */ /* 0x000fc400078e000e */
[----:B------:R-:W-:Y:S01]  /*16240*/  IMAD.MOV.U32 R60, RZ, RZ, R15 ;  /* 0x000000ffff3c7224 */ /* 0x000fe200078e000f */
[----:B0-----:R-:W2:Y:S04]  /*16250*/  LDL.LU.64 R46, [R1+0x10d0] ;  /* 0x0010d000012e7983 */ /* 0x001ea80000300a00 */
[----:B------:R-:W2:Y:S04]  /*16260*/  LDL.LU.64 R44, [R1+0x10c8] ;  /* 0x0010c800012c7983 */ /* 0x000ea80000300a00 */
[----:B------:R-:W-:Y:S04]  /*16270*/  STL.64 [R1+0x1d0], R12 ;  /* 0x0001d00c01007387 */ /* 0x000fe80000100a00 */
[----:B------:R-:W3:Y:S04]  /*16280*/  LDL R15, [R1+0x3a0] ;  /* 0x0003a000010f7983 */ /* 0x000ee80000100800 */
[----:B------:R-:W-:Y:S04]  /*16290*/  STL [R1+0x1000], R61 ;  /* 0x0010003d01007387 */ /* 0x000fe80000100800 */
[----:B------:R-:W-:Y:S04]  /*162a0*/  STL.64 [R1+0x320], R48 ;  /* 0x0003203001007387 */ /* 0x000fe80000100a00 */
[----:B------:R0:W-:Y:S04]  /*162b0*/  STL.64 [R1+0x328], R50 ;  /* 0x0003283201007387 */ /* 0x0001e80000100a00 */
[----:B0-----:R-:W4:Y:S04]  /*162c0*/  LDL.LU.64 R50, [R1+0x10c0] ;  /* 0x0010c00001327983 */ /* 0x001f280000300a00 */
[----:B------:R-:W4:Y:S01]  /*162d0*/  LDL.LU.64 R48, [R1+0x10b8] ;  /* 0x0010b80001307983 */ /* 0x000f220000300a00 */
[----:B------:R-:W-:Y:S01]  /*162e0*/  HMMA.16816.F32.BF16 R40, R20, R42, R52 ;  /* 0x0000002a1428723c */ /* 0x000fe20000041834 */
[----:B------:R-:W-:-:S02]  /*162f0*/  IMAD.MOV.U32 R5, RZ, RZ, R26 ;  /* 0x000000ffff057224 */ /* 0x000fc400078e001a */
[----:B------:R-:W-:Y:S02]  /*16300*/  IMAD.MOV.U32 R4, RZ, RZ, R27 ;  /* 0x000000ffff047224 */ /* 0x000fe400078e001b */
[----:B------:R-:W3:Y:S04]  /*16310*/  LDL.LU.64 R26, [R1+0x10b0] ;  /* 0x0010b000011a7983 */ /* 0x000ee80000300a00 */
[----:B------:R-:W3:Y:S01]  /*16320*/  LDL.LU.64 R24, [R1+0x10a8] ;  /* 0x0010a80001187983 */ /* 0x000ee20000300a00 */
[C---:B--2---:R-:W-:Y:S03]  /*16330*/  HMMA.16816.F32.BF16 R36, R20.reuse, R38, R44 ;  /* 0x000000261424723c */ /* 0x044fe6000004182c */
[----:B------:R-:W2:Y:S04]  /*16340*/  LDL.LU.64 R46, [R1+0x10a0] ;  /* 0x0010a000012e7983 */ /* 0x000ea80000300a00 */
[----:B------:R-:W2:Y:S11]  /*16350*/  LDL.LU.64 R44, [R1+0x1098] ;  /* 0x00109800012c7983 */ /* 0x000eb60000300a00 */
[----:B------:R-:W-:Y:S05]  /*16360*/  @!UPT UIADD3 URZ, URZ, URZ, URZ ;  /* 0x0000003f3f3ff290 */ /* 0x000fea000fffe03f */
[----:B------:R-:W-:Y:S01]  /*16370*/  STL.64 [R1+0x310], R36 ;  /* 0x0003102401007387 */ /* 0x000fe20000100a00 */
[----:B----4-:R-:W-:Y:S03]  /*16380*/  HMMA.16816.F32.BF16 R48, R20, R18, R48 ;  /* 0x000000121430723c */ /* 0x010fe60000041830 */
[----:B------:R0:W-:Y:S04]  /*16390*/  STL.64 [R1+0x318], R38 ;  /* 0x0003182601007387 */ /* 0x0001e80000100a00 */
[----:B0-----:R-:W4:Y:S04]  /*163a0*/  LDL.LU.64 R38, [R1+0x1090] ;  /* 0x0010900001267983 */ /* 0x001f280000300a00 */
[----:B------:R-:W4:Y:S04]  /*163b0*/  LDL.LU.64 R36, [R1+0x1088] ;  /* 0x0010880001247983 */ /* 0x000f280000300a00 */
[----:B------:R-:W4:Y:S04]  /*163c0*/  LDL.LU.64 R54, [R1+0x1080] ;  /* 0x0010800001367983 */ /* 0x000f280000300a00 */
[----:B------:R-:W4:Y:S04]  /*163d0*/  LDL.LU.64 R52, [R1+0x1078] ;  /* 0x0010780001347983 */ /* 0x000f280000300a00 */
[----:B------:R-:W-:Y:S04]  /*163e0*/  STL.64 [R1+0x300], R40 ;  /* 0x0003002801007387 */ /* 0x000fe80000100a00 */
[----:B------:R0:W-:Y:S04]  /*163f0*/  STL.64 [R1+0x308], R42 ;  /* 0x0003082a01007387 */ /* 0x0001e80000100a00 */
[----:B0-----:R-:W2:Y:S04]  /*16400*/  LDL.LU.64 R42, [R1+0x1070] ;  /* 0x00107000012a7983 */ /* 0x001ea80000300a00 */
[----:B------:R-:W2:Y:S04]  /*16410*/  LDL.LU.64 R40, [R1+0x1068] ;  /* 0x0010680001287983 */ /* 0x000ea80000300a00 */
[----:B------:R-:W-:Y:S04]  /*16420*/  STL.64 [R1+0x2f0], R48 ;  /* 0x0002f03001007387 */ /* 0x000fe80000100a00 */
[----:B------:R0:W-:Y:S04]  /*16430*/  STL.64 [R1+0x2f8], R50 ;  /* 0x0002f83201007387 */ /* 0x0001e80000100a00 */
[----:B0-----:R-:W2:Y:S04]  /*16440*/  LDL.LU.64 R50, [R1+0x1060] ;  /* 0x0010600001327983 */ /* 0x001ea80000300a00 */
[----:B------:R-:W2:Y:S01]  /*16450*/  LDL.LU.64 R48, [R1+0x1058] ;  /* 0x0010580001307983 */ /* 0x000ea20000300a00 */
[----:B----4-:R-:W-:Y:S08]  /*16460*/  HMMA.16816.F32.BF16 R36, R52, R34, R36 ;  /* 0x000000223424723c */ /* 0x010ff00000041824 */
[C---:B--2---:R-:W-:Y:S08]  /*16470*/  HMMA.16816.F32.BF16 R48, R20.reuse, R58, R48 ;  /* 0x0000003a1430723c */ /* 0x044ff00000041830 */
[----:B------:R-:W-:Y:S11]  /*16480*/  HMMA.16816.F32.BF16 R20, R20, R6, R40 ;  /* 0x000000061414723c */ /* 0x000ff60000041828 */
[----:B------:R-:W-:Y:S05]  /*16490*/  @!UPT UIADD3 URZ, URZ, URZ, URZ ;  /* 0x0000003f3f3ff290 */ /* 0x000fea000fffe03f */
[----:B------:R-:W-:Y:S01]  /*164a0*/  IMAD.MOV.U32 R3, RZ, RZ, R51 ;  /* 0x000000ffff037224 */ /* 0x000fe200078e0033 */
[----:B------:R-:W-:Y:S04]  /*164b0*/  STL.64 [R1+0x2e0], R48 ;  /* 0x0002e03001007387 */ /* 0x000fe80000100a00 */
[----:B------:R0:W-:Y:S04]  /*164c0*/  STL [R1+0x2e8], R50 ;  /* 0x0002e83201007387 */ /* 0x0001e80000100800 */
[----:B0-----:R-:W2:Y:S04]  /*164d0*/  LDL.LU.64 R50, [R1+0x28] ;  /* 0x0000280001327983 */ /* 0x001ea80000300a00 */
[----:B------:R-:W-:Y:S04]  /*164e0*/  STL [R1+0xf90], R3 ;  /* 0x000f900301007387 */ /* 0x000fe80000100800 */
[----:B------:R-:W4:Y:S04]  /*164f0*/  LDL.LU.64 R42, [R1+0x18] ;  /* 0x00001800012a7983 */ /* 0x000f280000300a00 */
[----:B------:R3:W-:Y:S04]  /*16500*/  STL.64 [R1+0x2b0], R20 ;  /* 0x0002b01401007387 */ /* 0x0007e80000100a00 */
[----:B------:R0:W-:Y:S01]  /*16510*/  STL.64 [R1+0x2b8], R22 ;  /* 0x0002b81601007387 */ /* 0x0001e20000100a00 */
[----:B---3--:R-:W-:-:S03]  /*16520*/  IMAD.MOV.U32 R20, RZ, RZ, R26 ;  /* 0x000000ffff147224 */ /* 0x008fc600078e001a */
[----:B------:R-:W2:Y:S01]  /*16530*/  LDL.LU R26, [R1+0x1054] ;  /* 0x00105400011a7983 */ /* 0x000ea20000300800 */
[----:B------:R-:W-:Y:S02]  /*16540*/  IMAD.MOV.U32 R21, RZ, RZ, R27 ;  /* 0x000000ffff157224 */ /* 0x000fe400078e001b */
[----:B0-----:R-:W-:Y:S01]  /*16550*/  IMAD.MOV.U32 R22, RZ, RZ, R0 ;  /* 0x000000ffff167224 */ /* 0x001fe200078e0000 */
[----:B------:R-:W2:Y:S01]  /*16560*/  LDL.LU R27, [R1+0x1050] ;  /* 0x00105000011b7983 */ /* 0x000ea20000300800 */
[----:B------:R-:W-:-:S03]  /*16570*/  IMAD.MOV.U32 R23, RZ, RZ, R2 ;  /* 0x000000ffff177224 */ /* 0x000fc600078e0002 */
[----:B------:R-:W3:Y:S04]  /*16580*/  LDL.LU R0, [R1+0x104c] ;  /* 0x00104c0001007983 */ /* 0x000ee80000300800 */
[----:B------:R-:W2:Y:S04]  /*16590*/  LDL.LU R2, [R1+0x1048] ;  /* 0x0010480001027983 */ /* 0x000ea80000300800 */
[----:B------:R-:W2:Y:S04]  /*165a0*/  LDL.LU.64 R34, [R1+0x1040] ;  /* 0x0010400001227983 */ /* 0x000ea80000300a00 */
[----:B------:R-:W2:Y:S04]  /*165b0*/  LDL.LU.64 R32, [R1+0x1038] ;  /* 0x0010380001207983 */ /* 0x000ea80000300a00 */
[----:B------:R-:W-:Y:S04]  /*165c0*/  STL.64 [R1+0x2a0], R36 ;  /* 0x0002a02401007387 */ /* 0x000fe80000100a00 */
[----:B------:R0:W-:Y:S01]  /*165d0*/  STL [R1+0x2a8], R38 ;  /* 0x0002a82601007387 */ /* 0x0001e20000100800 */
[----:B--2---:R-:W-:Y:S03]  /*165e0*/  HMMA.16816.F32.BF16 R32, R52, R30, R32 ;  /* 0x0000001e3420723c */ /* 0x004fe60000041820 */
[----:B------:R-:W2:Y:S04]  /*165f0*/  LDL.LU.64 R30, [R1+0x1030] ;  /* 0x00103000011e7983 */ /* 0x000ea80000300a00 */
[----:B------:R-:W2:Y:S01]  /*16600*/  LDL.LU.64 R28, [R1+0x1028] ;  /* 0x00102800011c7983 */ /* 0x000ea20000300a00 */
[----:B------:R-:W-:-:S02]  /*16610*/  IMAD.MOV.U32 R3, RZ, RZ, R39 ;  /* 0x000000ffff037224 */ /* 0x000fc400078e0027 */
[----:B0-----:R-:W-:Y:S02]  /*16620*/  IMAD.MOV.U32 R38, RZ, RZ, R5 ;  /* 0x000000ffff267224 */ /* 0x001fe400078e0005 */
[----:B------:R-:W-:Y:S01]  /*16630*/  IMAD.MOV.U32 R39, RZ, RZ, R4 ;  /* 0x000000ffff277224 */ /* 0x000fe200078e0004 */
[----:B------:R-:W-:Y:S01]  /*16640*/  HMMA.16816.F32.BF16 R24, R52, R50, R24 ;  /* 0x000000323418723c */ /* 0x000fe20000041818 */
[----:B------:R-:W0:Y:S04]  /*16650*/  S2R R14, SR_TID.X ;  /* 0x00000000000e7919 */ /* 0x000e280000002100 */
[----:B------:R-:W1:Y:S05]  /*16660*/  S2R R13, SR_TID.X ;  /* 0x00000000000d7919 */ /* 0x000e6a0000002100 */
[----:B------:R-:W-:Y:S04]  /*16670*/  STL.64 [R1+0x290], R32 ;  /* 0x0002902001007387 */ /* 0x000fe80000100a00 */
[----:B------:R-:W-:Y:S01]  /*16680*/  STL.64 [R1+0x298], R34 ;  /* 0x0002982201007387 */ /* 0x000fe20000100a00 */
[----:B0-----:R-:W-:Y:S01]  /*16690*/  LOP3.LUT R14, R14, 0x7, RZ, 0xc0, !PT ;  /* 0x000000070e0e7812 */ /* 0x001fe200078ec0ff */
[----:B-1----:R-:W-:-:S04]  /*166a0*/  IMAD.SHL.U32 R13, R13, 0x2, RZ ;  /* 0x000000020d0d7824 */ /* 0x002fc800078e00ff */
[----:B------:R-:W-:-:S05]  /*166b0*/  IMAD R14, R14, 0x90, RZ ;  /* 0x000000900e0e7824 */ /* 0x000fca00078e02ff */
[----:B------:R-:W-:Y:S01]  /*166c0*/  LOP3.LUT R4, R14, 0x30, R13, 0x78, !PT ;  /* 0x000000300e047812 */ /* 0x000fe200078e780d */
[----:B----4-:R-:W-:-:S03]  /*166d0*/  IMAD.MOV.U32 R12, RZ, RZ, R42 ;  /* 0x000000ffff0c7224 */ /* 0x010fc600078e002a */
[----:B------:R-:W-:Y:S01]  /*166e0*/  LOP3.LUT R4, R4, 0x40, RZ, 0x3c, !PT ;  /* 0x0000004004047812 */ /* 0x000fe200078e3cff */
[----:B------:R-:W-:-:S04]  /*166f0*/  IMAD.MOV.U32 R5, RZ, RZ, R43 ;  /* 0x000000ffff057224 */ /* 0x000fc800078e002b */
[----:B------:R-:W-:Y:S01]  /*16700*/  LDSM.16.M88.4 R32, [R4+0x2400] ;  /* 0x002400000420783b */ /* 0x000fe20000000200 */
[C---:B------:R-:W-:Y:S08]  /*16710*/  HMMA.16816.F32.BF16 R20, R52.reuse, R18, R20 ;  /* 0x000000123414723c */ /* 0x040ff00000041814 */
[C---:B--2---:R-:W-:Y:S11]  /*16720*/  HMMA.16816.F32.BF16 R28, R52.reuse, R38, R28 ;  /* 0x00000026341c723c */ /* 0x044ff6000004181c */
[----:B------:R-:W-:Y:S11]  /*16730*/  @!UPT UIADD3 URZ, URZ, URZ, URZ ;  /* 0x0000003f3f3ff290 */ /* 0x000ff6000fffe03f */
[----:B------:R-:W-:Y:S01]  /*16740*/  @!UPT UIADD3 URZ, URZ, URZ, URZ ;  /* 0x0000003f3f3ff290 */ /* 0x000fe2000fffe03f */
[----:B------:R-:W-:Y:S04]  /*16750*/  STL.64 [R1+0x280], R28 ;  /* 0x0002801c01007387 */ /* 0x000fe80000100a00 */
[----:B------:R-:W-:Y:S04]  /*16760*/  STL.64 [R1+0x288], R30 ;  /* 0x0002881e01007387 */ /* 0x000fe80000100a00 */
[----:B------:R-:W-:Y:S04]  /*16770*/  STL.64 [R1+0x270], R24 ;  /* 0x0002701801007387 */ /* 0x000fe80000100a00 */
[----:B------:R0:W-:Y:S04]  /*16780*/  STL.64 [R1+0x278], R26 ;  /* 0x0002781a01007387 */ /* 0x0001e80000100a00 */
[----:B------:R-:W-:Y:S01]  /*16790*/  LDSM.16.M88.4 R28, [R4+0x2800] ;  /* 0x00280000041c783b */ /* 0x000fe20000000200 */
[----:B0-----:R-:W-:Y:S03]  /*167a0*/  HMMA.16816.F32.BF16 R24, R52, R42, R44 ;  /* 0x0000002a3418723c */ /* 0x001fe6000004182c */
[----:B---3--:R-:W0:Y:S04]  /*167b0*/  LDSM.16.MT88.4 R44, [R0+0x800] ;  /* 0x00080000002c783b */ /* 0x008e280000004200 */
[----:B------:R-:W1:Y:S11]  /*167c0*/  LDSM.16.MT88.4 R40, [R15+0x1000] ;  /* 0x001000000f28783b */ /* 0x000e760000004200 */
[----:B------:R-:W-:Y:S05]  /*167d0*/  @!UPT UIADD3 URZ, URZ, URZ, URZ ;  /* 0x0000003f3f3ff290 */ /* 0x000fea000fffe03f */
[----:B------:R-:W-:Y:S04]  /*167e0*/  STL.64 [R1+0x260], R24 ;  /* 0x0002601801007387 */ /* 0x000fe80000100a00 */
[----:B------:R-:W-:Y:S04]  /*167f0*/  STL.64 [R1+0x268], R26 ;  /* 0x0002681a01007387 */ /* 0x000fe80000100a00 */
[----:B------:R-:W2:Y:S04]  /*16800*/  LDSM.16.M88.4 R24, [R4+0x2000] ;  /* 0x002000000418783b */ /* 0x000ea80000000200 */
[----:B0-----:R-:W-:Y:S04]  /*16810*/  STL.64 [R1+0x1010], R46 ;  /* 0x0010102e01007387 */ /* 0x001fe80000100a00 */
[----:B------:R-:W-:Y:S04]  /*16820*/  STL.64 [R1+0x1008], R44 ;  /* 0x0010082c01007387 */ /* 0x000fe80000100a00 */
[----:B------:R-:W-:Y:S04]  /*16830*/  STL [R1+0xf48], R0 ;  /* 0x000f480001007387 */ /* 0x000fe80000100800 */
[----:B-1----:R-:W-:Y:S04]  /*16840*/  STL.64 [R1+0xfa0], R42 ;  /* 0x000fa02a01007387 */ /* 0x002fe80000100a00 */
[----:B------:R-:W-:Y:S04]  /*16850*/  STL.64 [R1+0xf98], R40 ;  /* 0x000f982801007387 */ /* 0x000fe80000100a00 */
[----:B--2---:R-:W-:Y:S04]  /*16860*/  STL.64 [R1+0x50], R24 ;  /* 0x0000501801007387 */ /* 0x004fe80000100a00 */
[----:B------:R-:W-:Y:S04]  /*16870*/  STL.64 [R1+0x58], R26 ;  /* 0x0000581a01007387 */ /* 0x000fe80000100a00 */
[----:B------:R-:W-:Y:S04]  /*16880*/  STL.64 [R1+0x250], R20 ;  /* 0x0002501401007387 */ /* 0x000fe80000100a00 */
[----:B------:R-:W-:Y:S01]  /*16890*/  STL.64 [R1+0x258], R22 ;  /* 0x0002581601007387 */ /* 0x000fe20000100a00 */
[----:B------:R-:W-:Y:S03]  /*168a0*/  STL [R1+0xe48], R34 ;  /* 0x000e482201007387 */ /* 0x000fe60000100800 */
[----:B------:R0:W-:Y:S01]  /*168b0*/  STL [R1+0xe34], R35 ;  /* 0x000e342301007387 */ /* 0x0001e20000100800 */
[----:B------:R-:W-:Y:S02]  /*168c0*/  STL.64 [R1+0xfa8], R32 ;  /* 0x000fa82001007387 */ /* 0x000fe40000100a00 */
[----:B------:R-:W2:Y:S02]  /*168d0*/  LDL.LU R36, [R1+0xe0] ;  /* 0x0000e00001247983 */ /* 0x000ea40000300800 */
[----:B------:R-:W2:Y:S01]  /*168e0*/  LDL.LU R37, [R1+0xe4] ;  /* 0x0000e40001257983 */ /* 0x000ea20000300800 */
[----:B------:R-:W2:Y:S01]  /*168f0*/  LDL.LU R38, [R1+0xe8] ;  /* 0x0000e80001267983 */ /* 0x000ea20000300800 */
[----:B------:R-:W2:Y:S02]  /*16900*/  LDL.LU R39, [R1+0xec] ;  /* 0x0000ec0001277983 */ /* 0x000ea40000300800 */
[----:B------:R-:W-:-:S02]  /*16910*/  IMAD.MOV.U32 R57, RZ, RZ, R24 ;  /* 0x000000ffff397224 */ /* 0x000fc400078e0018 */
[----:B------:R-:W-:Y:S01]  /*16920*/  IMAD.MOV.U32 R56, RZ, RZ, R25 ;  /* 0x000000ffff387224 */ /* 0x000fe200078e0019 */
[----:B------:R-:W-:Y:S04]  /*16930*/  LDSM.16.M88.4 R20, [R4+0x3000] ;  /* 0x003000000414783b */ /* 0x000fe80000000200 */
[----:B------:R-:W1:Y:S01]  /*16940*/  LDSM.16.M88.4 R24, [R4+0x2c00] ;  /* 0x002c00000418783b */ /* 0x000e620000000200 */
[----:B0-----:R-:W-:Y:S02]  /*16950*/  IMAD.MOV.U32 R35, RZ, RZ, R5 ;  /* 0x000000ffff237224 */ /* 0x001fe400078e0005 */
[----:B------:R-:W3:Y:S02]  /*16960*/  LDL R5, [R1+0x3b0] ;  /* 0x0003b00001057983 */ /* 0x000ee40000100800 */
[----:B------:R-:W4:Y:S01]  /*16970*/  LDL.LU R44, [R1+0xd0] ;  /* 0x0000d000012c7983 */ /* 0x000f220000300800 */
[----:B------:R-:W4:Y:S01]  /*16980*/  LDL.LU R45, [R1+0xd4] ;  /* 0x0000d400012d7983 */ /* 0x000f220000300800 */
[----:B------:R-:W-:-:S02]  /*16990*/  IMAD.MOV.U32 R61, RZ, RZ, R18 ;  /* 0x000000ffff3d7224 */ /* 0x000fc400078e0012 */
[----:B------:R-:W-:Y:S02]  /*169a0*/  IMAD.MOV.U32 R0, RZ, RZ, R19 ;  /* 0x000000ffff007224 */ /* 0x000fe400078e0013 */
[----:B------:R-:W0:Y:S01]  /*169b0*/  LDSM.16.M88.4 R16, [R4+0x3400] ;  /* 0x003400000410783b */ /* 0x000e220000000200 */
[----:B------:R-:W-:Y:S02]  /*169c0*/  IMAD.MOV.U32 R34, RZ, RZ, R12 ;  /* 0x000000ffff227224 */ /* 0x000fe400078e000c */
[----:B------:R-:W-:Y:S02]  /*169d0*/  IMAD.MOV.U32 R9, RZ, RZ, R50 ;  /* 0x000000ffff097224 */ /* 0x000fe400078e0032 */
[----:B------:R-:W-:Y:S01]  /*169e0*/  IMAD.MOV.U32 R8, RZ, RZ, R51 ;  /* 0x000000ffff087224 */ /* 0x000fe200078e0033 */
[----:B------:R-:W0:Y:S04]  /*169f0*/  LDSM.16.M88.4 R12, [R4+0x3800] ;  /* 0x00380000040c783b */ /* 0x000e280000000200 */
[----:B------:R-:W-:Y:S01]  /*16a00*/  STL.64 [R1+0x1018], R34 ;  /* 0x0010182201007387 */ /* 0x000fe20000100a00 */
[----:B------:R-:W-:Y:S02]  /*16a10*/  STL [R1+0xe4c], R30 ;  /* 0x000e4c1e01007387 */ /* 0x000fe40000100800 */
[----:B------:R-:W-:Y:S02]  /*16a20*/  STL [R1+0xe30], R31 ;  /* 0x000e301f01007387 */ /* 0x000fe40000100800 */
[----:B------:R-:W-:Y:S02]  /*16a30*/  STL.64 [R1+0xfb0], R28 ;  /* 0x000fb01c01007387 */ /* 0x000fe40000100a00 */
[----:B------:R-:W-:-:S02]  /*16a40*/  IMAD.MOV.U32 R46, RZ, RZ, R11 ;  /* 0x000000ffff2e7224 */ /* 0x000fc400078e000b */
[----:B------:R-:W-:Y:S01]  /*16a50*/  IMAD.MOV.U32 R47, RZ, RZ, R10 ;  /* 0x000000ffff2f7224 */ /* 0x000fe200078e000a */
[----:B------:R-:W-:Y:S04]  /*16a60*/  LDSM.16.MT88.4 R48, [R2+0x800] ;  /* 0x000800000230783b */ /* 0x000fe80000004200 */
[----:B-1----:R1:W-:Y:S01]  /*16a70*/  STL [R1+0xe54], R26 ;  /* 0x000e541a01007387 */ /* 0x0023e20000100800 */
[----:B------:R0:W-:Y:S02]  /*16a80*/  STL [R1+0xe50], R27 ;  /* 0x000e501b01007387 */ /* 0x0001e40000100800 */
[----:B-1----:R-:W-:Y:S02]  /*16a90*/  IMAD.MOV.U32 R26, RZ, RZ, R9 ;  /* 0x000000ffff1a7224 */ /* 0x002fe400078e0009 */
[----:B0-----:R-:W-:-:S02]  /*16aa0*/  IMAD.MOV.U32 R27, RZ, RZ, R8 ;  /* 0x000000ffff1b7224 */ /* 0x001fc400078e0008 */
[----:B------:R-:W0:Y:S04]  /*16ab0*/  LDSM.16.M88.4 R8, [R4+0x3c00] ;  /* 0x003c00000408783b */ /* 0x000e280000000200 */
[----:B------:R1:W-:Y:S01]  /*16ac0*/  STL.64 [R1+0xfb8], R24 ;  /* 0x000fb81801007387 */ /* 0x0003e20000100a00 */
[----:B------:R-:W-:Y:S02]  /*16ad0*/  STL.64 [R1+0x1020], R26 ;  /* 0x0010201a01007387 */ /* 0x000fe40000100a00 */
[----:B------:R-:W-:Y:S02]  /*16ae0*/  STL.64 [R1+0xf68], R22 ;  /* 0x000f681601007387 */ /* 0x000fe40000100a00 */
[----:B------:R-:W-:Y:S01]  /*16af0*/  STL.64 [R1+0xf60], R20 ;  /* 0x000f601401007387 */ /* 0x000fe20000100a00 */
[----:B------:R-:W-:Y:S01]  /*16b00*/  STL [R1+0xe1c], R18 ;  /* 0x000e1c1201007387 */ /* 0x000fe20000100800 */
[----:B------:R-:W-:Y:S02]  /*16b10*/  STL [R1+0xe18], R19 ;  /* 0x000e181301007387 */ /* 0x000fe40000100800 */
[----:B------:R2:W-:Y:S02]  /*16b20*/  STL.64 [R1+0xf58], R16 ;  /* 0x000f581001007387 */ /* 0x0005e40000100a00 */
[----:B------:R-:W-:Y:S01]  /*16b30*/  STL [R1+0xe14], R14 ;  /* 0x000e140e01007387 */ /* 0x000fe20000100800 */
[----:B------:R-:W-:Y:S04]  /*16b40*/  STL [R1+0xe10], R15 ;  /* 0x000e100f01007387 */ /* 0x000fe80000100800 */
[----:B0-----:R-:W-:Y:S01]  /*16b50*/  STL [R1+0xe0c], R10 ;  /* 0x000e0c0a01007387 */ /* 0x001fe20000100800 */
[----:B------:R-:W-:Y:S02]  /*16b60*/  STL [R1+0xe08], R11 ;  /* 0x000e080b01007387 */ /* 0x000fe40000100800 */
[----:B-1----:R-:W4:Y:S01]  /*16b70*/  LDL.LU R24, [R1+0xf0] ;  /* 0x0000f00001187983 */ /* 0x002f220000300800 */
[C---:B--2---:R-:W-:Y:S01]  /*16b80*/  HMMA.16816.F32.BF16 R16, R52.reuse, R58, R36 ;  /* 0x0000003a3410723c */ /* 0x044fe20000041824 */
[----:B---3--:R-:W0:Y:S11]  /*16b90*/  LDSM.16.MT88.4 R36, [R5+0x1000] ;  /* 0x001000000524783b */ /* 0x008e360000004200 */
[----:B------:R-:W-:Y:S11]  /*16ba0*/  @!UPT UIADD3 URZ, URZ, URZ, URZ ;  /* 0x0000003f3f3ff290 */ /* 0x000ff6000fffe03f */
[----:B------:R-:W-:Y:S01]  /*16bb0*/  STL.64 [R1+0xc0], R16 ;  /* 0x0000c01001007387 */ /* 0x000fe20000100a00 */
[----:B------:R4:W-:Y:S02]  /*16bc0*/  STL.64 [R1+0xc8], R18 ;  /* 0x0000c81201007387 */ /* 0x0009e40000100a00 */
[----:B------:R-:W2:Y:S02]  /*16bd0*/  LDL.LU R25, [R1+0xf4] ;  /* 0x0000f40001197983 */ /* 0x000ea40000300800 */
[----:B------:R-:W2:Y:S01]  /*16be0*/  LDL.LU R26, [R1+0xf8] ;  /* 0x0000f800011a7983 */ /* 0x000ea20000300800 */
[----:B------:R-:W2:Y:S01]  /*16bf0*/  LDL.LU R27, [R1+0xfc] ;  /* 0x0000fc00011b7983 */ /* 0x000ea20000300800 */
[----:B----4-:R-:W-:Y:S03]  /*16c00*/  HMMA.16816.F32.BF16 R16, R52, R6, R44 ;  /* 0x000000063410723c */ /* 0x010fe6000004182c */
[----:B------:R-:W1:Y:S04]  /*16c10*/  LDSM.16.MT88.4 R52, [R2+0x1000] ;  /* 0x001000000234783b */ /* 0x000e680000004200 */
[----:B0-----:R-:W-:Y:S01]  /*16c20*/  STL.64 [R1+0xf78], R38 ;  /* 0x000f782601007387 */ /* 0x001fe20000100a00 */
[----:B------:R-:W-:Y:S11]  /*16c30*/  STL.64 [R1+0xf70], R36 ;  /* 0x000f702401007387 */ /* 0x000ff60000100a00 */
[----:B------:R-:W-:Y:S04]  /*16c40*/  @!UPT UIADD3 URZ, URZ, URZ, URZ ;  /* 0x0000003f3f3ff290 */ /* 0x000fe8000fffe03f */
[----:B------:R0:W-:Y:S01]  /*16c50*/  STL.64 [R1+0xb0], R16 ;  /* 0x0000b01001007387 */ /* 0x0001e20000100a00 */
[----:B------:R-:W-:Y:S02]  /*16c60*/  IMAD.MOV.U32 R15, RZ, RZ, R18 ;  /* 0x000000ffff0f7224 */ /* 0x000fe400078e0012 */
[----:B------:R-:W-:Y:S01]  /*16c70*/  IMAD.MOV.U32 R14, RZ, RZ, R19 ;  /* 0x000000ffff0e7224 */ /* 0x000fe200078e0013 */
[----:B0-----:R-:W3:Y:S01]  /*16c80*/  LDL.LU R16, [R1+0x110] ;  /* 0x0001100001107983 */ /* 0x001ee20000300800 */
[----:B------:R-:W3:Y:S02]  /*16c90*/  LDL.LU R17, [R1+0x114] ;  /* 0x0001140001117983 */ /* 0x000ee40000300800 */
[----:B------:R-:W3:Y:S02]  /*16ca0*/  LDL.LU R18, [R1+0x118] ;  /* 0x0001180001127983 */ /* 0x000ee40000300800 */
[----:B------:R-:W3:Y:S01]  /*16cb0*/  LDL.LU R19, [R1+0x11c] ;  /* 0x00011c0001137983 */ /* 0x000ee20000300800 */
[----:B------:R-:W4:Y:S01]  /*16cc0*/  LDL.LU R32, [R1+0x100] ;  /* 0x0001000001207983 */ /* 0x000f220000300800 */
[----:B------:R-:W4:Y:S02]  /*16cd0*/  LDL.LU R33, [R1+0x104] ;  /* 0x0001040001217983 */ /* 0x000f240000300800 */
[----:B------:R-:W4:Y:S02]  /*16ce0*/  LDL.LU R34, [R1+0x108] ;  /* 0x0001080001227983 */ /* 0x000f240000300800 */
[----:B------:R-:W4:Y:S01]  /*16cf0*/  LDL.LU R35, [R1+0x10c] ;  /* 0x00010c0001237983 */ /* 0x000f220000300800 */
[----:B------:R-:W4:Y:S01]  /*16d00*/  LDL.LU.64 R38, [R1+0x48] ;  /* 0x0000480001267983 */ /* 0x000f220000300a00 */
[----:B------:R-:W3:Y:S02]  /*16d10*/  LDL.LU.64 R22, [R1+0x38] ;  /* 0x0000380001167983 */ /* 0x000ee40000300a00 */
[----:B------:R-:W2:Y:S02]  /*16d20*/  LDL.LU R28, [R1+0x180] ;  /* 0x00018000011c7983 */ /* 0x000ea40000300800 */
[----:B------:R-:W2:Y:S01]  /*16d30*/  LDL.LU R29, [R1+0x184] ;  /* 0x00018400011d7983 */ /* 0x000ea20000300800 */
[----:B------:R-:W2:Y:S01]  /*16d40*/  LDL.LU R30, [R1+0x188] ;  /* 0x00018800011e7983 */ /* 0x000ea20000300800 */
[----:B------:R-:W2:Y:S02]  /*16d50*/  LDL.LU R31, [R1+0x18c] ;  /* 0x00018c00011f7983 */ /* 0x000ea40000300800 */
        /* <DEDUP_REMOVED lines=8> */
[----:B------:R-:W-:Y:S02]  /*16de0*/  STL [R1+0xf50], R14 ;  /* 0x000f500e01007387 */ /* 0x000fe40000100800 */
[----:B------:R-:W-:Y:S01]  /*16df0*/  STL [R1+0xf4c], R15 ;  /* 0x000f4c0f01007387 */ /* 0x000fe20000100800 */
[----:B-1----:R0:W-:Y:S01]  /*16e00*/  STL.64 [R1+0xef0], R54 ;  /* 0x000ef03601007387 */ /* 0x0021e20000100a00 */
[----:B------:R1:W-:Y:S03]  /*16e10*/  STL.64 [R1+0xee8], R52 ;  /* 0x000ee83401007387 */ /* 0x0003e60000100a00 */
[----:B0-----:R-:W2:Y:S01]  /*16e20*/  LDL.LU.64 R54, [R1+0x68] ;  /* 0x0000680001367983 */ /* 0x001ea20000300a00 */
[----:B------:R-:W-:Y:S01]  /*16e30*/  STL [R1+0xe98], R2 ;  /* 0x000e980201007387 */ /* 0x000fe20000100800 */
[C---:B----4-:R-:W-:Y:S08]  /*16e40*/  HMMA.16816.F32.BF16 R32, R48.reuse, R38, R32 ;  /* 0x000000263020723c */ /* 0x050ff00000041820 */
[----:B--2---:R-:W-:Y:S01]  /*16e50*/  HMMA.16816.F32.BF16 R24, R48, R54, R24 ;  /* 0x000000363018723c */ /* 0x004fe20000041818 */
[----:B------:R-:W-:-:S02]  /*16e60*/  IMAD.MOV.U32 R5, RZ, RZ, R54 ;  /* 0x000000ffff057224 */ /* 0x000fc400078e0036 */
[----:B------:R-:W-:Y:S11]  /*16e70*/  IMAD.MOV.U32 R4, RZ, RZ, R55 ;  /* 0x000000ffff047224 */ /* 0x000ff600078e0037 */
[----:B------:R-:W-:Y:S10]  /*16e80*/  @!UPT UIADD3 URZ, URZ, URZ, URZ ;  /* 0x0000003f3f3ff290 */ /* 0x000ff4000fffe03f */
[----:B-1----:R-:W-:Y:S02]  /*16e90*/  IMAD.MOV.U32 R53, RZ, RZ, R26 ;  /* 0x000000ffff357224 */ /* 0x002fe400078e001a */
[----:B------:R-:W-:Y:S02]  /*16ea0*/  IMAD.MOV.U32 R52, RZ, RZ, R27 ;  /* 0x000000ffff347224 */ /* 0x000fe400078e001b */
[----:B------:R-:W2:Y:S01]  /*16eb0*/  LDL.LU.64 R26, [R1+0x1020] ;  /* 0x00102000011a7983 */ /* 0x000ea20000300a00 */
[----:B------:R-:W-:Y:S02]  /*16ec0*/  IMAD.MOV.U32 R55, RZ, RZ, R24 ;  /* 0x000000ffff377224 */ /* 0x000fe400078e0018 */
[----:B------:R-:W-:-:S05]  /*16ed0*/  IMAD.MOV.U32 R54, RZ, RZ, R25 ;  /* 0x000000ffff367224 */ /* 0x000fca00078e0019 */
[----:B------:R-:W-:Y:S01]  /*16ee0*/  STL.64 [R1+0xf88], R54 ;  /* 0x000f883601007387 */ /* 0x000fe20000100a00 */
[----:B------:R-:W-:Y:S02]  /*16ef0*/  STL.64 [R1+0xf80], R52 ;  /* 0x000f803401007387 */ /* 0x000fe40000100a00 */
[----:B------:R-:W-:Y:S02]  /*16f00*/  STL.64 [R1+0x90], R32 ;  /* 0x0000902001007387 */ /* 0x000fe40000100a00 */
[----:B------:R0:W-:Y:S02]  /*16f10*/  STL.64 [R1+0x98], R34 ;  /* 0x0000982201007387 */ /* 0x0001e40000100a00 */
[----:B0-----:R-:W4:Y:S01]  /*16f20*/  LDL.LU.64 R34, [R1+0x1018] ;  /* 0x0010180001227983 */ /* 0x001f220000300a00 */
[C---:B---3--:R-:W-:Y:S11]  /*16f30*/  HMMA.16816.F32.BF16 R16, R48.reuse, R22, R16 ;  /* 0x000000163010723c */ /* 0x048ff60000041810 */
[----:B------:R-:W-:Y:S11]  /*16f40*/  @!UPT UIADD3 URZ, URZ, URZ, URZ ;  /* 0x0000003f3f3ff290 */ /* 0x000ff6000fffe03f */
[----:B------:R-:W-:Y:S01]  /*16f50*/  @!UPT UIADD3 URZ, URZ, URZ, URZ ;  /* 0x0000003f3f3ff290 */ /* 0x000fe2000fffe03f */
[----:B------:R-:W-:Y:S01]  /*16f60*/  STL.64 [R1+0x80], R16 ;  /* 0x0000801001007387 */ /* 0x000fe20000100a00 */
[----:B------:R2:W-:Y:S02]  /*16f70*/  STL.64 [R1+0x88], R18 ;  /* 0x0000881201007387 */ /* 0x0005e40000100a00 */
[----:B------:R-:W-:Y:S02]  /*16f80*/  IMAD.MOV.U32 R55, RZ, RZ, R0 ;  /* 0x000000ffff377224 */ /* 0x000fe400078e0000 */
[----:B------:R-:W-:Y:S01]  /*16f90*/  IMAD.MOV.U32 R54, RZ, RZ, R61 ;  /* 0x000000ffff367224 */ /* 0x000fe200078e003d */
[C---:B--2---:R-:W-:Y:S11]  /*16fa0*/  HMMA.16816.F32.BF16 R16, R48.reuse, R26, R28 ;  /* 0x0000001a3010723c */ /* 0x044ff6000004181c */
[----:B------:R-:W-:Y:S11]  /*16fb0*/  @!UPT UIADD3 URZ, URZ, URZ, URZ ;  /* 0x0000003f3f3ff290 */ /* 0x000ff6000fffe03f */
[----:B------:R-:W-:Y:S01]  /*16fc0*/  @!UPT UIADD3 URZ, URZ, URZ, URZ ;  /* 0x0000003f3f3ff290 */ /* 0x000fe2000fffe03f */
[----:B------:R-:W-:Y:S01]  /*16fd0*/  STL.64 [R1+0x70], R16 ;  /* 0x0000701001007387 */ /* 0x000fe20000100a00 */
[----:B------:R4:W-:Y:S02]  /*16fe0*/  STL [R1+0x78], R18 ;  /* 0x0000781201007387 */ /* 0x0009e40000100800 */
[----:B------:R-:W-:Y:S02]  /*16ff0*/  IMAD.MOV.U32 R0, RZ, RZ, R19 ;  /* 0x000000ffff007224 */ /* 0x000fe400078e0013 */
[C---:B----4-:R-:W-:Y:S01]  /*17000*/  HMMA.16816.F32.BF16 R16, R48.reuse, R34, R40 ;  /* 0x000000223010723c */ /* 0x050fe20000041828 */
[----:B------:R-:W-:Y:S11]  /*17010*/  STL.64 [R1+0xfc8], R26 ;  /* 0x000fc81a01007387 */ /* 0x000ff60000100a00 */
[----:B------:R-:W-:Y:S11]  /*17020*/  @!UPT UIADD3 URZ, URZ, URZ, URZ ;  /* 0x0000003f3f3ff290 */ /* 0x000ff6000fffe03f */
[----:B------:R-:W-:Y:S01]  /*17030*/  @!UPT UIADD3 URZ, URZ, URZ, URZ ;  /* 0x0000003f3f3ff290 */ /* 0x000fe2000fffe03f */
[----:B------:R-:W-:Y:S02]  /*17040*/  IMAD.MOV.U32 R14, RZ, RZ, R18 ;  /* 0x000000ffff0e7224 */ /* 0x000fe400078e0012 */
[----:B------:R-:W-:Y:S01]  /*17050*/  IMAD.MOV.U32 R15, RZ, RZ, R19 ;  /* 0x000000ffff0f7224 */ /* 0x000fe200078e0013 */
[----:B------:R-:W-:Y:S04]  /*17060*/  STL.64 [R1+0x240], R16 ;  /* 0x0002401001007387 */ /* 0x000fe80000100a00 */
[----:B------:R-:W-:Y:S01]  /*17070*/  STL.64 [R1+0xfd8], R14 ;  /* 0x000fd80e01007387 */ /* 0x000fe20000100a00 */
[----:B------:R0:W-:Y:S02]  /*17080*/  STL.64 [R1+0xfd0], R12 ;  /* 0x000fd00c01007387 */ /* 0x0001e40000100a00 */
[----:B0-----:R-:W-:Y:S01]  /*17090*/  HMMA.16816.F32.BF16 R12, R48, R54, R44 ;  /* 0x00000036300c723c */ /* 0x001fe2000004182c */
[----:B------:R-:W-:Y:S01]  /*170a0*/  STL.64 [R1+0xfc0], R34 ;  /* 0x000fc02201007387 */ /* 0x000fe20000100a00 */
[----:B------:R-:W-:Y:S02]  /*170b0*/  STL.64 [R1+0xfe0], R54 ;  /* 0x000fe03601007387 */ /* 0x000fe40000100a00 */
[----:B------:R-:W2:Y:S11]  /*170c0*/  LDL.LU R16, [R1+0x330] ;  /* 0x0003300001107983 */ /* 0x000eb60000300800 */
[----:B------:R-:W-:Y:S08]  /*170d0*/  @!UPT UIADD3 URZ, URZ, URZ, URZ ;  /* 0x0000003f3f3ff290 */ /* 0x000ff0000fffe03f */
[----:B------:R0:W-:Y:S01]  /*170e0*/  STL.64 [R1+0x2d0], R12 ;  /* 0x0002d00c01007387 */ /* 0x0001e20000100a00 */
[----:B------:R1:W-:Y:S02]  /*170f0*/  STL.64 [R1+0x2d8], R14 ;  /* 0x0002d80e01007387 */ /* 0x0003e40000100a00 */
[----:B------:R-:W2:Y:S02]  /*17100*/  LDL.LU R17, [R1+0x334] ;  /* 0x0003340001117983 */ /* 0x000ea40000300800 */
[----:B------:R-:W3:Y:S01]  /*17110*/  LDL.LU R18, [R1+0x338] ;  /* 0x0003380001127983 */ /* 0x000ee20000300800 */
[----:B------:R-:W3:Y:S01]  /*17120*/  LDL.LU R19, [R1+0x33c] ;  /* 0x00033c0001137983 */ /* 0x000ee20000300800 */
[----:B------:R-:W-:Y:S02]  /*17130*/  IMAD.MOV.U32 R11, RZ, RZ, R22 ;  /* 0x000000ffff0b7224 */ /* 0x000fe400078e0016 */
[----:B------:R-:W-:Y:S02]  /*17140*/  IMAD.MOV.U32 R10, RZ, RZ, R23 ;  /* 0x000000ffff0a7224 */ /* 0x000fe400078e0017 */
[----:B------:R-:W-:-:S02]  /*17150*/  IMAD.MOV.U32 R26, RZ, RZ, R11 ;  /* 0x000000ffff1a7224 */ /* 0x000fc400078e000b */
[----:B------:R-:W-:Y:S01]  /*17160*/  IMAD.MOV.U32 R27, RZ, RZ, R10 ;  /* 0x000000ffff1b7224 */ /* 0x000fe200078e000a */
[----:B---3--:R-:W-:Y:S01]  /*17170*/  STL.64 [R1+0xff0], R18 ;  /* 0x000ff01201007387 */ /* 0x008fe20000100a00 */
[----:B--2---:R-:W-:Y:S03]  /*17180*/  STL.64 [R1+0xfe8], R16 ;  /* 0x000fe81001007387 */ /* 0x004fe60000100a00 */
[----:B------:R2:W-:Y:S02]  /*17190*/  STL.64 [R1+0xff8], R26 ;  /* 0x000ff81a01007387 */ /* 0x0005e40000100a00 */
[----:B0-----:R-:W3:Y:S01]  /*171a0*/  LDL.LU R12, [R1+0x140] ;  /* 0x00014000010c7983 */ /* 0x001ee20000300800 */
[----:B------:R-:W3:Y:S01]  /*171b0*/  LDL.LU R13, [R1+0x144] ;  /* 0x00014400010d7983 */ /* 0x000ee20000300800 */
[----:B-1----:R-:W3:Y:S02]  /*171c0*/  LDL.LU R14, [R1+0x148] ;  /* 0x00014800010e7983 */ /* 0x002ee40000300800 */
[----:B------:R-:W3:Y:S02]  /*171d0*/  LDL.LU R15, [R1+0x14c] ;  /* 0x00014c00010f7983 */ /* 0x000ee40000300800 */
[----:B------:R-:W4:Y:S01]  /*171e0*/  LDL.LU R20, [R1+0x190] ;  /* 0x0001900001147983 */ /* 0x000f220000300800 */
[----:B------:R-:W4:Y:S01]  /*171f0*/  LDL.LU R21, [R1+0x194] ;  /* 0x0001940001157983 */ /* 0x000f220000300800 */
[----:B------:R-:W4:Y:S02]  /*17200*/  LDL.LU R22, [R1+0x198] ;  /* 0x0001980001167983 */ /* 0x000f240000300800 */
[----:B------:R-:W4:Y:S02]  /*17210*/  LDL.LU R23, [R1+0x19c] ;  /* 0x00019c0001177983 */ /* 0x000f240000300800 */
[----:B------:R-:W3:Y:S01]  /*17220*/  LDL.LU R52, [R1+0x150] ;  /* 0x0001500001347983 */ /* 0x000ee20000300800 */
[----:B------:R-:W3:Y:S01]  /*17230*/  LDL.LU R53, [R1+0x154] ;  /* 0x0001540001357983 */ /* 0x000ee20000300800 */
[----:B------:R-:W3:Y:S02]  /*17240*/  LDL.LU R54, [R1+0x158] ;  /* 0x0001580001367983 */ /* 0x000ee40000300800 */
[----:B------:R-:W3:Y:S02]  /*17250*/  LDL.LU R55, [R1+0x15c] ;  /* 0x00015c0001377983 */ /* 0x000ee40000300800 */
[----:B------:R-:W3:Y:S01]  /*17260*/  LDL.LU R44, [R1+0x170] ;  /* 0x00017000012c7983 */ /* 0x000ee20000300800 */
[----:B------:R-:W3:Y:S01]  /*17270*/  LDL.LU R45, [R1+0x174] ;  /* 0x00017400012d7983 */ /* 0x000ee20000300800 */
[----:B------:R-:W3:Y:S02]  /*17280*/  LDL.LU R46, [R1+0x178] ;  /* 0x00017800012e7983 */ /* 0x000ee40000300800 */
[----:B------:R-:W3:Y:S02]  /*17290*/  LDL.LU R47, [R1+0x17c] ;  /* 0x00017c00012f7983 */ /* 0x000ee40000300800 */
[----:B------:R-:W3:Y:S01]  /*172a0*/  LDL.LU R24, [R1+0x160] ;  /* 0x0001600001187983 */ /* 0x000ee20000300800 */
[----:B------:R-:W3:Y:S01]  /*172b0*/  LDL.LU R25, [R1+0x164] ;  /* 0x0001640001197983 */ /* 0x000ee20000300800 */
[----:B--2---:R-:W2:Y:S02]  /*172c0*/  LDL.LU R26, [R1+0x168] ;  /* 0x00016800011a7983 */ /* 0x004ea40000300800 */
        /* <DEDUP_REMOVED lines=13> */
[----:B------:R-:W2:Y:S02]  /*173a0*/  LDL.LU R36, [R1+0x1f0] ;  /* 0x0001f00001247983 */ /* 0x000ea40000300800 */
[----:B------:R-:W-:Y:S01]  /*173b0*/  IMAD.MOV.U32 R61, RZ, RZ, R38 ;  /* 0x000000ffff3d7224 */ /* 0x000fe200078e0026 */
[----:B------:R-:W2:Y:S01]  /*173c0*/  LDL.LU R37, [R1+0x1f4] ;  /* 0x0001f40001257983 */ /* 0x000ea20000300800 */
[----:B------:R-:W-:-:S02]  /*173d0*/  IMAD.MOV.U32 R2, RZ, RZ, R39 ;  /* 0x000000ffff027224 */ /* 0x000fc400078e0027 */
[----:B------:R-:W-:Y:S02]  /*173e0*/  IMAD.MOV.U32 R19, RZ, RZ, R4 ;  /* 0x000000ffff137224 */ /* 0x000fe400078e0004 */
[----:B------:R-:W2:Y:S02]  /*173f0*/  LDL.LU R38, [R1+0x1f8] ;  /* 0x0001f80001267983 */ /* 0x000ea40000300800 */
[----:B------:R-:W-:Y:S01]  /*17400*/  IMAD.MOV.U32 R18, RZ, RZ, R5 ;  /* 0x000000ffff127224 */ /* 0x000fe200078e0005 */
[----:B------:R-:W2:Y:S01]  /*17410*/  LDL.LU R39, [R1+0x1fc] ;  /* 0x0001fc0001277983 */ /* 0x000ea20000300800 */
[C---:B----4-:R-:W-:Y:S08]  /*17420*/  HMMA.16816.F32.BF16 R20, R48.reuse, R58, R20 ;  /* 0x0000003a3014723c */ /* 0x050ff00000041814 */
[----:B---3--:R-:W-:Y:S11]  /*17430*/  HMMA.16816.F32.BF16 R48, R48, R6, R44 ;  /* 0x000000063030723c */ /* 0x008ff6000004182c */
[----:B------:R-:W-:Y:S05]  /*17440*/  @!UPT UIADD3 URZ, URZ, URZ, URZ ;  /* 0x0000003f3f3ff290 */ /* 0x000fea000fffe03f */
[----:B------:R-:W-:Y:S02]  /*17450*/  IMAD.MOV.U32 R4, RZ, RZ, R20 ;  /* 0x000000ffff047224 */ /* 0x000fe400078e0014 */
[----:B------:R-:W-:Y:S01]  /*17460*/  IMAD.MOV.U32 R5, RZ, RZ, R21 ;  /* 0x000000ffff057224 */ /* 0x000fe200078e0015 */
[----:B------:R-:W3:Y:S01]  /*17470*/  LDL.LU R20, [R1+0x1e0] ;  /* 0x0001e00001147983 */ /* 0x000ee20000300800 */
[----:B------:R-:W-:Y:S02]  /*17480*/  IMAD.MOV.U32 R11, RZ, RZ, R22 ;  /* 0x000000ffff0b7224 */ /* 0x000fe400078e0016 */
[----:B------:R-:W3:Y:S02]  /*17490*/  LDL.LU R21, [R1+0x1e4] ;  /* 0x0001e40001157983 */ /* 0x000ee40000300800 */
[----:B------:R-:W-:Y:S01]  /*174a0*/  IMAD.MOV.U32 R10, RZ, RZ, R23 ;  /* 0x000000ffff0a7224 */ /* 0x000fe200078e0017 */
[----:B------:R-:W3:Y:S01]  /*174b0*/  LDL.LU R22, [R1+0x1e8] ;  /* 0x0001e80001167983 */ /* 0x000ee20000300800 */
[----:B------:R-:W3:Y:S02]  /*174c0*/  LDL.LU R23, [R1+0x1ec] ;  /* 0x0001ec0001177983 */ /* 0x000ee40000300800 */
[----:B------:R-:W2:Y:S02]  /*174d0*/  LDL.LU.64 R46, [R1+0x1010] ;  /* 0x00101000012e7983 */ /* 0x000ea40000300a00 */
[----:B------:R-:W2:Y:S01]  /*174e0*/  LDL.LU.64 R44, [R1+0x1008] ;  /* 0x00100800012c7983 */ /* 0x000ea20000300a00 */
[----:B------:R-:W-:Y:S01]  /*174f0*/  STL [R1+0xea8], R48 ;  /* 0x000ea83001007387 */ /* 0x000fe20000100800 */
[----:B------:R-:W-:Y:S02]  /*17500*/  STL [R1+0xea4], R49 ;  /* 0x000ea43101007387 */ /* 0x000fe40000100800 */
[----:B------:R0:W-:Y:S02]  /*17510*/  STL [R1+0xea0], R50 ;  /* 0x000ea03201007387 */ /* 0x0001e40000100800 */
[----:B------:R1:W-:Y:S02]  /*17520*/  STL [R1+0xe9c], R51 ;  /* 0x000e9c3301007387 */ /* 0x0003e40000100800 */
[----:B0-----:R-:W-:-:S02]  /*17530*/  IMAD.MOV.U32 R50, RZ, RZ, R61 ;  /* 0x000000ffff327224 */ /* 0x001fc400078e003d */
[----:B------:R-:W4:Y:S01]  /*17540*/  LDL.LU R61, [R1+0x1000] ;  /* 0x00100000013d7983 */ /* 0x000f220000300800 */
[----:B--2---:R-:W-:Y:S03]  /*17550*/  HMMA.16816.F32.BF16 R16, R44, R18, R24 ;  /* 0x000000122c10723c */ /* 0x004fe60000041818 */
[----:B------:R-:W2:Y:S01]  /*17560*/  LDL.LU.64 R26, [R1+0xff8] ;  /* 0x000ff800011a7983 */ /* 0x000ea20000300a00 */
[----:B-1----:R-:W-:-:S07]  /*17570*/  IMAD.MOV.U32 R51, RZ, RZ, R2 ;  /* 0x000000ffff337224 */ /* 0x002fce00078e0002 */
[C---:B------:R-:W-:Y:S11]  /*17580*/  HMMA.16816.F32.BF16 R48, R44.reuse, R50, R52 ;  /* 0x000000322c30723c */ /* 0x040ff60000041834 */
[----:B------:R-:W-:Y:S01]  /*17590*/  @!UPT UIADD3 URZ, URZ, URZ, URZ ;  /* 0x0000003f3f3ff290 */ /* 0x000fe2000fffe03f */
[----:B------:R-:W-:Y:S01]  /*175a0*/  STL.64 [R1+0x340], R16 ;  /* 0x0003401001007387 */ /* 0x000fe20000100a00 */
[----:B------:R0:W-:Y:S03]  /*175b0*/  STL.64 [R1+0x348], R18 ;  /* 0x0003481201007387 */ /* 0x0001e60000100a00 */
[----:B0-----:R-:W3:Y:S01]  /*175c0*/  LDL.LU.64 R18, [R1+0xff0] ;  /* 0x000ff00001127983 */ /* 0x001ee20000300a00 */
[----:B------:R-:W3:Y:S02]  /*175d0*/  LDL.LU.64 R16, [R1+0xfe8] ;  /* 0x000fe80001107983 */ /* 0x000ee40000300a00 */
[----:B------:R-:W3:Y:S04]  /*175e0*/  LDL.LU.64 R54, [R1+0xfe0] ;  /* 0x000fe00001367983 */ /* 0x000ee80000300a00 */
[----:B------:R0:W-:Y:S01]  /*175f0*/  STL.64 [R1+0x2c0], R48 ;  /* 0x0002c03001007387 */ /* 0x0001e20000100a00 */
[----:B------:R1:W-:Y:S01]  /*17600*/  STL [R1+0x2c8], R50 ;  /* 0x0002c83201007387 */ /* 0x0003e20000100800 */
[----:B0-----:R-:W-:Y:S01]  /*17610*/  IMAD.MOV.U32 R48, RZ, RZ, R51 ;  /* 0x000000ffff307224 */ /* 0x001fe200078e0033 */
[----:B--2---:R-:W-:Y:S02]  /*17620*/  HMMA.16816.F32.BF16 R24, R44, R26, R12 ;  /* 0x0000001a2c18723c */ /* 0x004fe4000004180c */
[----:B------:R-:W2:Y:S01]  /*17630*/  LDL.LU.64 R14, [R1+0xfd8] ;  /* 0x000fd800010e7983 */ /* 0x000ea20000300a00 */
[----:B------:R-:W2:Y:S11]  /*17640*/  LDL.LU.64 R12, [R1+0xfd0] ;  /* 0x000fd000010c7983 */ /* 0x000eb60000300a00 */
[----:B------:R-:W-:Y:S10]  /*17650*/  @!UPT UIADD3 URZ, URZ, URZ, URZ ;  /* 0x0000003f3f3ff290 */ /* 0x000ff4000fffe03f */
[----:B------:R-:W-:Y:S02]  /*17660*/  IMAD.MOV.U32 R51, RZ, RZ, R26 ;  /* 0x000000ffff337224 */ /* 0x000fe400078e001a */
[----:B------:R-:W-:Y:S02]  /*17670*/  IMAD.MOV.U32 R2, RZ, RZ, R27 ;  /* 0x000000ffff027224 */ /* 0x000fe400078e001b */
[----:B------:R-:W2:Y:S01]  /*17680*/  LDL.LU.64 R26, [R1+0xfc8] ;  /* 0x000fc800011a7983 */ /* 0x000ea20000300a00 */
[----:B-1----:R-:W-:Y:S02]  /*17690*/  IMAD.MOV.U32 R50, RZ, RZ, R25 ;  /* 0x000000ffff327224 */ /* 0x002fe400078e0019 */
[----:B------:R-:W-:-:S03]  /*176a0*/  IMAD.MOV.U32 R49, RZ, RZ, R24 ;  /* 0x000000ffff317224 */ /* 0x000fc600078e0018 */
[----:B------:R-:W-:Y:S02]  /*176b0*/  STL.64 [R1+0xeb8], R50 ;  /* 0x000eb83201007387 */ /* 0x000fe40000100a00 */
[----:B------:R-:W-:Y:S01]  /*176c0*/  STL.64 [R1+0xeb0], R48 ;  /* 0x000eb03001007387 */ /* 0x000fe20000100a00 */
[C---:B--2---:R-:W-:Y:S01]  /*176d0*/  HMMA.16816.F32.BF16 R24, R44.reuse, R26, R32 ;  /* 0x0000001a2c18723c */ /* 0x044fe20000041820 */
[----:B------:R-:W2:Y:S07]  /*176e0*/  LDL.LU.64 R34, [R1+0xfc0] ;  /* 0x000fc00001227983 */ /* 0x000eae0000300a00 */
[C---:B---3--:R-:W-:Y:S11]  /*176f0*/  HMMA.16816.F32.BF16 R52, R44.reuse, R54, R40 ;  /* 0x000000362c34723c */ /* 0x048ff60000041828 */
[----:B------:R-:W-:Y:S04]  /*17700*/  @!UPT UIADD3 URZ, URZ, URZ, URZ ;  /* 0x0000003f3f3ff290 */ /* 0x000fe8000fffe03f */
[----:B------:R0:W-:Y:S01]  /*17710*/  STL.64 [R1+0x220], R24 ;  /* 0x0002201801007387 */ /* 0x0001e20000100a00 */
[----:B------:R-:W-:Y:S03]  /*17720*/  STL.64 [R1+0x228], R26 ;  /* 0x0002281a01007387 */ /* 0x000fe60000100a00 */
[----:B0-----:R-:W3:Y:S01]  /*17730*/  LDL.LU.64 R24, [R1+0xfb8] ;  /* 0x000fb80001187983 */ /* 0x001ee20000300a00 */
[C---:B--2---:R-:W-:Y:S03]  /*17740*/  HMMA.16816.F32.BF16 R32, R44.reuse, R34, R28 ;  /* 0x000000222c20723c */ /* 0x044fe6000004181c */
[----:B------:R-:W2:Y:S11]  /*17750*/  LDL.LU.64 R28, [R1+0xfb0] ;  /* 0x000fb000011c7983 */ /* 0x000eb60000300a00 */
[----:B------:R-:W-:Y:S09]  /*17760*/  @!UPT UIADD3 URZ, URZ, URZ, URZ ;  /* 0x0000003f3f3ff290 */ /* 0x000ff2000fffe03f */
[----:B------:R0:W-:Y:S01]  /*17770*/  STL.64 [R1+0x210], R32 ;  /* 0x0002102001007387 */ /* 0x0001e20000100a00 */
[----:B------:R-:W-:Y:S03]  /*17780*/  STL.64 [R1+0x218], R34 ;  /* 0x0002182201007387 */ /* 0x000fe60000100a00 */
[----:B0-----:R-:W2:Y:S01]  /*17790*/  LDL.LU.64 R32, [R1+0xfa8] ;  /* 0x000fa80001207983 */ /* 0x001ea20000300a00 */
[----:B------:R-:W2:Y:S02]  /*177a0*/  LDL.LU.64 R42, [R1+0xfa0] ;  /* 0x000fa000012a7983 */ /* 0x000ea40000300a00 */
[----:B------:R-:W2:Y:S01]  /*177b0*/  LDL.LU.64 R40, [R1+0xf98] ;  /* 0x000f980001287983 */ /* 0x000ea20000300a00 */
[C---:B------:R-:W-:Y:S08]  /*177c0*/  HMMA.16816.F32.BF16 R36, R44.reuse, R58, R36 ;  /* 0x0000003a2c24723c */ /* 0x040ff00000041824 */
[----:B------:R-:W-:Y:S01]  /*177d0*/  HMMA.16816.F32.BF16 R16, R44, R6, R16 ;  /* 0x000000062c10723c */ /* 0x000fe20000041810 */
[----:B------:R-:W-:-:S02]  /*177e0*/  IMAD.MOV.U32 R48, RZ, RZ, R57 ;  /* 0x000000ffff307224 */ /* 0x000fc400078e0039 */
[----:B------:R-:W-:Y:S02]  /*177f0*/  IMAD.MOV.U32 R49, RZ, RZ, R56 ;  /* 0x000000ffff317224 */ /* 0x000fe400078e0038 */
[----:B------:R-:W-:Y:S02]  /*17800*/  IMAD.MOV.U32 R56, RZ, RZ, R52 ;  /* 0x000000ffff387224 */ /* 0x000fe400078e0034 */
[----:B------:R-:W-:Y:S01]  /*17810*/  IMAD.MOV.U32 R57, RZ, RZ, R53 ;  /* 0x000000ffff397224 */ /* 0x000fe200078e0035 */
[----:B------:R-:W-:Y:S04]  /*17820*/  STL.64 [R1+0x208], R54 ;  /* 0x0002083601007387 */ /* 0x000fe80000100a00 */
[----:B------:R-:W-:Y:S04]  /*17830*/  STL.64 [R1+0xf20], R56 ;  /* 0x000f203801007387 */ /* 0x000fe80000100a00 */
[----:B------:R0:W-:Y:S01]  /*17840*/  STL.64 [R1+0x1f0], R36 ;  /* 0x0001f02401007387 */ /* 0x0001e20000100a00 */
[----:B------:R1:W-:Y:S02]  /*17850*/  STL.64 [R1+0x1f8], R38 ;  /* 0x0001f82601007387 */ /* 0x0003e40000100a00 */
[----:B------:R-:W3:Y:S04]  /*17860*/  LDL.LU R52, [R1+0x1d0] ;  /* 0x0001d00001347983 */ /* 0x000ee80000300800 */
[----:B------:R-:W-:Y:S01]  /*17870*/  STL.64 [R1+0x170], R16 ;  /* 0x0001701001007387 */ /* 0x000fe20000100a00 */
[----:B------:R2:W-:Y:S01]  /*17880*/  STL.64 [R1+0x178], R18 ;  /* 0x0001781201007387 */ /* 0x0005e20000100a00 */
[----:B------:R-:W3:Y:S02]  /*17890*/  LDL.LU R53, [R1+0x1d4] ;  /* 0x0001d40001357983 */ /* 0x000ee40000300800 */
[----:B------:R2:W-:Y:S01]  /*178a0*/  STL.64 [R1+0xed0], R4 ;  /* 0x000ed00401007387 */ /* 0x0005e20000100a00 */
[----:B0-----:R-:W3:Y:S01]  /*178b0*/  LDL.LU R36, [R1+0x320] ;  /* 0x0003200001247983 */ /* 0x001ee20000300800 */
[----:B------:R-:W3:Y:S02]  /*178c0*/  LDL.LU R37, [R1+0x324] ;  /* 0x0003240001257983 */ /* 0x000ee40000300800 */
[----:B-1----:R-:W3:Y:S02]  /*178d0*/  LDL.LU R38, [R1+0x328] ;  /* 0x0003280001267983 */ /* 0x002ee40000300800 */
[----:B------:R-:W3:Y:S02]  /*178e0*/  LDL.LU R39, [R1+0x32c] ;  /* 0x00032c0001277983 */ /* 0x000ee40000300800 */
[----:B----4-:R-:W-:-:S02]  /*178f0*/  IMAD.MOV.U32 R54, RZ, RZ, R61 ;  /* 0x000000ffff367224 */ /* 0x010fc400078e003d */
[----:B------:R-:W-:Y:S02]  /*17900*/  IMAD.MOV.U32 R55, RZ, RZ, R60 ;  /* 0x000000ffff377224 */ /* 0x000fe400078e003c */
[----:B------:R-:W-:Y:S01]  /*17910*/  IMAD.MOV.U32 R59, RZ, RZ, R3 ;  /* 0x000000ffff3b7224 */ /* 0x000fe200078e0003 */
[C---:B--2---:R-:W-:Y:S01]  /*17920*/  HMMA.16816.F32.BF16 R16, R40.reuse, R48, R20 ;  /* 0x000000302810723c */ /* 0x044fe20000041814 */
[----:B------:R-:W2:Y:S01]  /*17930*/  LDL.LU R20, [R1+0x310] ;  /* 0x0003100001147983 */ /* 0x000ea20000300800 */
[----:B------:R-:W2:Y:S02]  /*17940*/  LDL.LU R21, [R1+0x314] ;  /* 0x0003140001157983 */ /* 0x000ea40000300800 */
[----:B------:R-:W2:Y:S02]  /*17950*/  LDL.LU R22, [R1+0x318] ;  /* 0x0003180001167983 */ /* 0x000ea40000300800 */
[----:B------:R-:W2:Y:S11]  /*17960*/  LDL.LU R23, [R1+0x31c] ;  /* 0x00031c0001177983 */ /* 0x000eb60000300800 */
[----:B------:R-:W-:Y:S07]  /*17970*/  @!UPT UIADD3 URZ, URZ, URZ, URZ ;  /* 0x0000003f3f3ff290 */ /* 0x000fee000fffe03f */
[----:B------:R-:W-:Y:S02]  /*17980*/  IMAD.MOV.U32 R35, RZ, RZ, R16 ;  /* 0x000000ffff237224 */ /* 0x000fe400078e0010 */
[----:B------:R-:W-:Y:S01]  /*17990*/  IMAD.MOV.U32 R31, RZ, RZ, R17 ;  /* 0x000000ffff1f7224 */ /* 0x000fe200078e0011 */
[----:B------:R-:W4:Y:S01]  /*179a0*/  LDL.LU R16, [R1+0x300] ;  /* 0x0003000001107983 */ /* 0x000f220000300800 */
[----:B------:R-:W-:Y:S02]  /*179b0*/  IMAD.MOV.U32 R61, RZ, RZ, R18 ;  /* 0x000000ffff3d7224 */ /* 0x000fe400078e0012 */
[----:B------:R-:W4:Y:S02]  /*179c0*/  LDL.LU R17, [R1+0x304] ;  /* 0x0003040001117983 */ /* 0x000f240000300800 */
[----:B------:R-:W-:Y:S01]  /*179d0*/  IMAD.MOV.U32 R60, RZ, RZ, R19 ;  /* 0x000000ffff3c7224 */ /* 0x000fe200078e0013 */
[----:B------:R-:W4:Y:S01]  /*179e0*/  LDL.LU R18, [R1+0x308] ;  /* 0x0003080001127983 */ /* 0x000f220000300800 */
[----:B------:R-:W4:Y:S02]  /*179f0*/  LDL.LU R19, [R1+0x30c] ;  /* 0x00030c0001137983 */ /* 0x000f240000300800 */
[----:B------:R-:W4:Y:S02]  /*17a00*/  LDL.LU R56, [R1+0x2a0] ;  /* 0x0002a00001387983 */ /* 0x000f240000300800 */
[----:B------:R-:W4:Y:S01]  /*17a10*/  LDL.LU R57, [R1+0x2a4] ;  /* 0x0002a40001397983 */ /* 0x000f220000300800 */
[----:B------:R-:W4:Y:S01]  /*17a20*/  LDL.LU R58, [R1+0x2a8] ;  /* 0x0002a800013a7983 */ /* 0x000f220000300800 */
[----:B------:R-:W4:Y:S01]  /*17a30*/  LDL.LU R3, [R1+0xf90] ;  /* 0x000f900001037983 */ /* 0x000f220000300800 */
[C---:B---3--:R-:W-:Y:S08]  /*17a40*/  HMMA.16816.F32.BF16 R52, R40.reuse, R32, R52 ;  /* 0x000000202834723c */ /* 0x048ff00000041834 */
[----:B------:R-:W-:Y:S01]  /*17a50*/  HMMA.16816.F32.BF16 R36, R40, R28, R36 ;  /* 0x0000001c2824723c */ /* 0x000fe20000041824 */
[----:B------:R-:W3:Y:S01]  /*17a60*/  LDL.LU R44, [R1+0x2b0] ;  /* 0x0002b000012c7983 */ /* 0x000ee20000300800 */
[----:B------:R-:W3:Y:S02]  /*17a70*/  LDL.LU R45, [R1+0x2b4] ;  /* 0x0002b400012d7983 */ /* 0x000ee40000300800 */
[----:B------:R-:W3:Y:S02]  /*17a80*/  LDL.LU R46, [R1+0x2b8] ;  /* 0x0002b800012e7983 */ /* 0x000ee40000300800 */
[----:B------:R-:W3:Y:S01]  /*17a90*/  LDL.LU R47, [R1+0x2bc] ;  /* 0x0002bc00012f7983 */ /* 0x000ee20000300800 */
[----:B------:R-:W3:Y:S01]  /*17aa0*/  LDL.LU R4, [R1+0x2e0] ;  /* 0x0002e00001047983 */ /* 0x000ee20000300800 */
[----:B------:R-:W3:Y:S02]  /*17ab0*/  LDL.LU R5, [R1+0x2e4] ;  /* 0x0002e40001057983 */ /* 0x000ee40000300800 */
[----:B------:R-:W3:Y:S02]  /*17ac0*/  LDL.LU R6, [R1+0x2e8] ;  /* 0x0002e80001067983 */ /* 0x000ee40000300800 */
[----:B------:R0:W-:Y:S01]  /*17ad0*/  STL [R1+0xe84], R60 ;  /* 0x000e843c01007387 */ /* 0x0001e20000100800 */
[----:B------:R-:W-:Y:S01]  /*17ae0*/  STL [R1+0xe80], R61 ;  /* 0x000e803d01007387 */ /* 0x000fe20000100800 */
[----:B------:R-:W-:Y:S02]  /*17af0*/  STL [R1+0xe7c], R31 ;  /* 0x000e7c1f01007387 */ /* 0x000fe40000100800 */
[----:B------:R-:W-:Y:S02]  /*17b00*/  STL [R1+0xe78], R35 ;  /* 0x000e782301007387 */ /* 0x000fe40000100800 */
[----:B------:R-:W-:-:S02]  /*17b10*/  IMAD.MOV.U32 R34, RZ, RZ, R55 ;  /* 0x000000ffff227224 */ /* 0x000fc400078e0037 */
[----:B------:R-:W-:Y:S02]  /*17b20*/  IMAD.MOV.U32 R30, RZ, RZ, R54 ;  /* 0x000000ffff1e7224 */ /* 0x000fe400078e0036 */
[----:B------:R-:W-:Y:S02]  /*17b30*/  IMAD.MOV.U32 R27, RZ, RZ, R53 ;  /* 0x000000ffff1b7224 */ /* 0x000fe400078e0035 */
[----:B------:R-:W-:Y:S01]  /*17b40*/  IMAD.MOV.U32 R26, RZ, RZ, R52 ;  /* 0x000000ffff1a7224 */ /* 0x000fe200078e0034 */
[----:B------:R-:W3:Y:S01]  /*17b50*/  LDL.LU.64 R54, [R1+0xf88] ;  /* 0x000f880001367983 */ /* 0x000ee20000300a00 */
[----:B------:R-:W3:Y:S02]  /*17b60*/  LDL.LU.64 R52, [R1+0xf80] ;  /* 0x000f800001347983 */ /* 0x000ee40000300a00 */
[----:B------:R-:W-:Y:S02]  /*17b70*/  STL [R1+0xe94], R34 ;  /* 0x000e942201007387 */ /* 0x000fe40000100800 */
[----:B------:R-:W-:Y:S01]  /*17b80*/  STL [R1+0xe90], R30 ;  /* 0x000e901e01007387 */ /* 0x000fe20000100800 */
[----:B------:R-:W-:Y:S01]  /*17b90*/  STL [R1+0xe8c], R27 ;  /* 0x000e8c1b01007387 */ /* 0x000fe20000100800 */
[----:B------:R-:W-:Y:S02]  /*17ba0*/  STL [R1+0xe88], R26 ;  /* 0x000e881a01007387 */ /* 0x000fe40000100800 */
[----:B------:R-:W-:Y:S02]  /*17bb0*/  STL.64 [R1+0x1c0], R36 ;  /* 0x0001c02401007387 */ /* 0x000fe40000100a00 */
[----:B------:R1:W-:Y:S02]  /*17bc0*/  STL [R1+0x1c8], R38 ;  /* 0x0001c82601007387 */ /* 0x0003e40000100800 */
[----:B0-----:R-:W-:-:S02]  /*17bd0*/  IMAD.MOV.U32 R60, RZ, RZ, R39 ;  /* 0x000000ffff3c7224 */ /* 0x001fc400078e0027 */
[----:B-1----:R-:W3:Y:S01]  /*17be0*/  LDL.LU.64 R38, [R1+0xf78] ;  /* 0x000f780001267983 */ /* 0x002ee20000300a00 */
[----:B------:R-:W3:Y:S01]  /*17bf0*/  LDL.LU.64 R36, [R1+0xf70] ;  /* 0x000f700001247983 */ /* 0x000ee20000300a00 */
[C---:B--2---:R-:W-:Y:S11]  /*17c00*/  HMMA.16816.F32.BF16 R20, R40.reuse, R24, R20 ;  /* 0x000000182814723c */ /* 0x044ff60000041814 */
[----:B------:R-:W-:Y:S11]  /*17c10*/  @!UPT UIADD3 URZ, URZ, URZ, URZ ;  /* 0x0000003f3f3ff290 */ /* 0x000ff6000fffe03f */
[----:B------:R-:W-:Y:S02]  /*17c20*/  @!UPT UIADD3 URZ, URZ, URZ, URZ ;  /* 0x0000003f3f3ff290 */ /* 0x000fe4000fffe03f */
[----:B------:R-:W-:Y:S02]  /*17c30*/  IMAD.MOV.U32 R35, RZ, RZ, R22 ;  /* 0x000000ffff237224 */ /* 0x000fe400078e0016 */
[----:B------:R-:W-:Y:S02]  /*17c40*/  IMAD.MOV.U32 R61, RZ, RZ, R20 ;  /* 0x000000ffff3d7224 */ /* 0x000fe400078e0014 */
[----:B------:R-:W-:Y:S02]  /*17c50*/  IMAD.MOV.U32 R31, RZ, RZ, R21 ;  /* 0x000000ffff1f7224 */ /* 0x000fe400078e0015 */
[----:B----4-:R-:W-:Y:S02]  /*17c60*/  IMAD.MOV.U32 R7, RZ, RZ, R3 ;  /* 0x000000ffff077224 */ /* 0x010fe400078e0003 */
[----:B------:R-:W-:Y:S02]  /*17c70*/  IMAD.MOV.U32 R3, RZ, RZ, R23 ;  /* 0x000000ffff037224 */ /* 0x000fe400078e0017 */
[----:B------:R-:W2:Y:S01]  /*17c80*/  LDL.LU.64 R22, [R1+0xf68] ;  /* 0x000f680001167983 */ /* 0x000ea20000300a00 */
[----:B------:R-:W4:Y:S02]  /*17c90*/  LDL.LU.64 R20, [R1+0xf60] ;  /* 0x000f600001147983 */ /* 0x000f240000300a00 */
[C---:B----4-:R-:W-:Y:S11]  /*17ca0*/  HMMA.16816.F32.BF16 R16, R40.reuse, R20, R16 ;  /* 0x000000142810723c */ /* 0x050ff60000041810 */
[----:B------:R-:W-:Y:S11]  /*17cb0*/  @!UPT UIADD3 URZ, URZ, URZ, URZ ;  /* 0x0000003f3f3ff290 */ /* 0x000ff6000fffe03f */
[----:B------:R-:W-:Y:S02]  /*17cc0*/  @!UPT UIADD3 URZ, URZ, URZ, URZ ;  /* 0x0000003f3f3ff290 */ /* 0x000fe4000fffe03f */
[----:B------:R-:W-:Y:S02]  /*17cd0*/  IMAD.MOV.U32 R30, RZ, RZ, R17 ;  /* 0x000000ffff1e7224 */ /* 0x000fe400078e0011 */
[----:B------:R-:W-:Y:S02]  /*17ce0*/  IMAD.MOV.U32 R34, RZ, RZ, R16 ;  /* 0x000000ffff227224 */ /* 0x000fe400078e0010 */
[----:B------:R-:W4:Y:S01]  /*17cf0*/  LDL.LU.64 R16, [R1+0xf58] ;  /* 0x000f580001107983 */ /* 0x000f220000300a00 */
[----:B------:R-:W-:Y:S02]  /*17d00*/  STL.64 [R1+0xf40], R30 ;  /* 0x000f401e01007387 */ /* 0x000fe40000100a00 */
[----:B------:R0:W-:Y:S02]  /*17d10*/  STL.64 [R1+0xf38], R28 ;  /* 0x000f381c01007387 */ /* 0x0001e40000100a00 */
[----:B0-----:R-:W4:Y:S01]  /*17d20*/  LDL.LU R28, [R1+0x2f0] ;  /* 0x0002f000011c7983 */ /* 0x001f220000300800 */
[----:B------:R-:W4:Y:S02]  /*17d30*/  LDL.LU R29, [R1+0x2f4] ;  /* 0x0002f400011d7983 */ /* 0x000f240000300800 */
[----:B------:R-:W4:Y:S02]  /*17d40*/  LDL.LU R30, [R1+0x2f8] ;  /* 0x0002f800011e7983 */ /* 0x000f240000300800 */
[----:B------:R-:W4:Y:S01]  /*17d50*/  LDL.LU R31, [R1+0x2fc] ;  /* 0x0002fc00011f7983 */ /* 0x000f220000300800 */
[----:B--2---:R-:W-:Y:S01]  /*17d60*/  STL.64 [R1+0xf30], R22 ;  /* 0x000f301601007387 */ /* 0x004fe20000100a00 */
[----:B------:R3:W-:Y:S02]  /*17d70*/  STL.64 [R1+0xf28], R20 ;  /* 0x000f281401007387 */ /* 0x0007e40000100a00 */
[C---:B---3--:R-:W-:Y:S08]  /*17d80*/  HMMA.16816.F32.BF16 R20, R40.reuse, R12, R4 ;  /* 0x0000000c2814723c */ /* 0x048ff00000041804 */
[C---:B------:R-:W-:Y:S01]  /*17d90*/  HMMA.16816.F32.BF16 R4, R40.reuse, R8, R44 ;  /* 0x000000082804723c */ /* 0x040fe2000004182c */
[----:B------:R-:W-:Y:S07]  /*17da0*/  STL.64 [R1+0xf08], R12 ;  /* 0x000f080c01007387 */ /* 0x000fee0000100a00 */
[----:B----4-:R-:W-:Y:S11]  /*17db0*/  HMMA.16816.F32.BF16 R28, R40, R16, R28 ;  /* 0x00000010281c723c */ /* 0x010ff6000004181c */
[----:B------:R-:W-:Y:S11]  /*17dc0*/  @!UPT UIADD3 URZ, URZ, URZ, URZ ;  /* 0x0000003f3f3ff290 */ /* 0x000ff6000fffe03f */
[----:B------:R-:W-:Y:S01]  /*17dd0*/  @!UPT UIADD3 URZ, URZ, URZ, URZ ;  /* 0x0000003f3f3ff290 */ /* 0x000fe2000fffe03f */
[----:B------:R-:W-:Y:S01]  /*17de0*/  STL.64 [R1+0x190], R28 ;  /* 0x0001901c01007387 */ /* 0x000fe20000100a00 */
[----:B------:R-:W-:Y:S02]  /*17df0*/  STL.64 [R1+0x198], R30 ;  /* 0x0001981e01007387 */ /* 0x000fe40000100a00 */
[----:B------:R-:W-:Y:S02]  /*17e00*/  STL.64 [R1+0x180], R20 ;  /* 0x0001801401007387 */ /* 0x000fe40000100a00 */
[----:B------:R-:W-:Y:S01]  /*17e10*/  STL.64 [R1+0x188], R22 ;  /* 0x0001881601007387 */ /* 0x000fe20000100a00 */
[----:B------:R-:W-:Y:S01]  /*17e20*/  STL.64 [R1+0xf00], R10 ;  /* 0x000f000a01007387 */ /* 0x000fe20000100a00 */
[----:B------:R-:W-:Y:S02]  /*17e30*/  STL.64 [R1+0xef8], R8 ;  /* 0x000ef80801007387 */ /* 0x000fe40000100a00 */
[----:B------:R-:W-:Y:S02]  /*17e40*/  STL.64 [R1+0x160], R4 ;  /* 0x0001600401007387 */ /* 0x000fe40000100a00 */
[----:B------:R0:W-:Y:S02]  /*17e50*/  STL.64 [R1+0x168], R6 ;  /* 0x0001680601007387 */ /* 0x0001e40000100a00 */
[----:B0-----:R-:W-:Y:S01]  /*17e60*/  HMMA.16816.F32.BF16 R4, R36, R48, R56 ;  /* 0x000000302404723c */ /* 0x001fe20000041838 */
[----:B------:R-:W-:-:S02]  /*17e70*/  IMAD.MOV.U32 R42, RZ, RZ, R14 ;  /* 0x000000ffff2a7224 */ /* 0x000fc400078e000e */
[----:B------:R-:W-:Y:S11]  /*17e80*/  IMAD.MOV.U32 R43, RZ, RZ, R15 ;  /* 0x000000ffff2b7224 */ /* 0x000ff600078e000f */
[----:B------:R-:W-:Y:S09]  /*17e90*/  @!UPT UIADD3 URZ, URZ, URZ, URZ ;  /* 0x0000003f3f3ff290 */ /* 0x000ff2000fffe03f */
[----:B------:R0:W-:Y:S01]  /*17ea0*/  STL.64 [R1+0x150], R4 ;  /* 0x0001500401007387 */ /* 0x0001e20000100a00 */
[----:B------:R-:W2:Y:S02]  /*17eb0*/  LDL.LU R40, [R1+0x240] ;  /* 0x0002400001287983 */ /* 0x000ea40000300800 */
[----:B------:R-:W2:Y:S02]  /*17ec0*/  LDL.LU R41, [R1+0x244] ;  /* 0x0002440001297983 */ /* 0x000ea40000300800 */
[----:B------:R-:W3:Y:S01]  /*17ed0*/  LDL.LU R14, [R1+0xf50] ;  /* 0x000f5000010e7983 */ /* 0x000ee20000300800 */
[----:B------:R-:W4:Y:S01]  /*17ee0*/  LDL.LU R15, [R1+0xf4c] ;  /* 0x000f4c00010f7983 */ /* 0x000f220000300800 */
[----:B------:R-:W-:Y:S02]  /*17ef0*/  IMAD.MOV.U32 R27, RZ, RZ, R18 ;  /* 0x000000ffff1b7224 */ /* 0x000fe400078e0012 */
[----:B------:R-:W-:Y:S02]  /*17f00*/  IMAD.MOV.U32 R26, RZ, RZ, R19 ;  /* 0x000000ffff1a7224 */ /* 0x000fe400078e0013 */
[----:B------:R-:W-:-:S02]  /*17f10*/  IMAD.MOV.U32 R18, RZ, RZ, R6 ;  /* 0x000000ffff127224 */ /* 0x000fc400078e0006 */
[----:B------:R-:W-:Y:S02]  /*17f20*/  IMAD.MOV.U32 R19, RZ, RZ, R7 ;  /* 0x000000ffff137224 */ /* 0x000fe400078e0007 */
[----:B------:R-:W-:Y:S02]  /*17f30*/  IMAD.MOV.U32 R6, RZ, RZ, R53 ;  /* 0x000000ffff067224 */ /* 0x000fe400078e0035 */
[----:B------:R-:W-:Y:S02]  /*17f40*/  IMAD.MOV.U32 R7, RZ, RZ, R52 ;  /* 0x000000ffff077224 */ /* 0x000fe400078e0034 */
[----:B0-----:R-:W-:Y:S02]  /*17f50*/  IMAD.MOV.U32 R4, RZ, RZ, R55 ;  /* 0x000000ffff047224 */ /* 0x001fe400078e0037 */
[----:B------:R-:W-:Y:S01]  /*17f60*/  IMAD.MOV.U32 R5, RZ, RZ, R54 ;  /* 0x000000ffff057224 */ /* 0x000fe200078e0036 */
[----:B------:R-:W-:Y:S04]  /*17f70*/  STL.64 [R1+0xf18], R6 ;  /* 0x000f180601007387 */ /* 0x000fe80000100a00 */
[----:B------:R0:W-:Y:S02]  /*17f80*/  STL.64 [R1+0xf10], R4 ;  /* 0x000f100401007387 */ /* 0x0001e40000100a00 */
        /* <DEDUP_REMOVED lines=16> */
[----:B---3--:R-:W-:-:S02]  /*18090*/  IMAD.MOV.U32 R55, RZ, RZ, R14 ;  /* 0x000000ffff377224 */ /* 0x008fc400078e000e */
[----:B----4-:R-:W-:Y:S01]  /*180a0*/  IMAD.MOV.U32 R54, RZ, RZ, R15 ;  /* 0x000000ffff367224 */ /* 0x010fe200078e000f */
[----:B------:R-:W3:Y:S01]  /*180b0*/  LDL.LU R14, [R1+0x258] ;  /* 0x00025800010e7983 */ /* 0x000ee20000300800 */
[----:B------:R-:W3:Y:S02]  /*180c0*/  LDL.LU R15, [R1+0x25c] ;  /* 0x00025c00010f7983 */ /* 0x000ee40000300800 */
[----:B0-----:R-:W4:Y:S02]  /*180d0*/  LDL.LU R4, [R1+0x260] ;  /* 0x0002600001047983 */ /* 0x001f240000300800 */
[----:B------:R-:W4:Y:S01]  /*180e0*/  LDL.LU R5, [R1+0x264] ;  /* 0x0002640001057983 */ /* 0x000f220000300800 */
[----:B------:R-:W4:Y:S01]  /*180f0*/  LDL.LU R6, [R1+0x268] ;  /* 0x0002680001067983 */ /* 0x000f220000300800 */
[----:B------:R-:W4:Y:S02]  /*18100*/  LDL.LU R7, [R1+0x26c] ;  /* 0x00026c0001077983 */ /* 0x000f240000300800 */
[----:B------:R-:W3:Y:S02]  /*18110*/  LDL.LU R8, [R1+0xc0] ;  /* 0x0000c00001087983 */ /* 0x000ee40000300800 */
[----:B------:R-:W3:Y:S01]  /*18120*/  LDL.LU R9, [R1+0xc4] ;  /* 0x0000c40001097983 */ /* 0x000ee20000300800 */
[----:B------:R-:W3:Y:S01]  /*18130*/  LDL.LU R10, [R1+0xc8] ;  /* 0x0000c800010a7983 */ /* 0x000ee20000300800 */
[----:B------:R-:W3:Y:S02]  /*18140*/  LDL.LU R11, [R1+0xcc] ;  /* 0x0000cc00010b7983 */ /* 0x000ee40000300800 */
[----:B------:R-:W-:Y:S02]  /*18150*/  STL.64 [R1+0xec8], R42 ;  /* 0x000ec82a01007387 */ /* 0x000fe40000100a00 */
[----:B--2---:R-:W-:Y:S01]  /*18160*/  STL.64 [R1+0xec0], R40 ;  /* 0x000ec02801007387 */ /* 0x004fe20000100a00 */
[----:B------:R-:W2:Y:S01]  /*18170*/  LDL.LU R48, [R1+0x80] ;  /* 0x0000800001307983 */ /* 0x000ea20000300800 */
[----:B------:R-:W2:Y:S02]  /*18180*/  LDL.LU R49, [R1+0x84] ;  /* 0x0000840001317983 */ /* 0x000ea40000300800 */
[----:B------:R-:W2:Y:S02]  /*18190*/  LDL.LU R50, [R1+0x88] ;  /* 0x0000880001327983 */ /* 0x000ea40000300800 */
[----:B------:R-:W2:Y:S01]  /*181a0*/  LDL.LU R51, [R1+0x8c] ;  /* 0x00008c0001337983 */ /* 0x000ea20000300800 */
[C---:B------:R-:W-:Y:S01]  /*181b0*/  HMMA.16816.F32.BF16 R28, R36.reuse, R32, R28 ;  /* 0x00000020241c723c */ /* 0x040fe2000004181c */
[----:B------:R-:W-:Y:S01]  /*181c0*/  IMAD.MOV.U32 R47, RZ, RZ, R0 ;  /* 0x000000ffff2f7224 */ /* 0x000fe200078e0000 */
[----:B--2---:R-:W-:Y:S01]  /*181d0*/  STL.64 [R1+0xee0], R50 ;  /* 0x000ee03201007387 */ /* 0x004fe20000100a00 */
[----:B------:R0:W-:Y:S03]  /*181e0*/  STL.64 [R1+0xed8], R48 ;  /* 0x000ed83001007387 */ /* 0x0001e60000100a00 */
[----:B0-----:R-:W2:Y:S01]  /*181f0*/  LDL.LU.64 R48, [R1+0x50] ;  /* 0x0000500001307983 */ /* 0x001ea20000300a00 */
        /* <DEDUP_REMOVED lines=8> */
[----:B------:R-:W-:Y:S02]  /*18280*/  STL [R1+0xe24], R19 ;  /* 0x000e241301007387 */ /* 0x000fe40000100800 */
[----:B------:R-:W-:Y:S02]  /*18290*/  STL [R1+0xe20], R18 ;  /* 0x000e201201007387 */ /* 0x000fe40000100800 */
[----:B------:R-:W-:Y:S01]  /*182a0*/  STL.64 [R1+0x140], R28 ;  /* 0x0001401c01007387 */ /* 0x000fe20000100a00 */
[----:B------:R0:W-:Y:S04]  /*182b0*/  STL.64 [R1+0x148], R30 ;  /* 0x0001481e01007387 */ /* 0x0001e80000100a00 */
[----:B0-----:R-:W2:Y:S01]  /*182c0*/  LDL.LU.64 R30, [R1+0xf40] ;  /* 0x000f4000011e7983 */ /* 0x001ea20000300a00 */
[----:B------:R-:W2:Y:S02]  /*182d0*/  LDL.LU.64 R28, [R1+0xf38] ;  /* 0x000f3800011c7983 */ /* 0x000ea40000300a00 */
[C---:B--2---:R-:W-:Y:S11]  /*182e0*/  HMMA.16816.F32.BF16 R20, R36.reuse, R28, R20 ;  /* 0x0000001c2414723c */ /* 0x044ff60000041814 */
[----:B------:R-:W-:Y:S11]  /*182f0*/  @!UPT UIADD3 URZ, URZ, URZ, URZ ;  /* 0x0000003f3f3ff290 */ /* 0x000ff6000fffe03f */
[----:B------:R-:W-:Y:S01]  /*18300*/  @!UPT UIADD3 URZ, URZ, URZ, URZ ;  /* 0x0000003f3f3ff290 */ /* 0x000fe2000fffe03f */
[----:B------:R-:W-:Y:S01]  /*18310*/  STL.64 [R1+0x130], R20 ;  /* 0x0001301401007387 */ /* 0x000fe20000100a00 */
[----:B------:R0:W-:Y:S03]  /*18320*/  STL.64 [R1+0x138], R22 ;  /* 0x0001381601007387 */ /* 0x0001e60000100a00 */
[----:B0-----:R-:W2:Y:S01]  /*18330*/  LDL.LU.64 R22, [R1+0xf30] ;  /* 0x000f300001167983 */ /* 0x001ea20000300a00 */
[----:B------:R-:W4:Y:S01]  /*18340*/  LDL.LU.64 R20, [R1+0xf28] ;  /* 0x000f280001147983 */ /* 0x000f220000300a00 */
[C---:B------:R-:W-:Y:S08]  /*18350*/  HMMA.16816.F32.BF16 R56, R36.reuse, R24, R56 ;  /* 0x000000182438723c */ /* 0x040ff00000041838 */
[C---:B---3--:R-:W-:Y:S11]  /*18360*/  HMMA.16816.F32.BF16 R12, R36.reuse, R16, R12 ;  /* 0x00000010240c723c */ /* 0x048ff6000004180c */
[----:B------:R-:W-:Y:S05]  /*18370*/  @!UPT UIADD3 URZ, URZ, URZ, URZ ;  /* 0x0000003f3f3ff290 */ /* 0x000fea000fffe03f */
[----:B------:R-:W-:Y:S02]  /*18380*/  IMAD.MOV.U32 R18, RZ, RZ, R59 ;  /* 0x000000ffff127224 */ /* 0x000fe400078e003b */
[----:B------:R-:W-:Y:S01]  /*18390*/  IMAD.MOV.U32 R19, RZ, RZ, R58 ;  /* 0x000000ffff137224 */ /* 0x000fe200078e003a */
[----:B------:R0:W-:Y:S04]  /*183a0*/  STL.64 [R1+0x120], R56 ;  /* 0x0001203801007387 */ /* 0x0001e80000100a00 */
[----:B0-----:R-:W3:Y:S01]  /*183b0*/  LDL.LU.64 R56, [R1+0xf20] ;  /* 0x000f200001387983 */ /* 0x001ee20000300a00 */
[----:B------:R-:W2:Y:S02]  /*183c0*/  LDL R58, [R1+0x3a0] ;  /* 0x0003a000013a7983 */ /* 0x000ea40000100800 */
[----:B------:R-:W-:Y:S02]  /*183d0*/  STL [R1+0xe2c], R18 ;  /* 0x000e2c1201007387 */ /* 0x000fe40000100800 */
[----:B------:R-:W-:Y:S01]  /*183e0*/  STL [R1+0xe28], R19 ;  /* 0x000e281301007387 */ /* 0x000fe20000100800 */
[C---:B----4-:R-:W-:Y:S11]  /*183f0*/  HMMA.16816.F32.BF16 R4, R36.reuse, R20, R4 ;  /* 0x000000142404723c */ /* 0x050ff60000041804 */
[----:B------:R-:W-:Y:S11]  /*18400*/  @!UPT UIADD3 URZ, URZ, URZ, URZ ;  /* 0x0000003f3f3ff290 */ /* 0x000ff6000fffe03f */
[----:B------:R-:W-:Y:S01]  /*18410*/  @!UPT UIADD3 URZ, URZ, URZ, URZ ;  /* 0x0000003f3f3ff290 */ /* 0x000fe2000fffe03f */
[----:B------:R-:W-:Y:S01]  /*18420*/  STL.64 [R1+0x110], R4 ;  /* 0x0001100401007387 */ /* 0x000fe20000100a00 */
[----:B------:R0:W-:Y:S03]  /*18430*/  STL.64 [R1+0x118], R6 ;  /* 0x0001180601007387 */ /* 0x0001e60000100a00 */
[----:B0-----:R-:W4:Y:S01]  /*18440*/  LDL.LU.64 R6, [R1+0xf18] ;  /* 0x000f180001067983 */ /* 0x001f220000300a00 */
[----:B------:R-:W4:Y:S02]  /*18450*/  LDL.LU.64 R4, [R1+0xf10] ;  /* 0x000f100001047983 */ /* 0x000f240000300a00 */
[----:B------:R0:W-:Y:S02]  /*18460*/  STL.64 [R1+0x100], R12 ;  /* 0x0001000c01007387 */ /* 0x0001e40000100a00 */
[----:B0-----:R-:W2:Y:S01]  /*18470*/  LDL.LU.64 R12, [R1+0xf08] ;  /* 0x000f0800010c7983 */ /* 0x001ea20000300a00 */
[----:B------:R-:W3:Y:S01]  /*18480*/  LDL R59, [R1+0x3b0] ;  /* 0x0003b000013b7983 */ /* 0x000ee20000100800 */
[C---:B--2---:R-:W-:Y:S11]  /*18490*/  HMMA.16816.F32.BF16 R8, R36.reuse, R12, R8 ;  /* 0x0000000c2408723c */ /* 0x044ff60000041808 */
[----:B------:R-:W-:Y:S11]  /*184a0*/  @!UPT UIADD3 URZ, URZ, URZ, URZ ;  /* 0x0000003f3f3ff290 */ /* 0x000ff6000fffe03f */
[----:B------:R-:W-:Y:S01]  /*184b0*/  @!UPT UIADD3 URZ, URZ, URZ, URZ ;  /* 0x0000003f3f3ff290 */ /* 0x000fe2000fffe03f */
[----:B------:R-:W-:Y:S01]  /*184c0*/  STL.64 [R1+0xf0], R8 ;  /* 0x0000f00801007387 */ /* 0x000fe20000100a00 */
[----:B------:R0:W-:Y:S03]  /*184d0*/  STL.64 [R1+0xf8], R10 ;  /* 0x0000f80a01007387 */ /* 0x0001e60000100a00 */
[----:B0-----:R-:W2:Y:S01]  /*184e0*/  LDL.LU.64 R10, [R1+0xf00] ;  /* 0x000f0000010a7983 */ /* 0x001ea20000300a00 */
[----:B------:R-:W2:Y:S02]  /*184f0*/  LDL.LU.64 R8, [R1+0xef8] ;  /* 0x000ef80001087983 */ /* 0x000ea40000300a00 */
[----:B--2---:R-:W-:Y:S01]  /*18500*/  HMMA.16816.F32.BF16 R36, R36, R8, R52 ;  /* 0x000000082424723c */ /* 0x004fe20000041834 */
[----:B------:R-:W4:Y:S01]  /*18510*/  LDL.LU.64 R54, [R1+0xef0] ;  /* 0x000ef00001367983 */ /* 0x000f220000300a00 */
[----:B------:R-:W4:Y:S11]  /*18520*/  LDL.LU.64 R52, [R1+0xee8] ;  /* 0x000ee80001347983 */ /* 0x000f360000300a00 */
[----:B------:R-:W-:Y:S10]  /*18530*/  @!UPT UIADD3 URZ, URZ, URZ, URZ ;  /* 0x0000003f3f3ff290 */ /* 0x000ff4000fffe03f */
[----:B------:R0:W-:Y:S01]  /*18540*/  STL.64 [R1+0xe0], R36 ;  /* 0x0000e02401007387 */ /* 0x0001e20000100a00 */
[----:B------:R-:W-:Y:S02]  /*18550*/  STL.64 [R1+0xe8], R38 ;  /* 0x0000e82601007387 */ /* 0x000fe40000100a00 */
[----:B------:R-:W2:Y:S02]  /*18560*/  LDL.LU.64 R50, [R1+0xee0] ;  /* 0x000ee00001327983 */ /* 0x000ea40000300a00 */
[----:B0-----:R-:W-:Y:S02]  /*18570*/  IMAD.MOV.U32 R37, RZ, RZ, R48 ;  /* 0x000000ffff257224 */ /* 0x001fe400078e0030 */
[----:B------:R-:W-:Y:S02]  /*18580*/  IMAD.MOV.U32 R36, RZ, RZ, R49 ;  /* 0x000000ffff247224 */ /* 0x000fe400078e0031 */
[----:B------:R-:W-:Y:S02]  /*18590*/  IMAD.MOV.U32 R18, RZ, RZ, R14 ;  /* 0x000000ffff127224 */ /* 0x000fe400078e000e */
[----:B------:R-:W-:Y:S01]  /*185a0*/  IMAD.MOV.U32 R19, RZ, RZ, R15 ;  /* 0x000000ffff137224 */ /* 0x000fe200078e000f */
[C---:B----4-:R-:W-:Y:S01]  /*185b0*/  HMMA.16816.F32.BF16 R4, R52.reuse, R48, R4 ;  /* 0x000000303404723c */ /* 0x050fe20000041804 */
[----:B------:R-:W2:Y:S07]  /*185c0*/  LDL.LU.64 R48, [R1+0xed8] ;  /* 0x000ed80001307983 */ /* 0x000eae0000300a00 */
[C---:B------:R-:W-:Y:S11]  /*185d0*/  HMMA.16816.F32.BF16 R40, R52.reuse, R32, R40 ;  /* 0x000000203428723c */ /* 0x040ff60000041828 */
[----:B------:R-:W-:Y:S04]  /*185e0*/  @!UPT UIADD3 URZ, URZ, URZ, URZ ;  /* 0x0000003f3f3ff290 */ /* 0x000fe8000fffe03f */
[----:B------:R0:W-:Y:S01]  /*185f0*/  STL.64 [R1+0xd0], R4 ;  /* 0x0000d00401007387 */ /* 0x0001e20000100a00 */
[----:B------:R-:W-:Y:S02]  /*18600*/  IMAD.MOV.U32 R14, RZ, RZ, R6 ;  /* 0x000000ffff0e7224 */ /* 0x000fe400078e0006 */
[----:B------:R-:W-:Y:S02]  /*18610*/  IMAD.MOV.U32 R15, RZ, RZ, R7 ;  /* 0x000000ffff0f7224 */ /* 0x000fe400078e0007 */
[----:B------:R-:W-:Y:S02]  /*18620*/  IMAD.MOV.U32 R6, RZ, RZ, R11 ;  /* 0x000000ffff067224 */ /* 0x000fe400078e000b */
[----:B------:R-:W-:Y:S02]  /*18630*/  IMAD.MOV.U32 R7, RZ, RZ, R10 ;  /* 0x000000ffff077224 */ /* 0x000fe400078e000a */
[----:B------:R-:W-:Y:S02]  /*18640*/  IMAD.MOV.U32 R10, RZ, RZ, R42 ;  /* 0x000000ffff0a7224 */ /* 0x000fe400078e002a */
[----:B------:R-:W-:Y:S01]  /*18650*/  IMAD.MOV.U32 R11, RZ, RZ, R43 ;  /* 0x000000ffff0b7224 */ /* 0x000fe200078e002b */
[----:B0-----:R-:W4:Y:S01]  /*18660*/  LDL.LU.64 R4, [R1+0xed0] ;  /* 0x000ed00001047983 */ /* 0x001f220000300a00 */
[----:B------:R0:W-:Y:S02]  /*18670*/  STL.64 [R1+0xc0], R40 ;  /* 0x0000c02801007387 */ /* 0x0001e40000100a00 */
[----:B------:R-:W3:Y:S01]  /*18680*/  LDL.LU.64 R42, [R1+0xec8] ;  /* 0x000ec800012a7983 */ /* 0x000ee20000300a00 */
[----:B0-----:R-:W3:Y:S01]  /*18690*/  LDL.LU.64 R40, [R1+0xec0] ;  /* 0x000ec00001287983 */ /* 0x001ee20000300a00 */
[C---:B--2---:R-:W-:Y:S11]  /*186a0*/  HMMA.16816.F32.BF16 R48, R52.reuse, R28, R48 ;  /* 0x0000001c3430723c */ /* 0x044ff60000041830 */
[----:B------:R-:W-:Y:S11]  /*186b0*/  @!UPT UIADD3 URZ, URZ, URZ, URZ ;  /* 0x0000003f3f3ff290 */ /* 0x000ff6000fffe03f */
[----:B------:R-:W-:Y:S01]  /*186c0*/  @!UPT UIADD3 URZ, URZ, URZ, URZ ;  /* 0x0000003f3f3ff290 */ /* 0x000fe2000fffe03f */
[----:B------:R-:W-:Y:S01]  /*186d0*/  STL.64 [R1+0xb0], R48 ;  /* 0x0000b03001007387 */ /* 0x000fe20000100a00 */
[----:B------:R0:W-:Y:S03]  /*186e0*/  STL.64 [R1+0xb8], R50 ;  /* 0x0000b83201007387 */ /* 0x0001e60000100a00 */
[----:B0-----:R-:W2:Y:S01]  /*186f0*/  LDL.LU.64 R50, [R1+0xeb8] ;  /* 0x000eb80001327983 */ /* 0x001ea20000300a00 */
[----:B------:R-:W2:Y:S01]  /*18700*/  LDL.LU.64 R48, [R1+0xeb0] ;  /* 0x000eb00001307983 */ /* 0x000ea20000300a00 */
[C---:B------:R-:W-:Y:S08]  /*18710*/  HMMA.16816.F32.BF16 R44, R52.reuse, R24, R44 ;  /* 0x00000018342c723c */ /* 0x040ff0000004182c */
[C---:B---3--:R-:W-:Y:S11]  /*18720*/  HMMA.16816.F32.BF16 R40, R52.reuse, R20, R40 ;  /* 0x000000143428723c */ /* 0x048ff60000041828 */
[----:B------:R-:W-:Y:S04]  /*18730*/  @!UPT UIADD3 URZ, URZ, URZ, URZ ;  /* 0x0000003f3f3ff290 */ /* 0x000fe8000fffe03f */
[----:B------:R-:W-:Y:S01]  /*18740*/  STL.64 [R1+0xa0], R44 ;  /* 0x0000a02c01007387 */ /* 0x000fe20000100a00 */
[----:B------:R-:W-:Y:S02]  /*18750*/  STL.64 [R1+0xa8], R46 ;  /* 0x0000a82e01007387 */ /* 0x000fe40000100a00 */
[----:B------:R-:W-:Y:S02]  /*18760*/  STL.64 [R1+0xe70], R22 ;  /* 0x000e701601007387 */ /* 0x000fe40000100a00 */
[----:B------:R0:W-:Y:S01]  /*18770*/  STL.64 [R1+0xe68], R20 ;  /* 0x000e681401007387 */ /* 0x0001e20000100a00 */
[----:B----4-:R-:W-:Y:S01]  /*18780*/  HMMA.16816.F32.BF16 R4, R52, R12, R4 ;  /* 0x0000000c3404723c */ /* 0x010fe20000041804 */
[----:B------:R-:W-:Y:S04]  /*18790*/  LDSM.16.MT88.4 R44, [R0+0x1000] ;  /* 0x00100000002c783b */ /* 0x000fe80000004200 */
[----:B------:R-:W-:Y:S01]  /*187a0*/  STL.64 [R1+0x90], R40 ;  /* 0x0000902801007387 */ /* 0x000fe20000100a00 */
[----:B------:R-:W-:Y:S02]  /*187b0*/  STL.64 [R1+0x98], R42 ;  /* 0x0000982a01007387 */ /* 0x000fe40000100a00 */
[----:B------:R-:W1:Y:S01]  /*187c0*/  LDSM.16.MT88.4 R40, [R58+0x1800] ;  /* 0x001800003a28783b */ /* 0x000e620000004200 */
[----:B0-----:R-:W3:Y:S03]  /*187d0*/  LDL.LU R20, [R1+0x2c0] ;  /* 0x0002c00001147983 */ /* 0x001ee60000300800 */
[----:B------:R-:W3:Y:S02]  /*187e0*/  LDL.LU R21, [R1+0x2c4] ;  /* 0x0002c40001157983 */ /* 0x000ee40000300800 */
[----:B------:R-:W3:Y:S02]  /*187f0*/  LDL.LU R22, [R1+0x2c8] ;  /* 0x0002c80001167983 */ /* 0x000ee40000300800 */
[----:B--2---:R-:W-:-:S02]  /*18800*/  IMAD.MOV.U32 R23, RZ, RZ, R48 ;  /* 0x000000ffff177224 */ /* 0x004fc400078e0030 */
[----:B------:R-:W2:Y:S01]  /*18810*/  LDL.LU R48, [R1+0xea8] ;  /* 0x000ea80001307983 */ /* 0x000ea20000300800 */
[----:B-1----:R-:W-:Y:S02]  /*18820*/  STL.64 [R1+0xe40], R42 ;  /* 0x000e402a01007387 */ /* 0x002fe40000100a00 */
[----:B------:R0:W-:Y:S02]  /*18830*/  STL.64 [R1+0xe38], R40 ;  /* 0x000e382801007387 */ /* 0x0001e40000100a00 */
[----:B0-----:R-:W4:Y:S01]  /*18840*/  LDL.LU R40, [R1+0x2d0] ;  /* 0x0002d00001287983 */ /* 0x001f220000300800 */
[----:B------:R-:W4:Y:S02]  /*18850*/  LDL.LU R41, [R1+0x2d4] ;  /* 0x0002d40001297983 */ /* 0x000f240000300800 */
[----:B------:R-:W4:Y:S02]  /*18860*/  LDL.LU R42, [R1+0x2d8] ;  /* 0x0002d800012a7983 */ /* 0x000f240000300800 */
[----:B------:R-:W4:Y:S01]  /*18870*/  LDL.LU R43, [R1+0x2dc] ;  /* 0x0002dc00012b7983 */ /* 0x000f220000300800 */
[----:B------:R-:W-:Y:S01]  /*18880*/  STL.64 [R1+0xe60], R18 ;  /* 0x000e601201007387 */ /* 0x000fe20000100a00 */
[----:B------:R-:W-:Y:S01]  /*18890*/  STL.64 [R1+0xe58], R16 ;  /* 0x000e581001007387 */ /* 0x000fe20000100a00 */
[----:B----4-:R-:W-:Y:S11]  /*188a0*/  HMMA.16816.F32.BF16 R40, R52, R16, R40 ;  /* 0x000000103428723c */ /* 0x010ff60000041828 */
[----:B------:R-:W-:Y:S11]  /*188b0*/  @!UPT UIADD3 URZ, URZ, URZ, URZ ;  /* 0x0000003f3f3ff290 */ /* 0x000ff6000fffe03f */
[----:B------:R-:W-:Y:S01]  /*188c0*/  @!UPT UIADD3 URZ, URZ, URZ, URZ ;  /* 0x0000003f3f3ff290 */ /* 0x000fe2000fffe03f */
[----:B------:R0:W-:Y:S01]  /*188d0*/  STL.64 [R1+0x80], R40 ;  /* 0x0000802801007387 */ /* 0x0001e20000100a00 */
[----:B------:R1:W-:Y:S02]  /*188e0*/  STL.64 [R1+0x88], R42 ;  /* 0x0000882a01007387 */ /* 0x0003e40000100a00 */
[----:B0-----:R-:W-:Y:S02]  /*188f0*/  IMAD.MOV.U32 R40, RZ, RZ, R49 ;  /* 0x000000ffff287224 */ /* 0x001fe400078e0031 */
[----:B------:R-:W-:Y:S01]  /*18900*/  IMAD.MOV.U32 R41, RZ, RZ, R50 ;  /* 0x000000ffff297224 */ /* 0x000fe200078e0032 */
[----:B------:R-:W2:Y:S01]  /*18910*/  LDL.LU R49, [R1+0xea4] ;  /* 0x000ea40001317983 */ /* 0x000ea20000300800 */
[----:B------:R-:W2:Y:S02]  /*18920*/  LDL.LU R50, [R1+0xea0] ;  /* 0x000ea00001327983 */ /* 0x000ea40000300800 */
[----:B-1----:R-:W-:Y:S02]  /*18930*/  IMAD.MOV.U32 R42, RZ, RZ, R51 ;  /* 0x000000ffff2a7224 */ /* 0x002fe400078e0033 */
[----:B------:R-:W-:Y:S01]  /*18940*/  IMAD.MOV.U32 R43, RZ, RZ, R2 ;  /* 0x000000ffff2b7224 */ /* 0x000fe200078e0002 */
[----:B------:R-:W2:Y:S01]  /*18950*/  LDL.LU R51, [R1+0xe9c] ;  /* 0x000e9c0001337983 */ /* 0x000ea20000300800 */
[----:B------:R-:W4:Y:S02]  /*18960*/  LDL.LU R2, [R1+0xe98] ;  /* 0x000e980001027983 */ /* 0x000f240000300800 */
[----:B------:R-:W-:-:S02]  /*18970*/  IMAD.MOV.U32 R16, RZ, RZ, R37 ;  /* 0x000000ffff107224 */ /* 0x000fc400078e0025 */
[----:B------:R-:W-:Y:S02]  /*18980*/  IMAD.MOV.U32 R17, RZ, RZ, R36 ;  /* 0x000000ffff117224 */ /* 0x000fe400078e0024 */
[----:B------:R-:W0:Y:S04]  /*18990*/  LDSM.16.MT88.4 R36, [R59+0x1800] ;  /* 0x001800003b24783b */ /* 0x000e280000004200 */
[----:B0-----:R-:W-:Y:S01]  /*189a0*/  STL.64 [R1+0xe00], R38 ;  /* 0x000e002601007387 */ /* 0x001fe20000100a00 */
[----:B------:R0:W-:Y:S03]  /*189b0*/  STL.64 [R1+0xdf8], R36 ;  /* 0x000df82401007387 */ /* 0x0001e60000100a00 */
[----:B0-----:R-:W3:Y:S01]  /*189c0*/  LDL.LU R36, [R1+0x340] ;  /* 0x0003400001247983 */ /* 0x001ee20000300800 */
[----:B------:R-:W3:Y:S02]  /*189d0*/  LDL.LU R37, [R1+0x344] ;  /* 0x0003440001257983 */ /* 0x000ee40000300800 */
[----:B------:R-:W3:Y:S02]  /*189e0*/  LDL.LU R38, [R1+0x348] ;  /* 0x0003480001267983 */ /* 0x000ee40000300800 */
[----:B------:R-:W3:Y:S01]  /*189f0*/  LDL.LU R39, [R1+0x34c] ;  /* 0x00034c0001277983 */ /* 0x000ee20000300800 */
[----:B------:R-:W-:Y:S01]  /*18a00*/  STL.64 [R1+0x70], R4 ;  /* 0x0000700401007387 */ /* 0x000fe20000100a00 */
[----:B------:R-:W-:Y:S03]  /*18a10*/  STL.64 [R1+0x78], R6 ;  /* 0x0000780601007387 */ /* 0x000fe60000100a00 */
[----:B----4-:R-:W0:Y:S04]  /*18a20*/  LDSM.16.MT88.4 R4, [R2+0x1800] ;  /* 0x001800000204783b */ /* 0x010e280000004200 */
[----:B0-----:R-:W-:Y:S01]  /*18a30*/  STL.64 [R1+0xda0], R6 ;  /* 0x000da00601007387 */ /* 0x001fe20000100a00 */
[----:B------:R2:W-:Y:S02]  /*18a40*/  STL.64 [R1+0xd98], R4 ;  /* 0x000d980401007387 */ /* 0x0005e40000100a00 */
[----:B--2---:R-:W-:Y:S01]  /*18a50*/  HMMA.16816.F32.BF16 R4, R52, R8, R48 ;  /* 0x000000083404723c */ /* 0x004fe20000041830 */
[----:B------:R-:W0:Y:S07]  /*18a60*/  LDSM.16.MT88.4 R48, [R0+0x1800] ;  /* 0x001800000030783b */ /* 0x000e2e0000004200 */
[C---:B---3--:R-:W-:Y:S01]  /*18a70*/  HMMA.16816.F32.BF16 R16, R44.reuse, R16, R36 ;  /* 0x000000102c10723c */ /* 0x048fe20000041824 */
[----:B0-----:R-:W-:Y:S11]  /*18a80*/  STL.64 [R1+0xd60], R50 ;  /* 0x000d603201007387 */ /* 0x001ff60000100a00 */
[----:B------:R-:W-:Y:S03]  /*18a90*/  @!UPT UIADD3 URZ, URZ, URZ, URZ ;  /* 0x0000003f3f3ff290 */ /* 0x000fe6000fffe03f */
[----:B------:R-:W-:Y:S02]  /*18aa0*/  STL.64 [R1+0x60], R4 ;  /* 0x0000600401007387 */ /* 0x000fe40000100a00 */
[----:B------:R0:W-:Y:S02]  /*18ab0*/  STL.64 [R1+0x68], R6 ;  /* 0x0000680601007387 */ /* 0x0001e40000100a00 */
[C---:B0-----:R-:W-:Y:S01]  /*18ac0*/  HMMA.16816.F32.BF16 R4, R44.reuse, R32, R20 ;  /* 0x000000202c04723c */ /* 0x041fe20000041814 */
[----:B------:R-:W-:Y:S03]  /*18ad0*/  STL.64 [R1+0xd58], R48 ;  /* 0x000d583001007387 */ /* 0x000fe60000100a00 */
[----:B------:R0:W-:Y:S02]  /*18ae0*/  STL.64 [R1+0x40], R16 ;  /* 0x0000401001007387 */ /* 0x0001e40000100a00 */
[----:B------:R-:W-:Y:S11]  /*18af0*/  STL.64 [R1+0x48], R18 ;  /* 0x0000481201007387 */ /* 0x000ff60000100a00 */
[----:B------:R-:W-:Y:S06]  /*18b00*/  @!UPT UIADD3 URZ, URZ, URZ, URZ ;  /* 0x0000003f3f3ff290 */ /* 0x000fec000fffe03f */
[----:B------:R1:W-:Y:S01]  /*18b10*/  STL [R1+0x30], R4 ;  /* 0x0000300401007387 */ /* 0x0003e20000100800 */
[----:B------:R-:W2:Y:S02]  /*18b20*/  LDL.LU R20, [R1+0x220] ;  /* 0x0002200001147983 */ /* 0x000ea40000300800 */
[----:B------:R-:W2:Y:S02]  /*18b30*/  LDL.LU R21, [R1+0x224] ;  /* 0x0002240001157983 */ /* 0x000ea40000300800 */
[----:B------:R-:W2:Y:S01]  /*18b40*/  LDL.LU R22, [R1+0x228] ;  /* 0x0002280001167983 */ /* 0x000ea20000300800 */
[----:B------:R-:W2:Y:S01]  /*18b50*/  LDL.LU R23, [R1+0x22c] ;  /* 0x00022c0001177983 */ /* 0x000ea20000300800 */
[----:B------:R-:W-:Y:S02]  /*18b60*/  IMAD.MOV.U32 R2, RZ, RZ, R5 ;  /* 0x000000ffff027224 */ /* 0x000fe400078e0005 */
[----:B------:R-:W-:Y:S02]  /*18b70*/  IMAD.MOV.U32 R0, RZ, RZ, R6 ;  /* 0x000000ffff007224 */ /* 0x000fe400078e0006 */
[----:B------:R-:W-:Y:S01]  /*18b80*/  IMAD.MOV.U32 R33, RZ, RZ, R7 ;  /* 0x000000ffff217224 */ /* 0x000fe200078e0007 */
[----:B0-----:R-:W3:Y:S01]  /*18b90*/  LDL.LU R16, [R1+0x210] ;  /* 0x0002100001107983 */ /* 0x001ee20000300800 */
[----:B------:R-:W3:Y:S01]  /*18ba0*/  LDL.LU R17, [R1+0x214] ;  /* 0x0002140001117983 */ /* 0x000ee20000300800 */
[----:B-1----:R-:W-:Y:S01]  /*18bb0*/  HMMA.16816.F32.BF16 R4, R44, R28, R40 ;  /* 0x0000001c2c04723c */ /* 0x002fe20000041828 */
[----:B------:R-:W3:Y:S01]  /*18bc0*/  LDL.LU R18, [R1+0x218] ;  /* 0x0002180001127983 */ /* 0x000ee20000300800 */
[----:B------:R-:W3:Y:S01]  /*18bd0*/  LDL.LU R19, [R1+0x21c] ;  /* 0x00021c0001137983 */ /* 0x000ee20000300800 */
[----:B------:R-:W4:Y:S02]  /*18be0*/  LDL.LU R58, [R1+0x208] ;  /* 0x00020800013a7983 */ /* 0x000f240000300800 */
[----:B------:R-:W4:Y:S02]  /*18bf0*/  LDL.LU R59, [R1+0x20c] ;  /* 0x00020c00013b7983 */ /* 0x000f240000300800 */
[----:B------:R-:W-:Y:S01]  /*18c00*/  STL [R1+0xd90], R33 ;  /* 0x000d902101007387 */ /* 0x000fe20000100800 */
[----:B------:R-:W-:Y:S01]  /*18c10*/  STL [R1+0xd8c], R0 ;  /* 0x000d8c0001007387 */ /* 0x000fe20000100800 */
[----:B------:R-:W-:Y:S02]  /*18c20*/  STL [R1+0xd88], R2 ;  /* 0x000d880201007387 */ /* 0x000fe40000100800 */
[----:B------:R-:W3:Y:S02]  /*18c30*/  LDL.LU R52, [R1+0x1f0] ;  /* 0x0001f00001347983 */ /* 0x000ee40000300800 */
[----:B------:R-:W-:-:S02]  /*18c40*/  IMAD.MOV.U32 R36, RZ, RZ, R34 ;  /* 0x000000ffff247224 */ /* 0x000fc400078e0022 */
[----:B------:R-:W-:Y:S02]  /*18c50*/  IMAD.MOV.U32 R37, RZ, RZ, R30 ;  /* 0x000000ffff257224 */ /* 0x000fe400078e001e */
[----:B------:R-:W-:Y:S02]  /*18c60*/  IMAD.MOV.U32 R38, RZ, RZ, R27 ;  /* 0x000000ffff267224 */ /* 0x000fe400078e001b */
[----:B------:R-:W-:-:S04]  /*18c70*/  IMAD.MOV.U32 R39, RZ, RZ, R26 ;  /* 0x000000ffff277224 */ /* 0x000fc800078e001a */
[----:B------:R0:W-:Y:S01]  /*18c80*/  STL.64 [R1+0x20], R4 ;  /* 0x0000200401007387 */ /* 0x0001e20000100a00 */
[----:B------:R1:W-:Y:S02]  /*18c90*/  STL.64 [R1+0x28], R6 ;  /* 0x0000280601007387 */ /* 0x0003e40000100a00 */
[----:B------:R-:W3:Y:S02]  /*18ca0*/  LDL.LU R53, [R1+0x1f4] ;  /* 0x0001f40001357983 */ /* 0x000ee40000300800 */
        /* <DEDUP_REMOVED lines=12> */
[----:B------:R-:W3:Y:S02]  /*18d70*/  LDL.LU R50, [R1+0x1c8] ;  /* 0x0001c80001327983 */ /* 0x000ee40000300800 */
[----:B------:R-:W-:-:S02]  /*18d80*/  IMAD.MOV.U32 R51, RZ, RZ, R60 ;  /* 0x000000ffff337224 */ /* 0x000fc400078e003c */
[----:B0-----:R-:W-:Y:S01]  /*18d90*/  IMAD.MOV.U32 R4, RZ, RZ, R61 ;  /* 0x000000ffff047224 */ /* 0x001fe200078e003d */
[----:B------:R-:W3:Y:S01]  /*18da0*/  LDL.LU R60, [R1+0xe84] ;  /* 0x000e8400013c7983 */ /* 0x000ee20000300800 */
[----:B------:R-:W3:Y:S02]  /*18db0*/  LDL.LU R61, [R1+0xe80] ;  /* 0x000e8000013d7983 */ /* 0x000ee40000300800 */
[----:B------:R-:W-:Y:S02]  /*18dc0*/  IMAD.MOV.U32 R5, RZ, RZ, R31 ;  /* 0x000000ffff057224 */ /* 0x000fe400078e001f */
[----:B-1----:R-:W-:Y:S01]  /*18dd0*/  IMAD.MOV.U32 R6, RZ, RZ, R35 ;  /* 0x000000ffff067224 */ /* 0x002fe200078e0023 */
[----:B------:R-:W3:Y:S01]  /*18de0*/  LDL.LU R31, [R1+0xe7c] ;  /* 0x000e7c00011f7983 */ /* 0x000ee20000300800 */
[----:B------:R-:W3:Y:S01]  /*18df0*/  LDL.LU R35, [R1+0xe78] ;  /* 0x000e780001237983 */ /* 0x000ee20000300800 */
[C---:B--2---:R-:W-:Y:S11]  /*18e00*/  HMMA.16816.F32.BF16 R20, R44.reuse, R24, R20 ;  /* 0x000000182c14723c */ /* 0x044ff60000041814 */
[----:B------:R-:W-:Y:S11]  /*18e10*/  @!UPT UIADD3 URZ, URZ, URZ, URZ ;  /* 0x0000003f3f3ff290 */ /* 0x000ff6000fffe03f */
[----:B------:R-:W-:Y:S01]  /*18e20*/  @!UPT UIADD3 URZ, URZ, URZ, URZ ;  /* 0x0000003f3f3ff290 */ /* 0x000fe2000fffe03f */
[----:B------:R0:W-:Y:S01]  /*18e30*/  STL [R1+0x10], R20 ;  /* 0x0000101401007387 */ /* 0x0001e20000100800 */
[----:B------:R-:W-:Y:S02]  /*18e40*/  IMAD.MOV.U32 R0, RZ, RZ, R22 ;  /* 0x000000ffff007224 */ /* 0x000fe400078e0016 */
[----:B------:R-:W-:Y:S02]  /*18e50*/  IMAD.MOV.U32 R2, RZ, RZ, R23 ;  /* 0x000000ffff027224 */ /* 0x000fe400078e0017 */
[----:B------:R-:W-:Y:S01]  /*18e60*/  IMAD.MOV.U32 R33, RZ, RZ, R21 ;  /* 0x000000ffff217224 */ /* 0x000fe200078e0015 */
[----:B------:R-:W2:Y:S04]  /*18e70*/  LDL.LU.64 R22, [R1+0xe70] ;  /* 0x000e700001167983 */ /* 0x000ea80000300a00 */
[----:B0-----:R-:W3:Y:S01]  /*18e80*/  LDL.LU.64 R20, [R1+0xe68] ;  /* 0x000e680001147983 */ /* 0x001ee20000300a00 */
[----:B------:R-:W-:Y:S01]  /*18e90*/  IMAD.MOV.U32 R7, RZ, RZ, R3 ;  /* 0x000000ffff077224 */ /* 0x000fe200078e0003 */
[C---:B---3--:R-:W-:Y:S11]  /*18ea0*/  HMMA.16816.F32.BF16 R16, R44.reuse, R20, R16 ;  /* 0x000000142c10723c */ /* 0x048ff60000041810 */
[----:B------:R-:W-:Y:S11]  /*18eb0*/  @!UPT UIADD3 URZ, URZ, URZ, URZ ;  /* 0x0000003f3f3ff290 */ /* 0x000ff6000fffe03f */
[----:B------:R-:W-:Y:S02]  /*18ec0*/  @!UPT UIADD3 URZ, URZ, URZ, URZ ;  /* 0x0000003f3f3ff290 */ /* 0x000fe4000fffe03f */
[----:B------:R-:W-:Y:S02]  /*18ed0*/  IMAD.MOV.U32 R28, RZ, RZ, R18 ;  /* 0x000000ffff1c7224 */ /* 0x000fe400078e0012 */
[----:B------:R-:W-:Y:S02]  /*18ee0*/  IMAD.MOV.U32 R3, RZ, RZ, R19 ;  /* 0x000000ffff037224 */ /* 0x000fe400078e0013 */
[----:B------:R-:W-:Y:S02]  /*18ef0*/  IMAD.MOV.U32 R32, RZ, RZ, R16 ;  /* 0x000000ffff207224 */ /* 0x000fe400078e0010 */
[----:B------:R-:W-:Y:S01]  /*18f00*/  IMAD.MOV.U32 R29, RZ, RZ, R17 ;  /* 0x000000ffff1d7224 */ /* 0x000fe200078e0011 */
[----:B------:R-:W3:Y:S01]  /*18f10*/  LDL.LU.64 R18, [R1+0xe60] ;  /* 0x000e600001127983 */ /* 0x000ee20000300a00 */
[----:B------:R-:W4:Y:S01]  /*18f20*/  LDL.LU.64 R16, [R1+0xe58] ;  /* 0x000e580001107983 */ /* 0x000f220000300a00 */
[C---:B------:R-:W-:Y:S08]  /*18f30*/  HMMA.16816.F32.BF16 R52, R44.reuse, R12, R52 ;  /* 0x0000000c2c34723c */ /* 0x040ff00000041834 */
[C---:B----4-:R-:W-:Y:S08]  /*18f40*/  HMMA.16816.F32.BF16 R56, R44.reuse, R16, R56 ;  /* 0x000000102c38723c */ /* 0x050ff00000041838 */
[----:B------:R-:W-:Y:S11]  /*18f50*/  HMMA.16816.F32.BF16 R44, R44, R8, R40 ;  /* 0x000000082c2c723c */ /* 0x000ff60000041828 */
[----:B------:R-:W-:Y:S04]  /*18f60*/  @!UPT UIADD3 URZ, URZ, URZ, URZ ;  /* 0x0000003f3f3ff290 */ /* 0x000fe8000fffe03f */
[----:B------:R-:W-:Y:S01]  /*18f70*/  STL.64 [R1+0xd30], R58 ;  /* 0x000d303a01007387 */ /* 0x000fe20000100a00 */
[----:B------:R0:W-:Y:S02]  /*18f80*/  STL.64 [R1+0xd28], R56 ;  /* 0x000d283801007387 */ /* 0x0001e40000100a00 */
[----:B0-----:R-:W-:Y:S02]  /*18f90*/  IMAD.MOV.U32 R56, RZ, RZ, R26 ;  /* 0x000000ffff387224 */ /* 0x001fe400078e001a */
[----:B------:R-:W-:Y:S01]  /*18fa0*/  IMAD.MOV.U32 R57, RZ, RZ, R27 ;  /* 0x000000ffff397224 */ /* 0x000fe200078e001b */
[----:B------:R-:W4:Y:S01]  /*18fb0*/  LDL.LU R26, [R1+0xe54] ;  /* 0x000e5400011a7983 */ /* 0x000f220000300800 */
[----:B------:R-:W4:Y:S02]  /*18fc0*/  LDL.LU R27, [R1+0xe50] ;  /* 0x000e5000011b7983 */ /* 0x000f240000300800 */
[----:B------:R-:W-:Y:S02]  /*18fd0*/  IMAD.MOV.U32 R58, RZ, RZ, R30 ;  /* 0x000000ffff3a7224 */ /* 0x000fe400078e001e */
[----:B------:R-:W-:Y:S01]  /*18fe0*/  IMAD.MOV.U32 R59, RZ, RZ, R34 ;  /* 0x000000ffff3b7224 */ /* 0x000fe200078e0022 */
[----:B------:R-:W2:Y:S01]  /*18ff0*/  LDL.LU R30, [R1+0xe4c] ;  /* 0x000e4c00011e7983 */ /* 0x000ea20000300800 */
[----:B------:R-:W2:Y:S02]  /*19000*/  LDL.LU R34, [R1+0xe48] ;  /* 0x000e480001227983 */ /* 0x000ea40000300800 */
[----:B------:R0:W-:Y:S02]  /*19010*/  STL.64 [R1+0xd40], R54 ;  /* 0x000d403601007387 */ /* 0x0001e40000100a00 */
[----:B------:R-:W-:Y:S01]  /*19020*/  STL.64 [R1+0xd38], R52 ;  /* 0x000d383401007387 */ /* 0x000fe20000100a00 */
[----:B0-----:R-:W2:Y:S01]  /*19030*/  LDL.LU R54, [R1+0x58] ;  /* 0x0000580001367983 */ /* 0x001ea20000300800 */
[----:B------:R-:W2:Y:S02]  /*19040*/  LDL.LU R55, [R1+0x5c] ;  /* 0x00005c0001377983 */ /* 0x000ea40000300800 */
[----:B------:R-:W2:Y:S02]  /*19050*/  LDL.LU.64 R42, [R1+0xe40] ;  /* 0x000e4000012a7983 */ /* 0x000ea40000300a00 */
[----:B------:R-:W2:Y:S01]  /*19060*/  LDL.LU.64 R40, [R1+0xe38] ;  /* 0x000e380001287983 */ /* 0x000ea20000300a00 */
[----:B------:R-:W-:Y:S01]  /*19070*/  STL.64 [R1+0xd50], R46 ;  /* 0x000d502e01007387 */ /* 0x000fe20000100a00 */
[----:B------:R0:W-:Y:S02]  /*19080*/  STL.64 [R1+0xd48], R44 ;  /* 0x000d482c01007387 */ /* 0x0001e40000100a00 */
[----:B0-----:R-:W-:-:S02]  /*19090*/  IMAD.MOV.U32 R44, RZ, RZ, R35 ;  /* 0x000000ffff2c7224 */ /* 0x001fc400078e0023 */
[----:B------:R-:W3:Y:S01]  /*190a0*/  LDL.LU R35, [R1+0xe34] ;  /* 0x000e340001237983 */ /* 0x000ee20000300800 */
[----:B------:R-:W-:Y:S02]  /*190b0*/  IMAD.MOV.U32 R45, RZ, RZ, R31 ;  /* 0x000000ffff2d7224 */ /* 0x000fe400078e001f */
[----:B------:R-:W3:Y:S02]  /*190c0*/  LDL.LU R31, [R1+0xe30] ;  /* 0x000e3000011f7983 */ /* 0x000ee40000300800 */
[----:B------:R-:W-:Y:S02]  /*190d0*/  IMAD.MOV.U32 R46, RZ, RZ, R61 ;  /* 0x000000ffff2e7224 */ /* 0x000fe400078e003d */
[----:B------:R-:W-:-:S07]  /*190e0*/  IMAD.MOV.U32 R47, RZ, RZ, R60 ;  /* 0x000000ffff2f7224 */ /* 0x000fce00078e003c */
[C---:B--2---:R-:W-:Y:S11]  /*190f0*/  HMMA.16816.F32.BF16 R44, R40.reuse, R54, R44 ;  /* 0x00000036282c723c */ /* 0x044ff6000004182c */
[----:B------:R-:W-:Y:S11]  /*19100*/  @!UPT UIADD3 URZ, URZ, URZ, URZ ;  /* 0x0000003f3f3ff290 */ /* 0x000ff6000fffe03f */
[----:B------:R-:W-:Y:S01]  /*19110*/  @!UPT UIADD3 URZ, URZ, URZ, URZ ;  /* 0x0000003f3f3ff290 */ /* 0x000fe2000fffe03f */
[----:B------:R-:W-:Y:S01]  /*19120*/  STL.64 [R1+0x270], R44 ;  /* 0x0002702c01007387 */ /* 0x000fe20000100a00 */
[----:B------:R-:W-:Y:S02]  /*19130*/  IMAD.MOV.U32 R61, RZ, RZ, R45 ;  /* 0x000000ffff3d7224 */ /* 0x000fe400078e002d */
[----:B------:R3:W-:Y:S02]  /*19140*/  STL.64 [R1+0x278], R46 ;  /* 0x0002782e01007387 */ /* 0x0007e40000100a00 */
[----:B------:R-:W-:Y:S02]  /*19150*/  IMAD.MOV.U32 R60, RZ, RZ, R44 ;  /* 0x000000ffff3c7224 */ /* 0x000fe400078e002c */
[C---:B---3--:R-:W-:Y:S03]  /*19160*/  HMMA.16816.F32.BF16 R44, R40.reuse, R34, R56 ;  /* 0x00000022282c723c */ /* 0x048fe60000041838 */
[----:B------:R-:W-:Y:S01]  /*19170*/  STL [R1+0xccc], R60 ;  /* 0x000ccc3c01007387 */ /* 0x000fe20000100800 */
[----:B------:R-:W-:Y:S02]  /*19180*/  STL [R1+0xcc8], R61 ;  /* 0x000cc83d01007387 */ /* 0x000fe40000100800 */
[----:B------:R-:W-:Y:S02]  /*19190*/  STL.64 [R1+0xdf0], R34 ;  /* 0x000df02201007387 */ /* 0x000fe40000100a00 */
[----:B------:R0:W-:Y:S02]  /*191a0*/  STL.64 [R1+0xde8], R32 ;  /* 0x000de82001007387 */ /* 0x0001e40000100a00 */
[C---:B0-----:R-:W-:Y:S11]  /*191b0*/  HMMA.16816.F32.BF16 R32, R40.reuse, R30, R48 ;  /* 0x0000001e2820723c */ /* 0x041ff60000041830 */
[----:B------:R-:W-:Y:S02]  /*191c0*/  @!UPT UIADD3 URZ, URZ, URZ, URZ ;  /* 0x0000003f3f3ff290 */ /* 0x000fe4000fffe03f */
[----:B------:R-:W-:Y:S01]  /*191d0*/  STL.64 [R1+0x260], R44 ;  /* 0x0002602c01007387 */ /* 0x000fe20000100a00 */
[----:B------:R-:W-:Y:S02]  /*191e0*/  STL.64 [R1+0x268], R46 ;  /* 0x0002682e01007387 */ /* 0x000fe40000100a00 */
[----:B------:R-:W-:Y:S02]  /*191f0*/  STL.64 [R1+0xde0], R30 ;  /* 0x000de01e01007387 */ /* 0x000fe40000100a00 */
[----:B------:R4:W-:Y:S02]  /*19200*/  STL.64 [R1+0xdd8], R28 ;  /* 0x000dd81c01007387 */ /* 0x0009e40000100a00 */
[C---:B----4-:R-:W-:Y:S08]  /*19210*/  HMMA.16816.F32.BF16 R28, R40.reuse, R26, R4 ;  /* 0x0000001a281c723c */ /* 0x050ff00000041804 */
[----:B------:R-:W-:Y:S01]  /*19220*/  HMMA.16816.F32.BF16 R4, R40, R22, R36 ;  /* 0x000000162804723c */ /* 0x000fe20000041824 */
[----:B------:R-:W-:Y:S01]  /*19230*/  STL.64 [R1+0x2a0], R32 ;  /* 0x0002a02001007387 */ /* 0x000fe20000100a00 */
[----:B------:R-:W-:Y:S11]  /*19240*/  STL.64 [R1+0x2a8], R34 ;  /* 0x0002a82201007387 */ /* 0x000ff60000100a00 */
[----:B------:R-:W-:Y:S02]  /*19250*/  @!UPT UIADD3 URZ, URZ, URZ, URZ ;  /* 0x0000003f3f3ff290 */ /* 0x000fe4000fffe03f */
[----:B------:R-:W-:Y:S01]  /*19260*/  STL.64 [R1+0x290], R28 ;  /* 0x0002901c01007387 */ /* 0x000fe20000100a00 */
[----:B------:R-:W-:Y:S07]  /*19270*/  STL.64 [R1+0x298], R30 ;  /* 0x0002981e01007387 */ /* 0x000fee0000100a00 */
[----:B------:R0:W-:Y:S02]  /*19280*/  STL.64 [R1+0x1a0], R4 ;  /* 0x0001a00401007387 */ /* 0x0001e40000100a00 */
[----:B------:R1:W-:Y:S02]  /*19290*/  STL.64 [R1+0x1a8], R6 ;  /* 0x0001a80601007387 */ /* 0x0003e40000100a00 */
[----:B------:R-:W-:-:S02]  /*192a0*/  IMAD.MOV.U32 R24, RZ, RZ, R4 ;  /* 0x000000ffff187224 */ /* 0x000fc400078e0004 */
[----:B0-----:R-:W2:Y:S01]  /*192b0*/  LDL.LU R4, [R1+0x100] ;  /* 0x0001000001047983 */ /* 0x001ea20000300800 */
[----:B------:R-:W2:Y:S02]  /*192c0*/  LDL.LU R5, [R1+0x104] ;  /* 0x0001040001057983 */ /* 0x000ea40000300800 */
[----:B------:R-:W-:Y:S02]  /*192d0*/  IMAD.MOV.U32 R20, RZ, RZ, R6 ;  /* 0x000000ffff147224 */ /* 0x000fe400078e0006 */
[----:B-1----:R-:W-:Y:S02]  /*192e0*/  IMAD.MOV.U32 R6, RZ, RZ, R18 ;  /* 0x000000ffff067224 */ /* 0x002fe400078e0012 */
[----:B------:R-:W-:Y:S01]  /*192f0*/  IMAD.MOV.U32 R7, RZ, RZ, R19 ;  /* 0x000000ffff077224 */ /* 0x000fe200078e0013 */
[----:B------:R-:W3:Y:S01]  /*19300*/  LDL.LU R18, [R1+0xe2c] ;  /* 0x000e2c0001127983 */ /* 0x000ee20000300800 */
[----:B------:R-:W4:Y:S03]  /*19310*/  LDL.LU R19, [R1+0xe28] ;  /* 0x000e280001137983 */ /* 0x000f260000300800 */
[----:B------:R-:W-:Y:S04]  /*19320*/  STL.64 [R1+0xdb0], R6 ;  /* 0x000db00601007387 */ /* 0x000fe80000100a00 */
[----:B--2---:R0:W-:Y:S04]  /*19330*/  STL.64 [R1+0xda8], R4 ;  /* 0x000da80401007387 */ /* 0x0041e80000100a00 */
[----:B0-----:R-:W2:Y:S01]  /*19340*/  LDL.LU R4, [R1+0x110] ;  /* 0x0001100001047983 */ /* 0x001ea20000300800 */
[----:B------:R-:W2:Y:S02]  /*19350*/  LDL.LU R5, [R1+0x114] ;  /* 0x0001140001057983 */ /* 0x000ea40000300800 */
[----:B------:R-:W2:Y:S02]  /*19360*/  LDL.LU R6, [R1+0x118] ;  /* 0x0001180001067983 */ /* 0x000ea40000300800 */
[----:B------:R-:W2:Y:S01]  /*19370*/  LDL.LU R7, [R1+0x11c] ;  /* 0x00011c0001077983 */ /* 0x000ea20000300800 */
[----:B------:R-:W3:Y:S01]  /*19380*/  LDL.LU R56, [R1+0x190] ;  /* 0x0001900001387983 */ /* 0x000ee20000300800 */
[----:B------:R-:W3:Y:S02]  /*19390*/  LDL.LU R57, [R1+0x194] ;  /* 0x0001940001397983 */ /* 0x000ee40000300800 */
[----:B------:R-:W3:Y:S02]  /*193a0*/  LDL.LU R58, [R1+0x198] ;  /* 0x00019800013a7983 */ /* 0x000ee40000300800 */
[----:B------:R-:W3:Y:S01]  /*193b0*/  LDL.LU R59, [R1+0x19c] ;  /* 0x00019c00013b7983 */ /* 0x000ee20000300800 */
[----:B--2---:R4:W-:Y:S01]  /*193c0*/  STL.64 [R1+0xdc0], R6 ;  /* 0x000dc00601007387 */ /* 0x0049e20000100a00 */
[----:B------:R0:W-:Y:S02]  /*193d0*/  STL.64 [R1+0xdb8], R4 ;  /* 0x000db80401007387 */ /* 0x0001e40000100a00 */
[----:B----4-:R-:W-:Y:S01]  /*193e0*/  IMAD.MOV.U32 R6, RZ, RZ, R19 ;  /* 0x000000ffff067224 */ /* 0x010fe200078e0013 */
[----:B0-----:R-:W2:Y:S01]  /*193f0*/  LDL.LU R4, [R1+0x120] ;  /* 0x0001200001047983 */ /* 0x001ea20000300800 */
[----:B------:R-:W2:Y:S02]  /*19400*/  LDL.LU R5, [R1+0x124] ;  /* 0x0001240001057983 */ /* 0x000ea40000300800 */
[----:B------:R-:W4:Y:S02]  /*19410*/  LDL.LU R19, [R1+0xe24] ;  /* 0x000e240001137983 */ /* 0x000f240000300800 */
[----:B---3--:R-:W-:-:S02]  /*19420*/  IMAD.MOV.U32 R7, RZ, RZ, R18 ;  /* 0x000000ffff077224 */ /* 0x008fc400078e0012 */
[----:B------:R-:W3:Y:S01]  /*19430*/  LDL.LU R18, [R1+0xe20] ;  /* 0x000e200001127983 */ /* 0x000ee20000300800 */
        /* <DEDUP_REMOVED lines=14> */
[----:B----4-:R-:W-:-:S02]  /*19520*/  IMAD.MOV.U32 R35, RZ, RZ, R19 ;  /* 0x000000ffff237224 */ /* 0x010fc400078e0013 */
[----:B---3--:R-:W-:Y:S02]  /*19530*/  IMAD.MOV.U32 R34, RZ, RZ, R18 ;  /* 0x000000ffff227224 */ /* 0x008fe400078e0012 */
[----:B------:R-:W3:Y:S01]  /*19540*/  LDL.LU R18, [R1+0xe1c] ;  /* 0x000e1c0001127983 */ /* 0x000ee20000300800 */
[----:B------:R-:W3:Y:S02]  /*19550*/  LDL.LU R19, [R1+0xe18] ;  /* 0x000e180001137983 */ /* 0x000ee40000300800 */
[----:B------:R-:W-:Y:S02]  /*19560*/  STL.64 [R1+0xdd0], R6 ;  /* 0x000dd00601007387 */ /* 0x000fe40000100a00 */
[----:B--2---:R0:W-:Y:S02]  /*19570*/  STL.64 [R1+0xdc8], R4 ;  /* 0x000dc80401007387 */ /* 0x0041e40000100a00 */
[----:B0-----:R-:W2:Y:S01]  /*19580*/  LDL.LU R4, [R1+0x130] ;  /* 0x0001300001047983 */ /* 0x001ea20000300800 */
[----:B------:R-:W2:Y:S02]  /*19590*/  LDL.LU R5, [R1+0x134] ;  /* 0x0001340001057983 */ /* 0x000ea40000300800 */
[----:B------:R-:W2:Y:S02]  /*195a0*/  LDL.LU R6, [R1+0x138] ;  /* 0x0001380001067983 */ /* 0x000ea40000300800 */
[----:B------:R-:W2:Y:S01]  /*195b0*/  LDL.LU R7, [R1+0x13c] ;  /* 0x00013c0001077983 */ /* 0x000ea20000300800 */
[----:B------:R-:W-:Y:S01]  /*195c0*/  STL [R1+0xcd4], R24 ;  /* 0x000cd41801007387 */ /* 0x000fe20000100800 */
[----:B------:R-:W-:Y:S01]  /*195d0*/  STL [R1+0xcd0], R20 ;  /* 0x000cd01401007387 */ /* 0x000fe20000100800 */
[----:B---3--:R-:W-:Y:S11]  /*195e0*/  HMMA.16816.F32.BF16 R44, R40, R18, R56 ;  /* 0x00000012282c723c */ /* 0x008ff60000041838 */
[----:B------:R-:W-:Y:S11]  /*195f0*/  @!UPT UIADD3 URZ, URZ, URZ, URZ ;  /* 0x0000003f3f3ff290 */ /* 0x000ff6000fffe03f */
[----:B------:R-:W-:Y:S01]  /*19600*/  @!UPT UIADD3 URZ, URZ, URZ, URZ ;  /* 0x0000003f3f3ff290 */ /* 0x000fe2000fffe03f */
[----:B------:R0:W-:Y:S01]  /*19610*/  STL.64 [R1+0x170], R44 ;  /* 0x0001702c01007387 */ /* 0x0001e20000100a00 */
[----:B------:R1:W-:Y:S02]  /*19620*/  STL.64 [R1+0x178], R46 ;  /* 0x0001782e01007387 */ /* 0x0003e40000100a00 */
[----:B------:R-:W-:Y:S02]  /*19630*/  IMAD.MOV.U32 R25, RZ, RZ, R44 ;  /* 0x000000ffff197224 */ /* 0x000fe400078e002c */
[----:B------:R-:W-:Y:S01]  /*19640*/  IMAD.MOV.U32 R21, RZ, RZ, R46 ;  /* 0x000000ffff157224 */ /* 0x000fe200078e002e */
[----:B0-----:R-:W3:Y:S01]  /*19650*/  LDL.LU R44, [R1+0xd0] ;  /* 0x0000d000012c7983 */ /* 0x001ee20000300800 */
[----:B------:R-:W3:Y:S02]  /*19660*/  LDL.LU R45, [R1+0xd4] ;  /* 0x0000d400012d7983 */ /* 0x000ee40000300800 */
[----:B-1----:R-:W-:Y:S02]  /*19670*/  IMAD.MOV.U32 R46, RZ, RZ, R14 ;  /* 0x000000ffff2e7224 */ /* 0x002fe400078e000e */
[----:B------:R-:W-:Y:S01]  /*19680*/  IMAD.MOV.U32 R47, RZ, RZ, R15 ;  /* 0x000000ffff2f7224 */ /* 0x000fe200078e000f */
[----:B------:R-:W4:Y:S01]  /*19690*/  LDL.LU R14, [R1+0xe14] ;  /* 0x000e1400010e7983 */ /* 0x000f220000300800 */
[----:B------:R-:W4:Y:S02]  /*196a0*/  LDL.LU R15, [R1+0xe10] ;  /* 0x000e1000010f7983 */ /* 0x000f240000300800 */
[----:B------:R-:W2:Y:S02]  /*196b0*/  LDL.LU R56, [R1+0xc0] ;  /* 0x0000c00001387983 */ /* 0x000ea40000300800 */
[----:B------:R-:W2:Y:S02]  /*196c0*/  LDL.LU R57, [R1+0xc4] ;  /* 0x0000c40001397983 */ /* 0x000ea40000300800 */
[----:B------:R-:W-:-:S02]  /*196d0*/  IMAD.MOV.U32 R58, RZ, RZ, R10 ;  /* 0x000000ffff3a7224 */ /* 0x000fc400078e000a */
[----:B------:R-:W-:Y:S01]  /*196e0*/  IMAD.MOV.U32 R59, RZ, RZ, R11 ;  /* 0x000000ffff3b7224 */ /* 0x000fe200078e000b */
[----:B------:R-:W2:Y:S01]  /*196f0*/  LDL.LU R10, [R1+0xe0c] ;  /* 0x000e0c00010a7983 */ /* 0x000ea20000300800 */
[----:B------:R-:W2:Y:S02]  /*19700*/  LDL.LU R11, [R1+0xe08] ;  /* 0x000e0800010b7983 */ /* 0x000ea40000300800 */
[----:B------:R-:W-:Y:S02]  /*19710*/  STL [R1+0xcdc], R25 ;  /* 0x000cdc1901007387 */ /* 0x000fe40000100800 */
[----:B------:R-:W-:Y:S01]  /*19720*/  STL [R1+0xcd8], R21 ;  /* 0x000cd81501007387 */ /* 0x000fe20000100800 */
[C---:B----4-:R-:W-:Y:S08]  /*19730*/  HMMA.16816.F32.BF16 R48, R40.reuse, R14, R48 ;  /* 0x0000000e2830723c */ /* 0x050ff00000041830 */
[----:B--2---:R-:W-:Y:S11]  /*19740*/  HMMA.16816.F32.BF16 R40, R40, R10, R36 ;  /* 0x0000000a2828723c */ /* 0x004ff60000041824 */
[----:B------:R-:W-:Y:S04]  /*19750*/  @!UPT UIADD3 URZ, URZ, URZ, URZ ;  /* 0x0000003f3f3ff290 */ /* 0x000fe8000fffe03f */
[----:B------:R0:W-:Y:S01]  /*19760*/  STL.64 [R1+0x1b0], R48 ;  /* 0x0001b03001007387 */ /* 0x0001e20000100a00 */
[----:B------:R1:W-:Y:S03]  /*19770*/  STL.64 [R1+0x1b8], R50 ;  /* 0x0001b83201007387 */ /* 0x0003e60000100a00 */
[----:B0-----:R-:W2:Y:S01]  /*19780*/  LDL.LU R48, [R1+0xb0] ;  /* 0x0000b00001307983 */ /* 0x001ea20000300800 */
[----:B------:R-:W2:Y:S02]  /*19790*/  LDL.LU R49, [R1+0xb4] ;  /* 0x0000b40001317983 */ /* 0x000ea40000300800 */
[----:B-1----:R-:W2:Y:S02]  /*197a0*/  LDL.LU R50, [R1+0xb8] ;  /* 0x0000b80001327983 */ /* 0x002ea40000300800 */
[----:B------:R-:W2:Y:S01]  /*197b0*/  LDL.LU R51, [R1+0xbc] ;  /* 0x0000bc0001337983 */ /* 0x000ea20000300800 */
[----:B------:R-:W4:Y:S01]  /*197c0*/  LDL.LU.64 R38, [R1+0xe00] ;  /* 0x000e000001267983 */ /* 0x000f220000300a00 */
[----:B------:R-:W4:Y:S02]  /*197d0*/  LDL.LU.64 R36, [R1+0xdf8] ;  /* 0x000df80001247983 */ /* 0x000f240000300a00 */
[----:B------:R0:W-:Y:S02]  /*197e0*/  STL.64 [R1+0x190], R40 ;  /* 0x0001902801007387 */ /* 0x0001e40000100a00 */
[----:B------:R1:W-:Y:S01]  /*197f0*/  STL.64 [R1+0x198], R42 ;  /* 0x0001982a01007387 */ /* 0x0003e20000100a00 */
[----:B0-----:R-:W2:Y:S01]  /*19800*/  LDL.LU R40, [R1+0xe0] ;  /* 0x0000e00001287983 */ /* 0x001ea20000300800 */
[----:B------:R-:W2:Y:S02]  /*19810*/  LDL.LU R41, [R1+0xe4] ;  /* 0x0000e40001297983 */ /* 0x000ea40000300800 */
[----:B-1----:R-:W2:Y:S02]  /*19820*/  LDL.LU R42, [R1+0xe8] ;  /* 0x0000e800012a7983 */ /* 0x002ea40000300800 */
[----:B------:R-:W2:Y:S01]  /*19830*/  LDL.LU R43, [R1+0xec] ;  /* 0x0000ec00012b7983 */ /* 0x000ea20000300800 */
[C---:B----4-:R-:W-:Y:S11]  /*19840*/  HMMA.16816.F32.BF16 R32, R36.reuse, R54, R32 ;  /* 0x000000362420723c */ /* 0x050ff60000041820 */
[----:B------:R-:W-:Y:S11]  /*19850*/  @!UPT UIADD3 URZ, URZ, URZ, URZ ;  /* 0x0000003f3f3ff290 */ /* 0x000ff6000fffe03f */
[----:B------:R-:W-:Y:S01]  /*19860*/  @!UPT UIADD3 URZ, URZ, URZ, URZ ;  /* 0x0000003f3f3ff290 */ /* 0x000fe2000fffe03f */
[----:B------:R-:W-:Y:S01]  /*19870*/  STL.64 [R1+0x2e0], R32 ;  /* 0x0002e02001007387 */ /* 0x000fe20000100a00 */
[----:B------:R0:W-:Y:S03]  /*19880*/  STL.64 [R1+0x2e8], R34 ;  /* 0x0002e82201007387 */ /* 0x0001e60000100a00 */
[----:B0-----:R-:W4:Y:S01]  /*19890*/  LDL.LU.64 R34, [R1+0xdf0] ;  /* 0x000df00001227983 */ /* 0x001f220000300a00 */
[----:B------:R-:W2:Y:S01]  /*198a0*/  LDL.LU.64 R32, [R1+0xde8] ;  /* 0x000de80001207983 */ /* 0x000ea20000300a00 */
        /* <DEDUP_REMOVED lines=13> */
[----:B------:R-:W4:Y:S02]  /*19980*/  LDL.LU.64 R4, [R1+0xdc8] ;  /* 0x000dc80001047983 */ /* 0x000f240000300a00 */
        /* <DEDUP_REMOVED lines=11> */
[----:B------:R-:W-:Y:S02]  /*19a40*/  IMAD.MOV.U32 R12, RZ, RZ, R6 ;  /* 0x000000ffff0c7224 */ /* 0x000fe400078e0006 */
[----:B------:R0:W-:Y:S02]  /*19a50*/  STL.64 [R1+0x188], R6 ;  /* 0x0001880601007387 */ /* 0x0001e40000100a00 */
[----:B------:R-:W-:Y:S01]  /*19a60*/  IMAD.MOV.U32 R16, RZ, RZ, R4 ;  /* 0x000000ffff107224 */ /* 0x000fe200078e0004 */
[----:B0-----:R-:W4:Y:S01]  /*19a70*/  LDL.LU.64 R6, [R1+0xdb0] ;  /* 0x000db00001067983 */ /* 0x001f220000300a00 */
[----:B------:R-:W4:Y:S03]  /*19a80*/  LDL.LU.64 R4, [R1+0xda8] ;  /* 0x000da80001047983 */ /* 0x000f260000300a00 */
[----:B------:R-:W-:Y:S02]  /*19a90*/  STL [R1+0xce4], R16 ;  /* 0x000ce41001007387 */ /* 0x000fe40000100800 */
[----:B------:R-:W-:Y:S01]  /*19aa0*/  STL [R1+0xce0], R12 ;  /* 0x000ce00c01007387 */ /* 0x000fe20000100800 */
[C---:B----4-:R-:W-:Y:S11]  /*19ab0*/  HMMA.16816.F32.BF16 R4, R36.reuse, R18, R4 ;  /* 0x000000122404723c */ /* 0x050ff60000041804 */
[----:B------:R-:W-:Y:S11]  /*19ac0*/  @!UPT UIADD3 URZ, URZ, URZ, URZ ;  /* 0x0000003f3f3ff290 */ /* 0x000ff6000fffe03f */
[----:B------:R-:W-:Y:S01]  /*19ad0*/  @!UPT UIADD3 URZ, URZ, URZ, URZ ;  /* 0x0000003f3f3ff290 */ /* 0x000fe2000fffe03f */
[----:B------:R-:W-:Y:S01]  /*19ae0*/  STL.64 [R1+0x110], R4 ;  /* 0x0001100401007387 */ /* 0x000fe20000100a00 */
[----:B------:R-:W-:Y:S02]  /*19af0*/  IMAD.MOV.U32 R17, RZ, RZ, R4 ;  /* 0x000000ffff117224 */ /* 0x000fe400078e0004 */
[----:B------:R-:W-:Y:S02]  /*19b00*/  IMAD.MOV.U32 R13, RZ, RZ, R6 ;  /* 0x000000ffff0d7224 */ /* 0x000fe400078e0006 */
[----:B------:R0:W-:Y:S02]  /*19b10*/  STL.64 [R1+0x118], R6 ;  /* 0x0001180601007387 */ /* 0x0001e40000100a00 */
[----:B0-----:R-:W3:Y:S01]  /*19b20*/  LDL.LU.64 R6, [R1+0xda0] ;  /* 0x000da00001067983 */ /* 0x001ee20000300a00 */
[----:B------:R-:W3:Y:S02]  /*19b30*/  LDL.LU.64 R4, [R1+0xd98] ;  /* 0x000d980001047983 */ /* 0x000ee40000300a00 */
[----:B------:R0:W-:Y:S02]  /*19b40*/  STL [R1+0xcec], R17 ;  /* 0x000cec1101007387 */ /* 0x0001e40000100800 */
[----:B------:R1:W-:Y:S01]  /*19b50*/  STL.64 [R1+0xd78], R18 ;  /* 0x000d781201007387 */ /* 0x0003e20000100a00 */
[----:B------:R-:W4:Y:S04]  /*19b60*/  LDL.LU R16, [R1+0xf0] ;  /* 0x0000f00001107983 */ /* 0x000f280000300800 */
[----:B0-----:R-:W4:Y:S01]  /*19b70*/  LDL.LU R17, [R1+0xf4] ;  /* 0x0000f40001117983 */ /* 0x001f220000300800 */
[----:B-1----:R-:W4:Y:S02]  /*19b80*/  LDL.LU R18, [R1+0xf8] ;  /* 0x0000f80001127983 */ /* 0x002f240000300800 */
[----:B------:R-:W4:Y:S02]  /*19b90*/  LDL.LU R19, [R1+0xfc] ;  /* 0x0000fc0001137983 */ /* 0x000f240000300800 */
[----:B------:R-:W-:Y:S01]  /*19ba0*/  STL [R1+0xce8], R13 ;  /* 0x000ce80d01007387 */ /* 0x000fe20000100800 */
[----:B------:R3:W-:Y:S01]  /*19bb0*/  STL.64 [R1+0xd70], R14 ;  /* 0x000d700e01007387 */ /* 0x0007e20000100a00 */
[----:B----4-:R-:W-:Y:S08]  /*19bc0*/  HMMA.16816.F32.BF16 R16, R36, R14, R16 ;  /* 0x0000000e2410723c */ /* 0x010ff00000041810 */
[----:B---3--:R-:W-:Y:S11]  /*19bd0*/  HMMA.16816.F32.BF16 R12, R4, R54, R44 ;  /* 0x00000036040c723c */ /* 0x008ff6000004182c */
[----:B------:R-:W-:Y:S04]  /*19be0*/  @!UPT UIADD3 URZ, URZ, URZ, URZ ;  /* 0x0000003f3f3ff290 */ /* 0x000fe8000fffe03f */
[----:B------:R-:W-:Y:S01]  /*19bf0*/  STL.64 [R1+0x100], R16 ;  /* 0x0001001001007387 */ /* 0x000fe20000100a00 */
[----:B------:R2:W-:Y:S02]  /*19c00*/  STL.64 [R1+0x108], R18 ;  /* 0x0001081201007387 */ /* 0x0005e40000100a00 */
[----:B--2---:R-:W-:Y:S07]  /*19c10*/  HMMA.16816.F32.BF16 R16, R36, R10, R40 ;  /* 0x0000000a2410723c */ /* 0x004fee0000041828 */
[----:B------:R-:W-:-:S02]  /*19c20*/  IMAD.MOV.U32 R36, RZ, RZ, R14 ;  /* 0x000000ffff247224 */ /* 0x000fc400078e000e */
[----:B------:R-:W-:Y:S11]  /*19c30*/  IMAD.MOV.U32 R40, RZ, RZ, R12 ;  /* 0x000000ffff287224 */ /* 0x000ff600078e000c */
[----:B------:R-:W-:Y:S03]  /*19c40*/  @!UPT UIADD3 URZ, URZ, URZ, URZ ;  /* 0x0000003f3f3ff290 */ /* 0x000fe6000fffe03f */
[----:B------:R-:W-:Y:S01]  /*19c50*/  STL.64 [R1+0xf0], R16 ;  /* 0x0000f01001007387 */ /* 0x000fe20000100a00 */
[----:B------:R-:W-:Y:S02]  /*19c60*/  STL.64 [R1+0xf8], R18 ;  /* 0x0000f81201007387 */ /* 0x000fe40000100a00 */
[----:B------:R-:W-:Y:S02]  /*19c70*/  STL.64 [R1+0x280], R12 ;  /* 0x0002800c01007387 */ /* 0x000fe40000100a00 */
[----:B------:R0:W-:Y:S02]  /*19c80*/  STL.64 [R1+0x288], R14 ;  /* 0x0002880e01007387 */ /* 0x0001e40000100a00 */
[C---:B0-----:R-:W-:Y:S01]  /*19c90*/  HMMA.16816.F32.BF16 R12, R4.reuse, R34, R56 ;  /* 0x00000022040c723c */ /* 0x041fe20000041838 */
[----:B------:R-:W-:Y:S01]  /*19ca0*/  STL.64 [R1+0xd68], R54 ;  /* 0x000d683601007387 */ /* 0x000fe20000100a00 */
[----:B------:R-:W-:Y:S02]  /*19cb0*/  STL [R1+0xcf4], R40 ;  /* 0x000cf42801007387 */ /* 0x000fe40000100800 */
[----:B------:R-:W-:Y:S11]  /*19cc0*/  STL [R1+0xcf0], R36 ;  /* 0x000cf02401007387 */ /* 0x000ff60000100800 */
[----:B------:R-:W-:Y:S08]  /*19cd0*/  @!UPT UIADD3 URZ, URZ, URZ, URZ ;  /* 0x0000003f3f3ff290 */ /* 0x000ff0000fffe03f */
[----:B------:R-:W-:Y:S01]  /*19ce0*/  STL.64 [R1+0x250], R12 ;  /* 0x0002500c01007387 */ /* 0x000fe20000100a00 */
[----:B------:R-:W-:Y:S02]  /*19cf0*/  IMAD.MOV.U32 R37, RZ, RZ, R14 ;  /* 0x000000ffff257224 */ /* 0x000fe400078e000e */
[----:B------:R0:W-:Y:S02]  /*19d00*/  STL.64 [R1+0x258], R14 ;  /* 0x0002580e01007387 */ /* 0x0001e40000100a00 */
[----:B------:R-:W-:Y:S02]  /*19d10*/  IMAD.MOV.U32 R41, RZ, RZ, R12 ;  /* 0x000000ffff297224 */ /* 0x000fe400078e000c */
[----:B0-----:R-:W-:Y:S03]  /*19d20*/  HMMA.16816.F32.BF16 R12, R4, R30, R48 ;  /* 0x0000001e040c723c */ /* 0x001fe60000041830 */
[----:B------:R-:W-:Y:S01]  /*19d30*/  STL [R1+0xcfc], R41 ;  /* 0x000cfc2901007387 */ /* 0x000fe20000100800 */
[----:B------:R-:W-:Y:S11]  /*19d40*/  STL [R1+0xcf8], R37 ;  /* 0x000cf82501007387 */ /* 0x000ff60000100800 */
[----:B------:R-:W-:Y:S08]  /*19d50*/  @!UPT UIADD3 URZ, URZ, URZ, URZ ;  /* 0x0000003f3f3ff290 */ /* 0x000ff0000fffe03f */
[----:B------:R0:W-:Y:S01]  /*19d60*/  STL.64 [R1+0x240], R12 ;  /* 0x0002400c01007387 */ /* 0x0001e20000100a00 */
[----:B------:R1:W-:Y:S02]  /*19d70*/  STL.64 [R1+0x248], R14 ;  /* 0x0002480e01007387 */ /* 0x0003e40000100a00 */
[----:B------:R-:W2:Y:S02]  /*19d80*/  LDL.LU R52, [R1+0x70] ;  /* 0x0000700001347983 */ /* 0x000ea40000300800 */
[----:B------:R-:W2:Y:S01]  /*19d90*/  LDL.LU R53, [R1+0x74] ;  /* 0x0000740001357983 */ /* 0x000ea20000300800 */
[----:B------:R-:W2:Y:S01]  /*19da0*/  LDL.LU R54, [R1+0x78] ;  /* 0x0000780001367983 */ /* 0x000ea20000300800 */
[----:B------:R-:W2:Y:S02]  /*19db0*/  LDL.LU R55, [R1+0x7c] ;  /* 0x00007c0001377983 */ /* 0x000ea40000300800 */
[----:B------:R-:W3:Y:S02]  /*19dc0*/  LDL.LU R16, [R1+0x90] ;  /* 0x0000900001107983 */ /* 0x000ee40000300800 */
[----:B------:R-:W3:Y:S01]  /*19dd0*/  LDL.LU R17, [R1+0x94] ;  /* 0x0000940001117983 */ /* 0x000ee20000300800 */
[----:B------:R-:W3:Y:S01]  /*19de0*/  LDL.LU R18, [R1+0x98] ;  /* 0x0000980001127983 */ /* 0x000ee20000300800 */
[----:B------:R-:W-:-:S02]  /*19df0*/  IMAD.MOV.U32 R42, RZ, RZ, R12 ;  /* 0x000000ffff2a7224 */ /* 0x000fc400078e000c */
[----:B------:R-:W3:Y:S02]  /*19e00*/  LDL.LU R19, [R1+0x9c] ;  /* 0x00009c0001137983 */ /* 0x000ee40000300800 */
[----:B------:R-:W-:Y:S01]  /*19e10*/  IMAD.MOV.U32 R38, RZ, RZ, R14 ;  /* 0x000000ffff267224 */ /* 0x000fe200078e000e */
[----:B0-----:R-:W4:Y:S01]  /*19e20*/  LDL.LU R12, [R1+0x80] ;  /* 0x00008000010c7983 */ /* 0x001f220000300800 */
[----:B------:R-:W4:Y:S02]  /*19e30*/  LDL.LU R13, [R1+0x84] ;  /* 0x00008400010d7983 */ /* 0x000f240000300800 */
[----:B-1----:R-:W4:Y:S02]  /*19e40*/  LDL.LU R14, [R1+0x88] ;  /* 0x00008800010e7983 */ /* 0x002f240000300800 */
[----:B------:R-:W4:Y:S01]  /*19e50*/  LDL.LU R15, [R1+0x8c] ;  /* 0x00008c00010f7983 */ /* 0x000f220000300800 */
        /* <DEDUP_REMOVED lines=9> */
[----:B------:R-:W-:-:S02]  /*19ef0*/  IMAD.MOV.U32 R57, RZ, RZ, R33 ;  /* 0x000000ffff397224 */ /* 0x000fc400078e0021 */
[----:B------:R-:W2:Y:S02]  /*19f00*/  LDL.LU R33, [R1+0xd90] ;  /* 0x000d900001217983 */ /* 0x000ea40000300800 */
[----:B------:R-:W-:Y:S02]  /*19f10*/  IMAD.MOV.U32 R58, RZ, RZ, R0 ;  /* 0x000000ffff3a7224 */ /* 0x000fe400078e0000 */
[----:B------:R-:W-:Y:S01]  /*19f20*/  IMAD.MOV.U32 R59, RZ, RZ, R2 ;  /* 0x000000ffff3b7224 */ /* 0x000fe200078e0002 */
[----:B------:R-:W2:Y:S01]  /*19f30*/  LDL.LU R0, [R1+0xd8c] ;  /* 0x000d8c0001007983 */ /* 0x000ea20000300800 */
[----:B------:R-:W2:Y:S02]  /*19f40*/  LDL.LU R2, [R1+0xd88] ;  /* 0x000d880001027983 */ /* 0x000ea40000300800 */
[----:B------:R0:W-:Y:S02]  /*19f50*/  STL [R1+0xd04], R42 ;  /* 0x000d042a01007387 */ /* 0x0001e40000100800 */
[----:B------:R-:W2:Y:S01]  /*19f60*/  LDL.LU R40, [R1+0xa0] ;  /* 0x0000a00001287983 */ /* 0x000ea20000300800 */
[----:B------:R-:W2:Y:S04]  /*19f70*/  LDL.LU R41, [R1+0xa4] ;  /* 0x0000a40001297983 */ /* 0x000ea80000300800 */
[----:B0-----:R-:W2:Y:S01]  /*19f80*/  LDL.LU R42, [R1+0xa8] ;  /* 0x0000a800012a7983 */ /* 0x001ea20000300800 */
[----:B------:R-:W2:Y:S02]  /*19f90*/  LDL.LU R43, [R1+0xac] ;  /* 0x0000ac00012b7983 */ /* 0x000ea40000300800 */
[----:B------:R0:W-:Y:S01]  /*19fa0*/  STL [R1+0xd00], R38 ;  /* 0x000d002601007387 */ /* 0x0001e20000100800 */
[C---:B---3--:R-:W-:Y:S08]  /*19fb0*/  HMMA.16816.F32.BF16 R16, R4.reuse, R22, R16 ;  /* 0x000000160410723c */ /* 0x048ff00000041810 */
[----:B--2---:R-:W-:Y:S01]  /*19fc0*/  HMMA.16816.F32.BF16 R40, R4, R26, R40 ;  /* 0x0000001a0428723c */ /* 0x004fe20000041828 */
[----:B------:R-:W-:-:S02]  /*19fd0*/  IMAD.MOV.U32 R37, RZ, RZ, R2 ;  /* 0x000000ffff257224 */ /* 0x000fc400078e0002 */
[----:B0-----:R-:W-:Y:S11]  /*19fe0*/  IMAD.MOV.U32 R38, RZ, RZ, R0 ;  /* 0x000000ffff267224 */ /* 0x001ff600078e0000 */
[----:B------:R-:W-:Y:S09]  /*19ff0*/  @!UPT UIADD3 URZ, URZ, URZ, URZ ;  /* 0x0000003f3f3ff290 */ /* 0x000ff2000fffe03f */
[----:B------:R-:W-:Y:S01]  /*1a000*/  STL.64 [R1+0x230], R40 ;  /* 0x0002302801007387 */ /* 0x000fe20000100a00 */
[----:B------:R0:W-:Y:S02]  /*1a010*/  STL.64 [R1+0x238], R42 ;  /* 0x0002382a01007387 */ /* 0x0001e40000100a00 */
[----:B------:R-:W-:Y:S02]  /*1a020*/  IMAD.MOV.U32 R39, RZ, RZ, R42 ;  /* 0x000000ffff277224 */ /* 0x000fe400078e002a */
[----:B0-----:R-:W-:-:S05]  /*1a030*/  IMAD.MOV.U32 R43, RZ, RZ, R40 ;  /* 0x000000ffff2b7224 */ /* 0x001fca00078e0028 */
[----:B------:R0:W-:Y:S01]  /*1a040*/  STL [R1+0xd0c], R43 ;  /* 0x000d0c2b01007387 */ /* 0x0001e20000100800 */
[----:B------:R-:W2:Y:S02]  /*1a050*/  LDL.LU R40, [R1+0x20] ;  /* 0x0000200001287983 */ /* 0x000ea40000300800 */
[----:B------:R-:W2:Y:S02]  /*1a060*/  LDL.LU R41, [R1+0x24] ;  /* 0x0000240001297983 */ /* 0x000ea40000300800 */
[----:B------:R-:W2:Y:S01]  /*1a070*/  LDL.LU R42, [R1+0x28] ;  /* 0x00002800012a7983 */ /* 0x000ea20000300800 */
[----:B0-----:R-:W2:Y:S01]  /*1a080*/  LDL.LU R43, [R1+0x2c] ;  /* 0x00002c00012b7983 */ /* 0x001ea20000300800 */
[----:B------:R-:W-:Y:S02]  /*1a090*/  STL [R1+0xd08], R39 ;  /* 0x000d082701007387 */ /* 0x000fe40000100800 */
[----:B------:R-:W3:Y:S02]  /*1a0a0*/  LDL.LU R36, [R1+0x30] ;  /* 0x0000300001247983 */ /* 0x000ee40000300800 */
[----:B------:R-:W2:Y:S01]  /*1a0b0*/  LDL.LU R2, [R1+0xd84] ;  /* 0x000d840001027983 */ /* 0x000ea20000300800 */
[----:B------:R-:W2:Y:S01]  /*1a0c0*/  LDL.LU R0, [R1+0xd80] ;  /* 0x000d800001007983 */ /* 0x000ea20000300800 */
[----:B------:R-:W-:Y:S02]  /*1a0d0*/  STL.64 [R1+0x160], R16 ;  /* 0x0001601001007387 */ /* 0x000fe40000100a00 */
[----:B------:R0:W-:Y:S02]  /*1a0e0*/  STL.64 [R1+0x168], R18 ;  /* 0x0001681201007387 */ /* 0x0001e40000100a00 */
[----:B0-----:R-:W4:Y:S01]  /*1a0f0*/  LDL.LU.64 R18, [R1+0xd78] ;  /* 0x000d780001127983 */ /* 0x001f220000300a00 */
[----:B------:R-:W-:-:S05]  /*1a100*/  IMAD.MOV.U32 R8, RZ, RZ, R16 ;  /* 0x000000ffff087224 */ /* 0x000fca00078e0010 */
[----:B------:R-:W-:Y:S01]  /*1a110*/  STL [R1+0xd10], R8 ;  /* 0x000d100801007387 */ /* 0x000fe20000100800 */
[----:B----4-:R-:W-:Y:S11]  /*1a120*/  HMMA.16816.F32.BF16 R12, R4, R18, R12 ;  /* 0x00000012040c723c */ /* 0x010ff6000004180c */
[----:B------:R-:W-:Y:S11]  /*1a130*/  @!UPT UIADD3 URZ, URZ, URZ, URZ ;  /* 0x0000003f3f3ff290 */ /* 0x000ff6000fffe03f */
[----:B------:R-:W-:Y:S01]  /*1a140*/  @!UPT UIADD3 URZ, URZ, URZ, URZ ;  /* 0x0000003f3f3ff290 */ /* 0x000fe2000fffe03f */
[----:B------:R-:W-:Y:S01]  /*1a150*/  STL.64 [R1+0x150], R12 ;  /* 0x0001500c01007387 */ /* 0x000fe20000100a00 */
[----:B------:R0:W-:Y:S03]  /*1a160*/  STL.64 [R1+0x158], R14 ;  /* 0x0001580e01007387 */ /* 0x0001e60000100a00 */
[----:B0-----:R-:W4:Y:S01]  /*1a170*/  LDL.LU.64 R14, [R1+0xd70] ;  /* 0x000d7000010e7983 */ /* 0x001f220000300a00 */
[----:B------:R-:W-:-:S05]  /*1a180*/  IMAD.MOV.U32 R9, RZ, RZ, R12 ;  /* 0x000000ffff097224 */ /* 0x000fca00078e000c */
[----:B------:R-:W-:Y:S01]  /*1a190*/  STL [R1+0xd14], R9 ;  /* 0x000d140901007387 */ /* 0x000fe20000100800 */
[C---:B----4-:R-:W-:Y:S08]  /*1a1a0*/  HMMA.16816.F32.BF16 R52, R4.reuse, R14, R52 ;  /* 0x0000000e0434723c */ /* 0x050ff00000041834 */
[----:B------:R-:W-:Y:S11]  /*1a1b0*/  HMMA.16816.F32.BF16 R4, R4, R10, R48 ;  /* 0x0000000a0404723c */ /* 0x000ff60000041830 */
[----:B------:R-:W-:Y:S04]  /*1a1c0*/  @!UPT UIADD3 URZ, URZ, URZ, URZ ;  /* 0x0000003f3f3ff290 */ /* 0x000fe8000fffe03f */
[----:B------:R-:W-:Y:S01]  /*1a1d0*/  STL.64 [R1+0x140], R52 ;  /* 0x0001403401007387 */ /* 0x000fe20000100a00 */
[----:B------:R0:W-:Y:S03]  /*1a1e0*/  STL.64 [R1+0x148], R54 ;  /* 0x0001483601007387 */ /* 0x0001e60000100a00 */
[----:B0-----:R-:W4:Y:S01]  /*1a1f0*/  LDL.LU.64 R54, [R1+0xd68] ;  /* 0x000d680001367983 */ /* 0x001f220000300a00 */
[----:B------:R-:W4:Y:S02]  /*1a200*/  LDL.LU.64 R50, [R1+0xd60] ;  /* 0x000d600001327983 */ /* 0x000f240000300a00 */
[----:B------:R-:W4:Y:S02]  /*1a210*/  LDL.LU.64 R48, [R1+0xd58] ;  /* 0x000d580001307983 */ /* 0x000f240000300a00 */
[----:B------:R-:W-:Y:S01]  /*1a220*/  IMAD.MOV.U32 R39, RZ, RZ, R33 ;  /* 0x000000ffff277224 */ /* 0x000fe200078e0021 */
[----:B------:R-:W-:Y:S01]  /*1a230*/  STL.64 [R1+0x130], R4 ;  /* 0x0001300401007387 */ /* 0x000fe20000100a00 */
[----:B------:R0:W-:Y:S02]  /*1a240*/  STL.64 [R1+0x138], R6 ;  /* 0x0001380601007387 */ /* 0x0001e40000100a00 */
[----:B0-----:R-:W-:-:S02]  /*1a250*/  IMAD.MOV.U32 R6, RZ, RZ, R28 ;  /* 0x000000ffff067224 */ /* 0x001fc400078e001c */
[----:B------:R-:W-:Y:S02]  /*1a260*/  IMAD.MOV.U32 R4, RZ, RZ, R32 ;  /* 0x000000ffff047224 */ /* 0x000fe400078e0020 */
[----:B------:R-:W-:Y:S01]  /*1a270*/  IMAD.MOV.U32 R5, RZ, RZ, R29 ;  /* 0x000000ffff057224 */ /* 0x000fe200078e001d */
[C---:B----4-:R-:W-:Y:S08]  /*1a280*/  HMMA.16816.F32.BF16 R52, R48.reuse, R54, R44 ;  /* 0x000000363034723c */ /* 0x050ff0000004182c */
[C---:B---3--:R-:W-:Y:S01]  /*1a290*/  HMMA.16816.F32.BF16 R36, R48.reuse, R34, R36 ;  /* 0x000000223024723c */ /* 0x048fe20000041824 */
[----:B------:R-:W3:Y:S01]  /*1a2a0*/  LDL.LU.64 R46, [R1+0xd50] ;  /* 0x000d5000012e7983 */ /* 0x000ee20000300a00 */
[----:B------:R-:W3:Y:S06]  /*1a2b0*/  LDL.LU.64 R44, [R1+0xd48] ;  /* 0x000d4800012c7983 */ /* 0x000eec0000300a00 */
[----:B------:R-:W-:Y:S07]  /*1a2c0*/  HMMA.16816.F32.BF16 R56, R48, R26, R56 ;  /* 0x0000001a3038723c */ /* 0x000fee0000041838 */
[----:B------:R-:W-:Y:S01]  /*1a2d0*/  STL.64 [R1+0x220], R52 ;  /* 0x0002203401007387 */ /* 0x000fe20000100a00 */
[----:B------:R-:W-:-:S02]  /*1a2e0*/  IMAD.MOV.U32 R28, RZ, RZ, R54 ;  /* 0x000000ffff1c7224 */ /* 0x000fc400078e0036 */
[----:B------:R0:W-:Y:S02]  /*1a2f0*/  STL.64 [R1+0x228], R54 ;  /* 0x0002283601007387 */ /* 0x0001e40000100a00 */
[----:B------:R-:W-:-:S04]  /*1a300*/  IMAD.MOV.U32 R32, RZ, RZ, R52 ;  /* 0x000000ffff207224 */ /* 0x000fc800078e0034 */
[----:B------:R-:W-:Y:S02]  /*1a310*/  IMAD.MOV.U32 R29, RZ, RZ, R38 ;  /* 0x000000ffff1d7224 */ /* 0x000fe400078e0026 */
[----:B------:R-:W-:Y:S01]  /*1a320*/  IMAD.MOV.U32 R33, RZ, RZ, R36 ;  /* 0x000000ffff217224 */ /* 0x000fe200078e0024 */
[----:B0-----:R-:W4:Y:S01]  /*1a330*/  LDL.LU.64 R54, [R1+0xd40] ;  /* 0x000d400001367983 */ /* 0x001f220000300a00 */
[----:B------:R-:W4:Y:S02]  /*1a340*/  LDL.LU.64 R52, [R1+0xd38] ;  /* 0x000d380001347983 */ /* 0x000f240000300a00 */
[----:B------:R-:W-:Y:S02]  /*1a350*/  STL [R1+0xd18], R28 ;  /* 0x000d181c01007387 */ /* 0x000fe40000100800 */
[----:B------:R-:W-:Y:S01]  /*1a360*/  STL.64 [R1+0x210], R36 ;  /* 0x0002102401007387 */ /* 0x000fe20000100a00 */
[----:B------:R2:W-:Y:S02]  /*1a370*/  STL.64 [R1+0x218], R38 ;  /* 0x0002182601007387 */ /* 0x0005e40000100a00 */
[----:B--2---:R-:W-:Y:S01]  /*1a380*/  HMMA.16816.F32.BF16 R36, R48, R30, R40 ;  /* 0x0000001e3024723c */ /* 0x004fe20000041828 */
[----:B------:R-:W-:-:S06]  /*1a390*/  IMAD.MOV.U32 R35, RZ, RZ, R56 ;  /* 0x000000ffff237224 */ /* 0x000fcc00078e0038 */
[----:B------:R-:W-:Y:S11]  /*1a3a0*/  IMAD.MOV.U32 R31, RZ, RZ, R58 ;  /* 0x000000ffff1f7224 */ /* 0x000ff600078e003a */
[----:B------:R-:W-:Y:S05]  /*1a3b0*/  @!UPT UIADD3 URZ, URZ, URZ, URZ ;  /* 0x0000003f3f3ff290 */ /* 0x000fea000fffe03f */
[----:B------:R0:W-:Y:S01]  /*1a3c0*/  STL.64 [R1+0x200], R36 ;  /* 0x0002002401007387 */ /* 0x0001e20000100a00 */
[----:B------:R-:W-:Y:S02]  /*1a3d0*/  STL.64 [R1+0x208], R38 ;  /* 0x0002082601007387 */ /* 0x000fe40000100a00 */
[----:B------:R-:W2:Y:S02]  /*1a3e0*/  LDL.LU.64 R24, [R1+0x368] ;  /* 0x0003680001187983 */ /* 0x000ea40000300a00 */
[----:B------:R-:W-:Y:S01]  /*1a3f0*/  IMAD.MOV.U32 R34, RZ, RZ, R36 ;  /* 0x000000ffff227224 */ /* 0x000fe200078e0024 */
[----:B------:R-:W2:Y:S04]  /*1a400*/  LDL.LU.64 R42, [R1+0x360] ;  /* 0x00036000012a7983 */ /* 0x000ea80000300a00 */
[----:B0-----:R-:W2:Y:S01]  /*1a410*/  LDL.LU R36, [R1+0x3a4] ;  /* 0x0003a40001247983 */ /* 0x001ea20000300800 */
[----:B------:R-:W-:Y:S02]  /*1a420*/  STL.64 [R1+0x1f0], R56 ;  /* 0x0001f03801007387 */ /* 0x000fe40000100a00 */
[----:B------:R0:W-:Y:S02]  /*1a430*/  STL.64 [R1+0x1f8], R58 ;  /* 0x0001f83a01007387 */ /* 0x0001e40000100a00 */
[----:B0-----:R-:W2:Y:S01]  /*1a440*/  LDL.LU.64 R58, [R1+0xd30] ;  /* 0x000d3000013a7983 */ /* 0x001ea20000300a00 */
[----:B------:R-:W2:Y:S02]  /*1a450*/  LDL.LU.64 R56, [R1+0xd28] ;  /* 0x000d280001387983 */ /* 0x000ea40000300a00 */
[----:B------:R-:W-:-:S07]  /*1a460*/  IMAD.MOV.U32 R7, RZ, RZ, R3 ;  /* 0x000000ffff077224 */ /* 0x000fce00078e0003 */
[----:B------:R-:W-:Y:S11]  /*1a470*/  HMMA.16816.F32.BF16 R4, R48, R22, R4 ;  /* 0x000000163004723c */ /* 0x000ff60000041804 */
[----:B------:R-:W-:Y:S11]  /*1a480*/  @!UPT UIADD3 URZ, URZ, URZ, URZ ;  /* 0x0000003f3f3ff290 */ /* 0x000ff6000fffe03f */
[----:B------:R-:W-:Y:S01]  /*1a490*/  @!UPT UIADD3 URZ, URZ, URZ, URZ ;  /* 0x0000003f3f3ff290 */ /* 0x000fe2000fffe03f */
[----:B------:R-:W-:Y:S01]  /*1a4a0*/  STL.64 [R1+0x120], R4 ;  /* 0x0001200401007387 */ /* 0x000fe20000100a00 */
[----:B------:R-:W-:Y:S02]  /*1a4b0*/  IMAD.MOV.U32 R27, RZ, RZ, R7 ;  /* 0x000000ffff1b7224 */ /* 0x000fe400078e0007 */
[----:B------:R-:W-:Y:S02]  /*1a4c0*/  IMAD.MOV.U32 R26, RZ, RZ, R6 ;  /* 0x000000ffff1a7224 */ /* 0x000fe400078e0006 */
[----:B------:R-:W-:Y:S01]  /*1a4d0*/  IMAD.MOV.U32 R23, RZ, RZ, R5 ;  /* 0x000000ffff177224 */ /* 0x000fe200078e0005 */
[----:B------:R2:W-:Y:S01]  /*1a4e0*/  STL.64 [R1+0x128], R6 ;  /* 0x0001280601007387 */ /* 0x0005e20000100a00 */
[----:B------:R-:W-:Y:S02]  /*1a4f0*/  IMAD.MOV.U32 R22, RZ, RZ, R4 ;  /* 0x000000ffff167224 */ /* 0x000fe400078e0004 */
[----:B------:R-:W-:-:S04]  /*1a500*/  IMAD.MOV.U32 R8, RZ, RZ, c[0x0][0x188] ;  /* 0x00006200ff087624 */ /* 0x000fc800078e00ff */
[----:B------:R-:W-:-:S04]  /*1a510*/  IMAD.SHL.U32 R8, R8, 0x40, RZ ;  /* 0x0000004008087824 */ /* 0x000fc800078e00ff */
[----:B------:R-:W-:Y:S01]  /*1a520*/  IMAD.SHL.U32 R8, R8, 0x2, RZ ;  /* 0x0000000208087824 */ /* 0x000fe200078e00ff */
[C---:B--2---:R-:W-:Y:S11]  /*1a530*/  HMMA.16816.F32.BF16 R4, R48.reuse, R18, R56 ;  /* 0x000000123004723c */ /* 0x044ff60000041838 */
[----:B------:R-:W-:Y:S11]  /*1a540*/  @!UPT UIADD3 URZ, URZ, URZ, URZ ;  /* 0x0000003f3f3ff290 */ /* 0x000ff6000fffe03f */
[----:B------:R-:W-:Y:S01]  /*1a550*/  @!UPT UIADD3 URZ, URZ, URZ, URZ ;  /* 0x0000003f3f3ff290 */ /* 0x000fe2000fffe03f */
[----:B------:R-:W-:Y:S01]  /*1a560*/  STL.64 [R1+0x1c0], R4 ;  /* 0x0001c00401007387 */ /* 0x000fe20000100a00 */
[----:B------:R4:W-:Y:S02]  /*1a570*/  STL.64 [R1+0x1c8], R6 ;  /* 0x0001c80601007387 */ /* 0x0009e40000100a00 */
[----:B------:R-:W2:Y:S02]  /*1a580*/  LDL R9, [R1+0xbbc] ;  /* 0x000bbc0001097983 */ /* 0x000ea40000100800 */
[----:B------:R-:W-:Y:S02]  /*1a590*/  IMAD.MOV.U32 R57, RZ, RZ, R7 ;  /* 0x000000ffff397224 */ /* 0x000fe400078e0007 */
[----:B------:R-:W-:Y:S02]  /*1a5a0*/  IMAD.MOV.U32 R56, RZ, RZ, R6 ;  /* 0x000000ffff387224 */ /* 0x000fe400078e0006 */
[----:B------:R-:W-:Y:S02]  /*1a5b0*/  IMAD.MOV.U32 R19, RZ, RZ, R5 ;  /* 0x000000ffff137224 */ /* 0x000fe400078e0005 */
[----:B------:R-:W-:Y:S01]  /*1a5c0*/  IMAD.MOV.U32 R18, RZ, RZ, R4 ;  /* 0x000000ffff127224 */ /* 0x000fe200078e0004 */
[----:B------:R-:W2:Y:S01]  /*1a5d0*/  LDL.LU R60, [R1+0xb60] ;  /* 0x000b6000013c7983 */ /* 0x000ea20000300800 */
[----:B------:R-:W2:Y:S02]  /*1a5e0*/  LDL.LU R40, [R1+0xb58] ;  /* 0x000b580001287983 */ /* 0x000ea40000300800 */
[----:B------:R-:W2:Y:S02]  /*1a5f0*/  LDL.LU R13, [R1+0xb50] ;  /* 0x000b5000010d7983 */ /* 0x000ea40000300800 */
[----:B------:R-:W2:Y:S01]  /*1a600*/  LDL.LU R17, [R1+0xb48] ;  /* 0x000b480001117983 */ /* 0x000ea20000300800 */
[----:B------:R-:W2:Y:S01]  /*1a610*/  LDL.LU R12, [R1+0xb40] ;  /* 0x000b4000010c7983 */ /* 0x000ea20000300800 */
[----:B------:R-:W2:Y:S01]  /*1a620*/  LDL.LU R16, [R1+0xb38] ;  /* 0x000b380001107983 */ /* 0x000ea20000300800 */
[C---:B----4-:R-:W-:Y:S01]  /*1a630*/  HMMA.16816.F32.BF16 R4, R48.reuse, R14, R52 ;  /* 0x0000000e3004723c */ /* 0x050fe20000041834 */
[----:B------:R-:W4:Y:S01]  /*1a640*/  LDL.LU R21, [R1+0xb5c] ;  /* 0x000b5c0001157983 */ /* 0x000f220000300800 */
[----:B------:R-:W4:Y:S01]  /*1a650*/  LDL.LU R20, [R1+0xb30] ;  /* 0x000b300001147983 */ /* 0x000f220000300800 */
[----:B------:R-:W4:Y:S11]  /*1a660*/  LDL.LU R3, [R1+0xb54] ;  /* 0x000b540001037983 */ /* 0x000f360000300800 */
[----:B------:R-:W-:Y:S09]  /*1a670*/  @!UPT UIADD3 URZ, URZ, URZ, URZ ;  /* 0x0000003f3f3ff290 */ /* 0x000ff2000fffe03f */
[----:B------:R0:W-:Y:S01]  /*1a680*/  STL.64 [R1+0x1e0], R4 ;  /* 0x0001e00401007387 */ /* 0x0001e20000100a00 */
[----:B------:R-:W-:Y:S02]  /*1a690*/  IMAD.MOV.U32 R14, RZ, RZ, R4 ;  /* 0x000000ffff0e7224 */ /* 0x000fe400078e0004 */
[----:B------:R1:W-:Y:S01]  /*1a6a0*/  STL.64 [R1+0x1e8], R6 ;  /* 0x0001e80601007387 */ /* 0x0003e20000100a00 */
[----:B0-----:R-:W-:Y:S02]  /*1a6b0*/  IADD3 R4, P0, R24, R8, RZ ;  /* 0x0000000818047210 */ /* 0x001fe40007f1e0ff */
[----:B------:R-:W4:Y:S01]  /*1a6c0*/  LDL.LU R24, [R1+0xb28] ;  /* 0x000b280001187983 */ /* 0x000f220000300800 */
[----:B---3--:R-:W-:Y:S01]  /*1a6d0*/  HMMA.16816.F32.BF16 R48, R48, R10, R44 ;  /* 0x0000000a3030723c */ /* 0x008fe2000004182c */
[----:B------:R-:W-:Y:S01]  /*1a6e0*/  IADD3 R36, R36, 0x1, RZ ;  /* 0x0000000124247810 */ /* 0x000fe20007ffe0ff */
[----:B------:R-:W-:Y:S02]  /*1a6f0*/  IMAD.MOV.U32 R52, RZ, RZ, R6 ;  /* 0x000000ffff347224 */ /* 0x000fe400078e0006 */
[----:B-1----:R-:W-:-:S02]  /*1a700*/  IMAD.X R6, R25, 0x1, R0, P0 ;  /* 0x0000000119067824 */ /* 0x002fc400000e0600 */
[----:B------:R-:W-:Y:S01]  /*1a710*/  STL [R1+0x3a4], R36 ;  /* 0x0003a42401007387 */ /* 0x000fe20000100800 */
[----:B------:R-:W3:Y:S02]  /*1a720*/  LDL.LU R25, [R1+0xb4c] ;  /* 0x000b4c0001197983 */ /* 0x000ee40000300800 */
[----:B------:R-:W3:Y:S02]  /*1a730*/  LDL.LU R61, [R1+0xb20] ;  /* 0x000b2000013d7983 */ /* 0x000ee40000300800 */
[----:B------:R-:W-:Y:S01]  /*1a740*/  IMAD.MOV.U32 R15, RZ, RZ, R5 ;  /* 0x000000ffff0f7224 */ /* 0x000fe200078e0005 */
[----:B------:R-:W-:Y:S01]  /*1a750*/  IADD3 R5, P1, R42, R8, RZ ;  /* 0x000000082a057210 */ /* 0x000fe20007f3e0ff */
[----:B------:R-:W-:-:S04]  /*1a760*/  IMAD.MOV.U32 R53, RZ, RZ, R7 ;  /* 0x000000ffff357224 */ /* 0x000fc800078e0007 */
[----:B------:R-:W-:-:S06]  /*1a770*/  IMAD.X R7, R43, 0x1, R0, P1 ;  /* 0x000000012b077824 */ /* 0x000fcc00008e0600 */
[----:B------:R-:W-:Y:S01]  /*1a780*/  STL.64 [R1+0x1d0], R48 ;  /* 0x0001d03001007387 */ /* 0x000fe20000100a00 */
[----:B------:R-:W-:Y:S01]  /*1a790*/  STL.64 [R1+0x1d8], R50 ;  /* 0x0001d83201007387 */ /* 0x000fe20000100a00 */
[-C--:B--2---:R-:W-:Y:S02]  /*1a7a0*/  IADD3 R60, P3, R60, R8.reuse, RZ ;  /* 0x000000083c3c7210 */ /* 0x084fe40007f7e0ff */
[-C--:B------:R-:W-:Y:S02]  /*1a7b0*/  IADD3 R40, P4, R40, R8.reuse, RZ ;  /* 0x0000000828287210 */ /* 0x080fe40007f9e0ff */
[-C--:B------:R-:W-:Y:S02]  /*1a7c0*/  IADD3 R13, P5, R13, R8.reuse, RZ ;  /* 0x000000080d0d7210 */ /* 0x080fe40007fbe0ff */
[-C--:B------:R-:W-:Y:S02]  /*1a7d0*/  IADD3 R17, P6, R17, R8.reuse, RZ ;  /* 0x0000000811117210 */ /* 0x080fe40007fde0ff */
[-C--:B------:R-:W-:Y:S01]  /*1a7e0*/  IADD3 R12, P1, R12, R8.reuse, RZ ;  /* 0x000000080c0c7210 */ /* 0x080fe20007f3e0ff */
[----:B------:R0:W-:Y:S01]  /*1a7f0*/  STL [R1+0xb60], R60 ;  /* 0x000b603c01007387 */ /* 0x0001e20000100800 */
[-C--:B------:R-:W-:Y:S01]  /*1a800*/  IADD3 R16, P2, R16, R8.reuse, RZ ;  /* 0x0000000810107210 */ /* 0x080fe20007f5e0ff */
[--C-:B----4-:R-:W-:Y:S01]  /*1a810*/  IMAD.X R21, R21, 0x1, R0.reuse, P3 ;  /* 0x0000000115157824 */ /* 0x110fe200018e0600 */
[----:B------:R-:W-:Y:S01]  /*1a820*/  IADD3 R20, P3, R20, R8, RZ ;  /* 0x0000000814147210 */ /* 0x000fe20007f7e0ff */
[----:B0-----:R-:W2:Y:S01]  /*1a830*/  LDL.LU R60, [R1+0xb44] ;  /* 0x000b4400013c7983 */ /* 0x001ea20000300800 */
[----:B------:R-:W-:Y:S02]  /*1a840*/  STL [R1+0xb58], R40 ;  /* 0x000b582801007387 */ /* 0x000fe40000100800 */
[----:B------:R-:W-:Y:S02]  /*1a850*/  STL [R1+0xb50], R13 ;  /* 0x000b500d01007387 */ /* 0x000fe40000100800 */
[----:B------:R-:W-:Y:S01]  /*1a860*/  STL [R1+0xb48], R17 ;  /* 0x000b481101007387 */ /* 0x000fe20000100800 */
[----:B------:R-:W-:Y:S01]  /*1a870*/  STL [R1+0xb40], R12 ;  /* 0x000b400c01007387 */ /* 0x000fe20000100800 */
[----:B------:R-:W-:Y:S02]  /*1a880*/  STL [R1+0xb38], R16 ;  /* 0x000b381001007387 */ /* 0x000fe40000100800 */
[----:B------:R-:W-:-:S02]  /*1a890*/  IMAD.X R3, R3, 0x1, R0, P4 ;  /* 0x0000000103037824 */ /* 0x000fc400020e0600 */
[----:B------:R-:W4:Y:S01]  /*1a8a0*/  LDL.LU R46, [R1+0xb18] ;  /* 0x000b1800012e7983 */ /* 0x000f220000300800 */
[----:B------:R-:W-:Y:S01]  /*1a8b0*/  STL [R1+0xb5c], R21 ;  /* 0x000b5c1501007387 */ /* 0x000fe20000100800 */
[----:B------:R-:W4:Y:S02]  /*1a8c0*/  LDL.LU R47, [R1+0xb3c] ;  /* 0x000b3c00012f7983 */ /* 0x000f240000300800 */
[----:B------:R-:W-:Y:S02]  /*1a8d0*/  STL [R1+0xb30], R20 ;  /* 0x000b301401007387 */ /* 0x000fe40000100800 */
[----:B------:R-:W4:Y:S01]  /*1a8e0*/  LDL.LU R54, [R1+0xb10] ;  /* 0x000b100001367983 */ /* 0x000f220000300800 */
[----:B------:R0:W-:Y:S01]  /*1a8f0*/  STL [R1+0xb54], R3 ;  /* 0x000b540301007387 */ /* 0x0001e20000100800 */
[----:B------:R-:W4:Y:S02]  /*1a900*/  LDL.LU R55, [R1+0xb34] ;  /* 0x000b340001377983 */ /* 0x000f240000300800 */
[----:B------:R-:W4:Y:S02]  /*1a910*/  LDL.LU R58, [R1+0xb08] ;  /* 0x000b0800013a7983 */ /* 0x000f240000300800 */
[----:B------:R-:W4:Y:S01]  /*1a920*/  LDL.LU R59, [R1+0xb2c] ;  /* 0x000b2c00013b7983 */ /* 0x000f220000300800 */
[----:B------:R-:W-:Y:S01]  /*1a930*/  ISETP.NE.U32.AND P0, PT, R36, R9, PT ;  /* 0x000000092400720c */ /* 0x000fe20003f05070 */
[----:B------:R-:W4:Y:S01]  /*1a940*/  LDL.LU R28, [R1+0xb00] ;  /* 0x000b0000011c7983 */ /* 0x000f220000300800 */
[----:B------:R-:W4:Y:S02]  /*1a950*/  LDL.LU R9, [R1+0xb24] ;  /* 0x000b240001097983 */ /* 0x000f240000300800 */
[----:B------:R-:W4:Y:S02]  /*1a960*/  LDL.LU R39, [R1+0xaf8] ;  /* 0x000af80001277983 */ /* 0x000f240000300800 */
[----:B------:R-:W4:Y:S01]  /*1a970*/  LDL.LU R43, [R1+0xb1c] ;  /* 0x000b1c00012b7983 */ /* 0x000f220000300800 */
[----:B0-----:R-:W4:Y:S01]  /*1a980*/  LDL.LU R3, [R1+0xaf0] ;  /* 0x000af00001037983 */ /* 0x001f220000300800 */
[----:B------:R-:W4:Y:S01]  /*1a990*/  LDL.LU R20, [R1+0xb14] ;  /* 0x000b140001147983 */ /* 0x000f220000300800 */
[----:B------:R-:W-:-:S05]  /*1a9a0*/  IADD3 R24, P4, R24, R8, RZ ;  /* 0x0000000818187210 */ /* 0x000fca0007f9e0ff */
[----:B------:R0:W-:Y:S04]  /*1a9b0*/  STL [R1+0xb28], R24 ;  /* 0x000b281801007387 */ /* 0x0001e80000100800 */
[----:B0-----:R-:W4:Y:S01]  /*1a9c0*/  LDL.LU R24, [R1+0xae8] ;  /* 0x000ae80001187983 */ /* 0x001f220000300800 */
[----:B---3--:R-:W-:Y:S02]  /*1a9d0*/  IMAD.X R25, R25, 0x1, R0, P5 ;  /* 0x0000000119197824 */ /* 0x008fe400028e0600 */
[----:B------:R-:W-:Y:S01]  /*1a9e0*/  IMAD.MOV.U32 R30, RZ, RZ, R38 ;  /* 0x000000ffff1e7224 */ /* 0x000fe200078e0026 */
[----:B------:R-:W-:Y:S01]  /*1a9f0*/  IADD3 R61, P5, R61, R8, RZ ;  /* 0x000000083d3d7210 */ /* 0x000fe20007fbe0ff */
[----:B------:R-:W3:Y:S01]  /*1aa00*/  LDL.LU R38, [R1+0xb0c] ;  /* 0x000b0c0001267983 */ /* 0x000ee20000300800 */
[----:B------:R-:W3:Y:S02]  /*1aa10*/  LDL.LU R42, [R1+0xae0] ;  /* 0x000ae000012a7983 */ /* 0x000ee40000300800 */
[----:B------:R-:W-:Y:S02]  /*1aa20*/  STL [R1+0xb4c], R25 ;  /* 0x000b4c1901007387 */ /* 0x000fe40000100800 */
[----:B------:R-:W3:Y:S01]  /*1aa30*/  LDL.LU R37, [R1+0xb04] ;  /* 0x000b040001257983 */ /* 0x000ee20000300800 */
[----:B------:R0:W-:Y:S01]  /*1aa40*/  STL [R1+0xb20], R61 ;  /* 0x000b203d01007387 */ /* 0x0001e20000100800 */
[----:B------:R-:W3:Y:S02]  /*1aa50*/  LDL.LU R41, [R1+0xad8] ;  /* 0x000ad80001297983 */ /* 0x000ee40000300800 */
[----:B------:R-:W3:Y:S01]  /*1aa60*/  LDL.LU R36, [R1+0xafc] ;  /* 0x000afc0001247983 */ /* 0x000ee20000300800 */
[----:B0-----:R-:W3:Y:S01]  /*1aa70*/  LDL.LU R61, [R1+0xad0] ;  /* 0x000ad000013d7983 */ /* 0x001ee20000300800 */
[----:B------:R-:W3:Y:S02]  /*1aa80*/  LDL.LU R40, [R1+0xaf4] ;  /* 0x000af40001287983 */ /* 0x000ee40000300800 */
[----:B------:R-:W3:Y:S02]  /*1aa90*/  LDL.LU R13, [R1+0xac8] ;  /* 0x000ac800010d7983 */ /* 0x000ee40000300800 */
[----:B------:R-:W3:Y:S02]  /*1aaa0*/  LDL.LU R17, [R1+0xaec] ;  /* 0x000aec0001117983 */ /* 0x000ee40000300800 */
[----:B--2---:R-:W-:-:S05]  /*1aab0*/  IMAD.X R60, R60, 0x1, R0, P6 ;  /* 0x000000013c3c7824 */ /* 0x004fca00030e0600 */
[----:B------:R0:W-:Y:S01]  /*1aac0*/  STL [R1+0xb44], R60 ;  /* 0x000b443c01007387 */ /* 0x0001e20000100800 */
[----:B------:R-:W2:Y:S02]  /*1aad0*/  LDL.LU R12, [R1+0xac0] ;  /* 0x000ac000010c7983 */ /* 0x000ea40000300800 */
[----:B------:R-:W2:Y:S02]  /*1aae0*/  LDL.LU R16, [R1+0xae4] ;  /* 0x000ae40001107983 */ /* 0x000ea40000300800 */
[----:B------:R-:W2:Y:S01]  /*1aaf0*/  LDL.LU R21, [R1+0xab8] ;  /* 0x000ab80001157983 */ /* 0x000ea20000300800 */
[----:B------:R-:W2:Y:S01]  /*1ab00*/  LDL.LU R25, [R1+0xadc] ;  /* 0x000adc0001197983 */ /* 0x000ea20000300800 */
[-C--:B----4-:R-:W-:Y:S01]  /*1ab10*/  IADD3 R46, P6, R46, R8.reuse, RZ ;  /* 0x000000082e2e7210 */ /* 0x090fe20007fde0ff */
[--C-:B------:R-:W-:Y:S01]  /*1ab20*/  IMAD.X R47, R47, 0x1, R0.reuse, P1 ;  /* 0x000000012f2f7824 */ /* 0x100fe200008e0600 */
[-C--:B------:R-:W-:Y:S01]  /*1ab30*/  IADD3 R54, P1, R54, R8.reuse, RZ ;  /* 0x0000000836367210 */ /* 0x080fe20007f3e0ff */
[--C-:B------:R-:W-:Y:S01]  /*1ab40*/  IMAD.X R55, R55, 0x1, R0.reuse, P2 ;  /* 0x0000000137377824 */ /* 0x100fe200010e0600 */
[----:B0-----:R-:W4:Y:S01]  /*1ab50*/  LDL.LU R60, [R1+0xab0] ;  /* 0x000ab000013c7983 */ /* 0x001f220000300800 */
[-C--:B------:R-:W-:Y:S01]  /*1ab60*/  IADD3 R58, P2, R58, R8.reuse, RZ ;  /* 0x000000083a3a7210 */ /* 0x080fe20007f5e0ff */
[----:B------:R-:W-:Y:S02]  /*1ab70*/  STL [R1+0xb18], R46 ;  /* 0x000b182e01007387 */ /* 0x000fe40000100800 */
[--C-:B------:R-:W-:Y:S01]  /*1ab80*/  IMAD.X R59, R59, 0x1, R0.reuse, P3 ;  /* 0x000000013b3b7824 */ /* 0x100fe200018e0600 */
[----:B------:R-:W-:Y:S01]  /*1ab90*/  STL [R1+0xb3c], R47 ;  /* 0x000b3c2f01007387 */ /* 0x000fe20000100800 */
[----:B------:R-:W-:Y:S01]  /*1aba0*/  IADD3 R28, P3, R28, R8, RZ ;  /* 0x000000081c1c7210 */ /* 0x000fe20007f7e0ff */
[----:B------:R-:W-:Y:S02]  /*1abb0*/  STL [R1+0xb10], R54 ;  /* 0x000b103601007387 */ /* 0x000fe40000100800 */
[----:B------:R-:W-:-:S02]  /*1abc0*/  IMAD.X R9, R9, 0x1, R0, P4 ;  /* 0x0000000109097824 */ /* 0x000fc400020e0600 */
[--C-:B------:R-:W-:Y:S01]  /*1abd0*/  IMAD.X R43, R43, 0x1, R0.reuse, P5 ;  /* 0x000000012b2b7824 */ /* 0x100fe200028e0600 */
[----:B------:R-:W-:Y:S01]  /*1abe0*/  STL [R1+0xb34], R55 ;  /* 0x000b343701007387 */ /* 0x000fe20000100800 */
[-C--:B------:R-:W-:Y:S01]  /*1abf0*/  IADD3 R3, P5, R3, R8.reuse, RZ ;  /* 0x0000000803037210 */ /* 0x080fe20007fbe0ff */
[----:B------:R-:W-:Y:S01]  /*1ac00*/  STL [R1+0xb08], R58 ;  /* 0x000b083a01007387 */ /* 0x000fe20000100800 */
[-C--:B------:R-:W-:Y:S01]  /*1ac10*/  IADD3 R39, P4, R39, R8.reuse, RZ ;  /* 0x0000000827277210 */ /* 0x080fe20007f9e0ff */
[----:B------:R-:W-:Y:S01]  /*1ac20*/  STL [R1+0xb2c], R59 ;  /* 0x000b2c3b01007387 */ /* 0x000fe20000100800 */
[----:B------:R-:W-:Y:S02]  /*1ac30*/  STL [R1+0xb00], R28 ;  /* 0x000b001c01007387 */ /* 0x000fe40000100800 */
[----:B------:R-:W-:Y:S02]  /*1ac40*/  STL [R1+0xb24], R9 ;  /* 0x000b240901007387 */ /* 0x000fe40000100800 */
[----:B------:R0:W-:Y:S02]  /*1ac50*/  STL [R1+0xaf0], R3 ;  /* 0x000af00301007387 */ /* 0x0001e40000100800 */
[--C-:B------:R-:W-:Y:S01]  /*1ac60*/  IMAD.X R20, R20, 0x1, R0.reuse, P6 ;  /* 0x0000000114147824 */ /* 0x100fe200030e0600 */
[----:B------:R-:W-:Y:S04]  /*1ac70*/  STL [R1+0xaf8], R39 ;  /* 0x000af82701007387 */ /* 0x000fe80000100800 */
[----:B0-----:R-:W4:Y:S01]  /*1ac80*/  LDL.LU R3, [R1+0xad4] ;  /* 0x000ad40001037983 */ /* 0x001f220000300800 */
[-C--:B------:R-:W-:Y:S01]  /*1ac90*/  IADD3 R24, P6, R24, R8.reuse, RZ ;  /* 0x0000000818187210 */ /* 0x080fe20007fde0ff */
[----:B------:R-:W-:Y:S02]  /*1aca0*/  STL [R1+0xb1c], R43 ;  /* 0x000b1c2b01007387 */ /* 0x000fe40000100800 */
[----:B------:R0:W-:Y:S04]  /*1acb0*/  STL [R1+0xb14], R20 ;  /* 0x000b141401007387 */ /* 0x0001e80000100800 */
[----:B0-----:R-:W4:Y:S01]  /*1acc0*/  LDL.LU R20, [R1+0xaa8] ;  /* 0x000aa80001147983 */ /* 0x001f220000300800 */
[----:B------:R0:W-:Y:S03]  /*1acd0*/  STL [R1+0xae8], R24 ;  /* 0x000ae81801007387 */ /* 0x0001e60000100800 */
[----:B0-----:R-:W4:Y:S01]  /*1ace0*/  LDL.LU R24, [R1+0xacc] ;  /* 0x000acc0001187983 */ /* 0x001f220000300800 */
[--C-:B---3--:R-:W-:Y:S01]  /*1acf0*/  IMAD.X R38, R38, 0x1, R0.reuse, P1 ;  /* 0x0000000126267824 */ /* 0x108fe200008e0600 */
[----:B------:R-:W-:Y:S01]  /*1ad00*/  IADD3 R42, P1, R42, R8, RZ ;  /* 0x000000082a2a7210 */ /* 0x000fe20007f3e0ff */
[----:B------:R-:W-:-:S02]  /*1ad10*/  IMAD.X R37, R37, 0x1, R0, P2 ;  /* 0x0000000125257824 */ /* 0x000fc400010e0600 */
[--C-:B------:R-:W-:Y:S01]  /*1ad20*/  IMAD.X R36, R36, 0x1, R0.reuse, P3 ;  /* 0x0000000124247824 */ /* 0x100fe200018e0600 */
[-C--:B------:R-:W-:Y:S02]  /*1ad30*/  IADD3 R61, P3, R61, R8.reuse, RZ ;  /* 0x000000083d3d7210 */ /* 0x080fe40007f7e0ff */
[-C--:B------:R-:W-:Y:S01]  /*1ad40*/  IADD3 R41, P2, R41, R8.reuse, RZ ;  /* 0x0000000829297210 */ /* 0x080fe20007f5e0ff */
[----:B------:R-:W-:Y:S01]  /*1ad50*/  STL [R1+0xb0c], R38 ;  /* 0x000b0c2601007387 */ /* 0x000fe20000100800 */
[----:B------:R-:W-:Y:S02]  /*1ad60*/  STL [R1+0xae0], R42 ;  /* 0x000ae02a01007387 */ /* 0x000fe40000100800 */
[----:B------:R-:W-:Y:S02]  /*1ad70*/  STL [R1+0xb04], R37 ;  /* 0x000b042501007387 */ /* 0x000fe40000100800 */
[--C-:B------:R-:W-:Y:S01]  /*1ad80*/  IMAD.X R40, R40, 0x1, R0.reuse, P4 ;  /* 0x0000000128287824 */ /* 0x100fe200020e0600 */
[----:B------:R0:W-:Y:S01]  /*1ad90*/  STL [R1+0xad0], R61 ;  /* 0x000ad03d01007387 */ /* 0x0001e20000100800 */
[-C--:B------:R-:W-:Y:S01]  /*1ada0*/  IADD3 R13, P4, R13, R8.reuse, RZ ;  /* 0x000000080d0d7210 */ /* 0x080fe20007f9e0ff */
[----:B------:R-:W-:Y:S02]  /*1adb0*/  STL [R1+0xad8], R41 ;  /* 0x000ad82901007387 */ /* 0x000fe40000100800 */
[--C-:B------:R-:W-:Y:S01]  /*1adc0*/  IMAD.X R17, R17, 0x1, R0.reuse, P5 ;  /* 0x0000000111117824 */ /* 0x100fe200028e0600 */
[----:B0-----:R-:W3:Y:S01]  /*1add0*/  LDL.LU R61, [R1+0xaa0] ;  /* 0x000aa000013d7983 */ /* 0x001ee20000300800 */
[----:B------:R-:W-:Y:S02]  /*1ade0*/  STL [R1+0xafc], R36 ;  /* 0x000afc2401007387 */ /* 0x000fe40000100800 */
[----:B------:R-:W-:Y:S02]  /*1adf0*/  STL [R1+0xaf4], R40 ;  /* 0x000af42801007387 */ /* 0x000fe40000100800 */
[----:B------:R-:W-:Y:S01]  /*1ae00*/  STL [R1+0xac8], R13 ;  /* 0x000ac80d01007387 */ /* 0x000fe20000100800 */
[----:B------:R-:W-:Y:S01]  /*1ae10*/  STL [R1+0xaec], R17 ;  /* 0x000aec1101007387 */ /* 0x000fe20000100800 */
[-C--:B--2---:R-:W-:Y:S01]  /*1ae20*/  IADD3 R12, P5, R12, R8.reuse, RZ ;  /* 0x000000080c0c7210 */ /* 0x084fe20007fbe0ff */
[--C-:B------:R-:W-:Y:S01]  /*1ae30*/  IMAD.X R16, R16, 0x1, R0.reuse, P6 ;  /* 0x0000000110107824 */ /* 0x100fe200030e0600 */
[----:B------:R-:W-:Y:S01]  /*1ae40*/  IADD3 R21, P6, R21, R8, RZ ;  /* 0x0000000815157210 */ /* 0x000fe20007fde0ff */
[----:B------:R-:W-:-:S02]  /*1ae50*/  IMAD.X R25, R25, 0x1, R0, P1 ;  /* 0x0000000119197824 */ /* 0x000fc400008e0600 */
[----:B------:R-:W-:Y:S01]  /*1ae60*/  STL [R1+0xac0], R12 ;  /* 0x000ac00c01007387 */ /* 0x000fe20000100800 */
[----:B------:R-:W-:Y:S02]  /*1ae70*/  STL [R1+0xae4], R16 ;  /* 0x000ae41001007387 */ /* 0x000fe40000100800 */
[----:B------:R-:W2:Y:S02]  /*1ae80*/  LDL.LU R46, [R1+0xac4] ;  /* 0x000ac400012e7983 */ /* 0x000ea40000300800 */
[----:B------:R-:W-:Y:S01]  /*1ae90*/  STL [R1+0xab8], R21 ;  /* 0x000ab81501007387 */ /* 0x000fe20000100800 */
[----:B----4-:R-:W-:Y:S01]  /*1aea0*/  IADD3 R60, P1, R60, R8, RZ ;  /* 0x000000083c3c7210 */ /* 0x010fe20007f3e0ff */
[----:B------:R-:W4:Y:S01]  /*1aeb0*/  LDL.LU R47, [R1+0xa98] ;  /* 0x000a9800012f7983 */ /* 0x000f220000300800 */
[----:B------:R-:W-:Y:S02]  /*1aec0*/  STL [R1+0xadc], R25 ;  /* 0x000adc1901007387 */ /* 0x000fe40000100800 */
[----:B------:R-:W4:Y:S01]  /*1aed0*/  LDL.LU R54, [R1+0xabc] ;  /* 0x000abc0001367983 */ /* 0x000f220000300800 */
[----:B------:R0:W-:Y:S01]  /*1aee0*/  STL [R1+0xab0], R60 ;  /* 0x000ab03c01007387 */ /* 0x0001e20000100800 */
[----:B------:R-:W4:Y:S02]  /*1aef0*/  LDL.LU R55, [R1+0xa90] ;  /* 0x000a900001377983 */ /* 0x000f240000300800 */
[----:B------:R-:W4:Y:S02]  /*1af00*/  LDL.LU R58, [R1+0xab4] ;  /* 0x000ab400013a7983 */ /* 0x000f240000300800 */
[----:B------:R-:W4:Y:S01]  /*1af10*/  LDL.LU R59, [R1+0xa88] ;  /* 0x000a8800013b7983 */ /* 0x000f220000300800 */
[----:B------:R-:W4:Y:S01]  /*1af20*/  LDL.LU R28, [R1+0xaac] ;  /* 0x000aac00011c7983 */ /* 0x000f220000300800 */
[----:B------:R-:W4:Y:S02]  /*1af30*/  LDL.LU R9, [R1+0xa80] ;  /* 0x000a800001097983 */ /* 0x000f240000300800 */
[----:B------:R-:W4:Y:S02]  /*1af40*/  LDL.LU R39, [R1+0xaa4] ;  /* 0x000aa40001277983 */ /* 0x000f240000300800 */
[----:B------:R-:W4:Y:S01]  /*1af50*/  LDL.LU R43, [R1+0xa78] ;  /* 0x000a7800012b7983 */ /* 0x000f220000300800 */
[----:B0-----:R-:W4:Y:S01]  /*1af60*/  LDL.LU R60, [R1+0xa9c] ;  /* 0x000a9c00013c7983 */ /* 0x001f220000300800 */
[----:B------:R-:W4:Y:S02]  /*1af70*/  LDL.LU R25, [R1+0xa70] ;  /* 0x000a700001197983 */ /* 0x000f240000300800 */
[----:B------:R-:W-:-:S05]  /*1af80*/  IMAD.X R3, R3, 0x1, R0, P2 ;  /* 0x0000000103037824 */ /* 0x000fca00010e0600 */
[----:B------:R0:W-:Y:S01]  /*1af90*/  STL [R1+0xad4], R3 ;  /* 0x000ad40301007387 */ /* 0x0001e20000100800 */
[----:B------:R-:W-:-:S03]  /*1afa0*/  IADD3 R20, P2, R20, R8, RZ ;  /* 0x0000000814147210 */ /* 0x000fc60007f5e0ff */
[----:B0-----:R-:W4:Y:S01]  /*1afb0*/  LDL.LU R3, [R1+0xa94] ;  /* 0x000a940001037983 */ /* 0x001f220000300800 */
[----:B------:R-:W4:Y:S02]  /*1afc0*/  LDL.LU R38, [R1+0xa68] ;  /* 0x000a680001267983 */ /* 0x000f240000300800 */
[----:B------:R-:W4:Y:S01]  /*1afd0*/  LDL.LU R42, [R1+0xa8c] ;  /* 0x000a8c00012a7983 */ /* 0x000f220000300800 */
[----:B------:R-:W-:Y:S01]  /*1afe0*/  STL [R1+0xaa8], R20 ;  /* 0x000aa81401007387 */ /* 0x000fe20000100800 */
[----:B------:R-:W4:Y:S02]  /*1aff0*/  LDL.LU R37, [R1+0xa60] ;  /* 0x000a600001257983 */ /* 0x000f240000300800 */
[----:B------:R-:W-:-:S05]  /*1b000*/  IMAD.X R24, R24, 0x1, R0, P3 ;  /* 0x0000000118187824 */ /* 0x000fca00018e0600 */
[----:B------:R0:W-:Y:S01]  /*1b010*/  STL [R1+0xacc], R24 ;  /* 0x000acc1801007387 */ /* 0x0001e20000100800 */
[----:B------:R-:W4:Y:S02]  /*1b020*/  LDL.LU R41, [R1+0xa84] ;  /* 0x000a840001297983 */ /* 0x000f240000300800 */
[----:B------:R-:W4:Y:S01]  /*1b030*/  LDL.LU R36, [R1+0xa58] ;  /* 0x000a580001247983 */ /* 0x000f220000300800 */
[----:B0-----:R-:W4:Y:S01]  /*1b040*/  LDL.LU R24, [R1+0xa7c] ;  /* 0x000a7c0001187983 */ /* 0x001f220000300800 */
[----:B------:R-:W4:Y:S02]  /*1b050*/  LDL.LU R40, [R1+0xa50] ;  /* 0x000a500001287983 */ /* 0x000f240000300800 */
[----:B------:R-:W4:Y:S02]  /*1b060*/  LDL.LU R13, [R1+0xa74] ;  /* 0x000a7400010d7983 */ /* 0x000f240000300800 */
[----:B------:R-:W4:Y:S01]  /*1b070*/  LDL.LU R17, [R1+0xa48] ;  /* 0x000a480001117983 */ /* 0x000f220000300800 */
[----:B---3--:R-:W-:-:S05]  /*1b080*/  IADD3 R61, P3, R61, R8, RZ ;  /* 0x000000083d3d7210 */ /* 0x008fca0007f7e0ff */
[----:B------:R0:W-:Y:S01]  /*1b090*/  STL [R1+0xaa0], R61 ;  /* 0x000aa03d01007387 */ /* 0x0001e20000100800 */
[----:B------:R-:W3:Y:S02]  /*1b0a0*/  LDL.LU R12, [R1+0xa6c] ;  /* 0x000a6c00010c7983 */ /* 0x000ee40000300800 */
[----:B------:R-:W3:Y:S02]  /*1b0b0*/  LDL.LU R16, [R1+0xa40] ;  /* 0x000a400001107983 */ /* 0x000ee40000300800 */
[----:B------:R-:W3:Y:S01]  /*1b0c0*/  LDL.LU R21, [R1+0xa64] ;  /* 0x000a640001157983 */ /* 0x000ee20000300800 */
[----:B------:R-:W3:Y:S04]  /*1b0d0*/  LDL.LU R20, [R1+0xa38] ;  /* 0x000a380001147983 */ /* 0x000ee80000300800 */
[----:B0-----:R-:W3:Y:S01]  /*1b0e0*/  LDL.LU R61, [R1+0xa5c] ;  /* 0x000a5c00013d7983 */ /* 0x001ee20000300800 */
[--C-:B--2---:R-:W-:Y:S01]  /*1b0f0*/  IMAD.X R46, R46, 0x1, R0.reuse, P4 ;  /* 0x000000012e2e7824 */ /* 0x104fe200020e0600 */
[----:B----4-:R-:W-:Y:S01]  /*1b100*/  IADD3 R47, P4, R47, R8, RZ ;  /* 0x000000082f2f7210 */ /* 0x010fe20007f9e0ff */
[----:B------:R-:W-:-:S03]  /*1b110*/  IMAD.X R54, R54, 0x1, R0, P5 ;  /* 0x0000000136367824 */ /* 0x000fc600028e0600 */
[----:B------:R-:W-:Y:S01]  /*1b120*/  STL [R1+0xac4], R46 ;  /* 0x000ac42e01007387 */ /* 0x000fe20000100800 */
[-C--:B------:R-:W-:Y:S01]  /*1b130*/  IADD3 R55, P5, R55, R8.reuse, RZ ;  /* 0x0000000837377210 */ /* 0x080fe20007fbe0ff */
[--C-:B------:R-:W-:Y:S01]  /*1b140*/  IMAD.X R58, R58, 0x1, R0.reuse, P6 ;  /* 0x000000013a3a7824 */ /* 0x100fe200030e0600 */
[-C--:B------:R-:W-:Y:S01]  /*1b150*/  IADD3 R59, P6, R59, R8.reuse, RZ ;  /* 0x000000083b3b7210 */ /* 0x080fe20007fde0ff */
[----:B------:R-:W-:Y:S01]  /*1b160*/  STL [R1+0xa98], R47 ;  /* 0x000a982f01007387 */ /* 0x000fe20000100800 */
[--C-:B------:R-:W-:Y:S02]  /*1b170*/  IMAD.X R28, R28, 0x1, R0.reuse, P1 ;  /* 0x000000011c1c7824 */ /* 0x100fe400008e0600 */
[----:B------:R-:W-:Y:S01]  /*1b180*/  STL [R1+0xabc], R54 ;  /* 0x000abc3601007387 */ /* 0x000fe20000100800 */
[----:B------:R-:W-:Y:S01]  /*1b190*/  IADD3 R9, P1, R9, R8, RZ ;  /* 0x0000000809097210 */ /* 0x000fe20007f3e0ff */
[----:B------:R-:W-:Y:S01]  /*1b1a0*/  STL [R1+0xa90], R55 ;  /* 0x000a903701007387 */ /* 0x000fe20000100800 */
[----:B------:R-:W-:Y:S02]  /*1b1b0*/  STL [R1+0xab4], R58 ;  /* 0x000ab43a01007387 */ /* 0x000fe40000100800 */
[----:B------:R-:W-:-:S02]  /*1b1c0*/  IMAD.X R60, R60, 0x1, R0, P3 ;  /* 0x000000013c3c7824 */ /* 0x000fc400018e0600 */
[--C-:B------:R-:W-:Y:S01]  /*1b1d0*/  IMAD.X R39, R39, 0x1, R0.reuse, P2 ;  /* 0x0000000127277824 */ /* 0x100fe200010e0600 */
[----:B------:R-:W-:Y:S01]  /*1b1e0*/  STL [R1+0xa88], R59 ;  /* 0x000a883b01007387 */ /* 0x000fe20000100800 */
[----:B------:R-:W-:Y:S01]  /*1b1f0*/  STL [R1+0xaac], R28 ;  /* 0x000aac1c01007387 */ /* 0x000fe20000100800 */
[-C--:B------:R-:W-:Y:S01]  /*1b200*/  IADD3 R43, P2, R43, R8.reuse, RZ ;  /* 0x000000082b2b7210 */ /* 0x080fe20007f5e0ff */
[----:B------:R-:W-:Y:S01]  /*1b210*/  STL [R1+0xa80], R9 ;  /* 0x000a800901007387 */ /* 0x000fe20000100800 */
[----:B------:R0:W-:Y:S01]  /*1b220*/  STL [R1+0xa9c], R60 ;  /* 0x000a9c3c01007387 */ /* 0x0001e20000100800 */
[-C--:B------:R-:W-:Y:S01]  /*1b230*/  IADD3 R25, P3, R25, R8.reuse, RZ ;  /* 0x0000000819197210 */ /* 0x080fe20007f7e0ff */
[----:B------:R-:W-:Y:S02]  /*1b240*/  STL [R1+0xaa4], R39 ;  /* 0x000aa42701007387 */ /* 0x000fe40000100800 */
[----:B0-----:R-:W2:Y:S01]  /*1b250*/  LDL.LU R60, [R1+0xa30] ;  /* 0x000a3000013c7983 */ /* 0x001ea20000300800 */
[----:B------:R-:W-:Y:S02]  /*1b260*/  STL [R1+0xa78], R43 ;  /* 0x000a782b01007387 */ /* 0x000fe40000100800 */
[----:B------:R0:W-:Y:S02]  /*1b270*/  STL [R1+0xa70], R25 ;  /* 0x000a701901007387 */ /* 0x0001e40000100800 */
[--C-:B------:R-:W-:Y:S01]  /*1b280*/  IMAD.X R3, R3, 0x1, R0.reuse, P4 ;  /* 0x0000000103037824 */ /* 0x100fe200020e0600 */
[-C--:B------:R-:W-:Y:S01]  /*1b290*/  IADD3 R38, P4, R38, R8.reuse, RZ ;  /* 0x0000000826267210 */ /* 0x080fe20007f9e0ff */
[----:B0-----:R-:W4:Y:S03]  /*1b2a0*/  LDL.LU R25, [R1+0xa54] ;  /* 0x000a540001197983 */ /* 0x001f260000300800 */
[----:B------:R0:W-:Y:S02]  /*1b2b0*/  STL [R1+0xa94], R3 ;  /* 0x000a940301007387 */ /* 0x0001e40000100800 */
[--C-:B------:R-:W-:Y:S01]  /*1b2c0*/  IMAD.X R42, R42, 0x1, R0.reuse, P5 ;  /* 0x000000012a2a7824 */ /* 0x100fe200028e0600 */
[----:B------:R-:W-:Y:S01]  /*1b2d0*/  IADD3 R37, P5, R37, R8, RZ ;  /* 0x0000000825257210 */ /* 0x000fe20007fbe0ff */
[----:B0-----:R-:W4:Y:S01]  /*1b2e0*/  LDL.LU R3, [R1+0xa28] ;  /* 0x000a280001037983 */ /* 0x001f220000300800 */
[----:B------:R-:W-:Y:S02]  /*1b2f0*/  STL [R1+0xa68], R38 ;  /* 0x000a682601007387 */ /* 0x000fe40000100800 */
[--C-:B------:R-:W-:Y:S01]  /*1b300*/  IMAD.X R41, R41, 0x1, R0.reuse, P6 ;  /* 0x0000000129297824 */ /* 0x100fe200030e0600 */
[----:B------:R-:W-:Y:S01]  /*1b310*/  STL [R1+0xa8c], R42 ;  /* 0x000a8c2a01007387 */ /* 0x000fe20000100800 */
[----:B------:R-:W-:Y:S02]  /*1b320*/  STL [R1+0xa60], R37 ;  /* 0x000a602501007387 */ /* 0x000fe40000100800 */
[----:B------:R-:W-:-:S05]  /*1b330*/  IMAD.X R24, R24, 0x1, R0, P1 ;  /* 0x0000000118187824 */ /* 0x000fca00008e0600 */
[----:B------:R0:W-:Y:S01]  /*1b340*/  STL [R1+0xa7c], R24 ;  /* 0x000a7c1801007387 */ /* 0x0001e20000100800 */
[----:B------:R-:W-:Y:S03]  /*1b350*/  STL [R1+0xa84], R41 ;  /* 0x000a842901007387 */ /* 0x000fe60000100800 */
[----:B0-----:R-:W4:Y:S01]  /*1b360*/  LDL.LU R24, [R1+0xa4c] ;  /* 0x000a4c0001187983 */ /* 0x001f220000300800 */
[-C--:B------:R-:W-:Y:S02]  /*1b370*/  IADD3 R36, P6, R36, R8.reuse, RZ ;  /* 0x0000000824247210 */ /* 0x080fe40007fde0ff */
[-C--:B------:R-:W-:Y:S01]  /*1b380*/  IADD3 R40, P1, R40, R8.reuse, RZ ;  /* 0x0000000828287210 */ /* 0x080fe20007f3e0ff */
[--C-:B------:R-:W-:Y:S01]  /*1b390*/  IMAD.X R13, R13, 0x1, R0.reuse, P2 ;  /* 0x000000010d0d7824 */ /* 0x100fe200010e0600 */
[-C--:B------:R-:W-:Y:S01]  /*1b3a0*/  IADD3 R17, P2, R17, R8.reuse, RZ ;  /* 0x0000000811117210 */ /* 0x080fe20007f5e0ff */
[--C-:B---3--:R-:W-:Y:S01]  /*1b3b0*/  IMAD.X R12, R12, 0x1, R0.reuse, P3 ;  /* 0x000000010c0c7824 */ /* 0x108fe200018e0600 */
[----:B------:R-:W-:Y:S01]  /*1b3c0*/  STL [R1+0xa58], R36 ;  /* 0x000a582401007387 */ /* 0x000fe20000100800 */
[-C--:B------:R-:W-:Y:S01]  /*1b3d0*/  IADD3 R16, P3, R16, R8.reuse, RZ ;  /* 0x0000000810107210 */ /* 0x080fe20007f7e0ff */
[----:B------:R-:W-:Y:S02]  /*1b3e0*/  STL [R1+0xa50], R40 ;  /* 0x000a502801007387 */ /* 0x000fe40000100800 */
[----:B------:R-:W-:Y:S02]  /*1b3f0*/  STL [R1+0xa74], R13 ;  /* 0x000a740d01007387 */ /* 0x000fe40000100800 */
[--C-:B------:R-:W-:Y:S01]  /*1b400*/  IMAD.X R21, R21, 0x1, R0.reuse, P4 ;  /* 0x0000000115157824 */ /* 0x100fe200020e0600 */
[----:B------:R-:W-:Y:S01]  /*1b410*/  STL [R1+0xa48], R17 ;  /* 0x000a481101007387 */ /* 0x000fe20000100800 */
[-C--:B------:R-:W-:Y:S01]  /*1b420*/  IADD3 R20, P4, R20, R8.reuse, RZ ;  /* 0x0000000814147210 */ /* 0x080fe20007f9e0ff */
[----:B------:R-:W-:Y:S02]  /*1b430*/  STL [R1+0xa6c], R12 ;  /* 0x000a6c0c01007387 */ /* 0x000fe40000100800 */
[----:B------:R-:W-:Y:S02]  /*1b440*/  STL [R1+0xa40], R16 ;  /* 0x000a401001007387 */ /* 0x000fe40000100800 */
[----:B------:R-:W-:Y:S01]  /*1b450*/  IMAD.X R61, R61, 0x1, R0, P5 ;  /* 0x000000013d3d7824 */ /* 0x000fe200028e0600 */
[----:B------:R-:W3:Y:S01]  /*1b460*/  LDL.LU R46, [R1+0xa20] ;  /* 0x000a2000012e7983 */ /* 0x000ee20000300800 */
[----:B------:R-:W-:Y:S02]  /*1b470*/  STL [R1+0xa64], R21 ;  /* 0x000a641501007387 */ /* 0x000fe40000100800 */
[----:B------:R-:W3:Y:S02]  /*1b480*/  LDL.LU R47, [R1+0xa44] ;  /* 0x000a4400012f7983 */ /* 0x000ee40000300800 */
[----:B------:R-:W-:Y:S01]  /*1b490*/  STL [R1+0xa38], R20 ;  /* 0x000a381401007387 */ /* 0x000fe20000100800 */
[----:B------:R-:W3:Y:S01]  /*1b4a0*/  LDL.LU R54, [R1+0xa18] ;  /* 0x000a180001367983 */ /* 0x000ee20000300800 */
[----:B------:R0:W-:Y:S02]  /*1b4b0*/  STL [R1+0xa5c], R61 ;  /* 0x000a5c3d01007387 */ /* 0x0001e40000100800 */
[----:B------:R-:W3:Y:S02]  /*1b4c0*/  LDL.LU R55, [R1+0xa3c] ;  /* 0x000a3c0001377983 */ /* 0x000ee40000300800 */
[----:B------:R-:W3:Y:S01]  /*1b4d0*/  LDL.LU R58, [R1+0xa10] ;  /* 0x000a1000013a7983 */ /* 0x000ee20000300800 */
[----:B------:R-:W3:Y:S01]  /*1b4e0*/  LDL.LU R59, [R1+0xa34] ;  /* 0x000a3400013b7983 */ /* 0x000ee20000300800 */
[----:B------:R-:W3:Y:S02]  /*1b4f0*/  LDL.LU R28, [R1+0xa08] ;  /* 0x000a0800011c7983 */ /* 0x000ee40000300800 */
[----:B------:R-:W3:Y:S02]  /*1b500*/  LDL.LU R9, [R1+0xa2c] ;  /* 0x000a2c0001097983 */ /* 0x000ee40000300800 */
[----:B------:R-:W3:Y:S01]  /*1b510*/  LDL.LU R39, [R1+0xa00] ;  /* 0x000a000001277983 */ /* 0x000ee20000300800 */
[----:B------:R-:W3:Y:S01]  /*1b520*/  LDL.LU R43, [R1+0xa24] ;  /* 0x000a2400012b7983 */ /* 0x000ee20000300800 */
[----:B0-----:R-:W3:Y:S02]  /*1b530*/  LDL.LU R61, [R1+0x9f8] ;  /* 0x0009f800013d7983 */ /* 0x001ee40000300800 */
[----:B------:R-:W3:Y:S01]  /*1b540*/  LDL.LU R20, [R1+0xa1c] ;  /* 0x000a1c0001147983 */ /* 0x000ee20000300800 */
[----:B--2---:R-:W-:-:S05]  /*1b550*/  IADD3 R60, P5, R60, R8, RZ ;  /* 0x000000083c3c7210 */ /* 0x004fca0007fbe0ff */
[----:B------:R0:W-:Y:S01]  /*1b560*/  STL [R1+0xa30], R60 ;  /* 0x000a303c01007387 */ /* 0x0001e20000100800 */
[----:B----4-:R-:W-:-:S03]  /*1b570*/  IMAD.X R25, R25, 0x1, R0, P6 ;  /* 0x0000000119197824 */ /* 0x010fc600030e0600 */
[----:B0-----:R-:W2:Y:S01]  /*1b580*/  LDL.LU R60, [R1+0x9f0] ;  /* 0x0009f000013c7983 */ /* 0x001ea20000300800 */
[----:B------:R-:W4:Y:S02]  /*1b590*/  LDL.LU R38, [R1+0xa14] ;  /* 0x000a140001267983 */ /* 0x000f240000300800 */
[----:B------:R-:W4:Y:S01]  /*1b5a0*/  LDL.LU R42, [R1+0x9e8] ;  /* 0x0009e800012a7983 */ /* 0x000f220000300800 */
[----:B------:R-:W-:Y:S04]  /*1b5b0*/  STL [R1+0xa54], R25 ;  /* 0x000a541901007387 */ /* 0x000fe80000100800 */
[----:B------:R-:W4:Y:S01]  /*1b5c0*/  LDL.LU R37, [R1+0xa0c] ;  /* 0x000a0c0001257983 */ /* 0x000f220000300800 */
[----:B------:R-:W-:-:S05]  /*1b5d0*/  IADD3 R3, P6, R3, R8, RZ ;  /* 0x0000000803037210 */ /* 0x000fca0007fde0ff */
[----:B------:R0:W-:Y:S01]  /*1b5e0*/  STL [R1+0xa28], R3 ;  /* 0x000a280301007387 */ /* 0x0001e20000100800 */
[----:B------:R-:W4:Y:S02]  /*1b5f0*/  LDL.LU R41, [R1+0x9e0] ;  /* 0x0009e00001297983 */ /* 0x000f240000300800 */
[----:B------:R-:W4:Y:S01]  /*1b600*/  LDL.LU R36, [R1+0xa04] ;  /* 0x000a040001247983 */ /* 0x000f220000300800 */
[----:B0-----:R-:W4:Y:S01]  /*1b610*/  LDL.LU R3, [R1+0x9d8] ;  /* 0x0009d80001037983 */ /* 0x001f220000300800 */
[----:B------:R-:W4:Y:S02]  /*1b620*/  LDL.LU R40, [R1+0x9fc] ;  /* 0x0009fc0001287983 */ /* 0x000f240000300800 */
[----:B------:R-:W4:Y:S02]  /*1b630*/  LDL.LU R13, [R1+0x9d0] ;  /* 0x0009d000010d7983 */ /* 0x000f240000300800 */
[----:B------:R-:W4:Y:S02]  /*1b640*/  LDL.LU R17, [R1+0x9f4] ;  /* 0x0009f40001117983 */ /* 0x000f240000300800 */
[----:B------:R-:W-:-:S05]  /*1b650*/  IMAD.X R24, R24, 0x1, R0, P1 ;  /* 0x0000000118187824 */ /* 0x000fca00008e0600 */
[----:B------:R0:W-:Y:S01]  /*1b660*/  STL [R1+0xa4c], R24 ;  /* 0x000a4c1801007387 */ /* 0x0001e20000100800 */
[----:B------:R-:W4:Y:S02]  /*1b670*/  LDL.LU R12, [R1+0x9c8] ;  /* 0x0009c800010c7983 */ /* 0x000f240000300800 */
[----:B------:R-:W4:Y:S02]  /*1b680*/  LDL.LU R16, [R1+0x9ec] ;  /* 0x0009ec0001107983 */ /* 0x000f240000300800 */
[----:B------:R-:W4:Y:S01]  /*1b690*/  LDL.LU R21, [R1+0x9c0] ;  /* 0x0009c00001157983 */ /* 0x000f220000300800 */
[----:B------:R-:W4:Y:S04]  /*1b6a0*/  LDL.LU R25, [R1+0x9e4] ;  /* 0x0009e40001197983 */ /* 0x000f280000300800 */
[----:B0-----:R-:W4:Y:S01]  /*1b6b0*/  LDL.LU R24, [R1+0x9b8] ;  /* 0x0009b80001187983 */ /* 0x001f220000300800 */
[-C--:B---3--:R-:W-:Y:S01]  /*1b6c0*/  IADD3 R46, P1, R46, R8.reuse, RZ ;  /* 0x000000082e2e7210 */ /* 0x088fe20007f3e0ff */
[--C-:B------:R-:W-:Y:S01]  /*1b6d0*/  IMAD.X R47, R47, 0x1, R0.reuse, P2 ;  /* 0x000000012f2f7824 */ /* 0x100fe200010e0600 */
[-C--:B------:R-:W-:Y:S01]  /*1b6e0*/  IADD3 R54, P2, R54, R8.reuse, RZ ;  /* 0x0000000836367210 */ /* 0x080fe20007f5e0ff */
[--C-:B------:R-:W-:Y:S01]  /*1b6f0*/  IMAD.X R55, R55, 0x1, R0.reuse, P3 ;  /* 0x0000000137377824 */ /* 0x100fe200018e0600 */
[----:B------:R-:W-:Y:S01]  /*1b700*/  IADD3 R58, P3, R58, R8, RZ ;  /* 0x000000083a3a7210 */ /* 0x000fe20007f7e0ff */
[----:B------:R-:W-:Y:S01]  /*1b710*/  STL [R1+0xa20], R46 ;  /* 0x000a202e01007387 */ /* 0x000fe20000100800 */
[----:B------:R-:W-:-:S02]  /*1b720*/  IMAD.X R59, R59, 0x1, R0, P4 ;  /* 0x000000013b3b7824 */ /* 0x000fc400020e0600 */
[----:B------:R-:W-:Y:S01]  /*1b730*/  STL [R1+0xa44], R47 ;  /* 0x000a442f01007387 */ /* 0x000fe20000100800 */
[-C--:B------:R-:W-:Y:S01]  /*1b740*/  IADD3 R28, P4, R28, R8.reuse, RZ ;  /* 0x000000081c1c7210 */ /* 0x080fe20007f9e0ff */
[----:B------:R-:W-:Y:S01]  /*1b750*/  STL [R1+0xa18], R54 ;  /* 0x000a183601007387 */ /* 0x000fe20000100800 */
[--C-:B------:R-:W-:Y:S02]  /*1b760*/  IMAD.X R9, R9, 0x1, R0.reuse, P5 ;  /* 0x0000000109097824 */ /* 0x100fe400028e0600 */
[--C-:B------:R-:W-:Y:S02]  /*1b770*/  IMAD.X R43, R43, 0x1, R0.reuse, P6 ;  /* 0x000000012b2b7824 */ /* 0x100fe400030e0600 */
[----:B------:R-:W-:Y:S01]  /*1b780*/  STL [R1+0xa3c], R55 ;  /* 0x000a3c3701007387 */ /* 0x000fe20000100800 */
[-C--:B------:R-:W-:Y:S01]  /*1b790*/  IADD3 R61, P6, R61, R8.reuse, RZ ;  /* 0x000000083d3d7210 */ /* 0x080fe20007fde0ff */
[----:B------:R-:W-:Y:S01]  /*1b7a0*/  STL [R1+0xa10], R58 ;  /* 0x000a103a01007387 */ /* 0x000fe20000100800 */
[----:B------:R-:W-:Y:S01]  /*1b7b0*/  IADD3 R39, P5, R39, R8, RZ ;  /* 0x0000000827277210 */ /* 0x000fe20007fbe0ff */
[----:B------:R-:W-:Y:S02]  /*1b7c0*/  STL [R1+0xa34], R59 ;  /* 0x000a343b01007387 */ /* 0x000fe40000100800 */
[----:B------:R-:W-:Y:S01]  /*1b7d0*/  STL [R1+0xa08], R28 ;  /* 0x000a081c01007387 */ /* 0x000fe20000100800 */
[----:B------:R-:W-:Y:S01]  /*1b7e0*/  STL [R1+0xa2c], R9 ;  /* 0x000a2c0901007387 */ /* 0x000fe20000100800 */
[----:B------:R0:W-:Y:S02]  /*1b7f0*/  STL [R1+0x9f8], R61 ;  /* 0x0009f83d01007387 */ /* 0x0001e40000100800 */
[----:B------:R-:W-:-:S02]  /*1b800*/  IMAD.X R20, R20, 0x1, R0, P1 ;  /* 0x0000000114147824 */ /* 0x000fc400008e0600 */
[----:B------:R-:W-:Y:S01]  /*1b810*/  STL [R1+0xa00], R39 ;  /* 0x000a002701007387 */ /* 0x000fe20000100800 */
[----:B0-----:R-:W3:Y:S01]  /*1b820*/  LDL.LU R61, [R1+0x9dc] ;  /* 0x0009dc00013d7983 */ /* 0x001ee20000300800 */
[----:B------:R-:W-:Y:S02]  /*1b830*/  STL [R1+0xa24], R43 ;  /* 0x000a242b01007387 */ /* 0x000fe40000100800 */
[----:B------:R0:W-:Y:S02]  /*1b840*/  STL [R1+0xa1c], R20 ;  /* 0x000a1c1401007387 */ /* 0x0001e40000100800 */
[----:B0-----:R-:W3:Y:S01]  /*1b850*/  LDL.LU R20, [R1+0x9b0] ;  /* 0x0009b00001147983 */ /* 0x001ee20000300800 */
[-C--:B--2---:R-:W-:Y:S01]  /*1b860*/  IADD3 R60, P1, R60, R8.reuse, RZ ;  /* 0x000000083c3c7210 */ /* 0x084fe20007f3e0ff */
[----:B----4-:R-:W-:Y:S01]  /*1b870*/  IMAD.X R38, R38, 0x1, R0, P2 ;  /* 0x0000000126267824 */ /* 0x010fe200010e0600 */
[----:B------:R-:W-:-:S03]  /*1b880*/  IADD3 R42, P2, R42, R8, RZ ;  /* 0x000000082a2a7210 */ /* 0x000fc60007f5e0ff */
[----:B------:R0:W-:Y:S01]  /*1b890*/  STL [R1+0x9f0], R60 ;  /* 0x0009f03c01007387 */ /* 0x0001e20000100800 */
[----:B------:R-:W-:-:S03]  /*1b8a0*/  IMAD.X R37, R37, 0x1, R0, P3 ;  /* 0x0000000125257824 */ /* 0x000fc600018e0600 */
[----:B0-----:R-:W2:Y:S01]  /*1b8b0*/  LDL.LU R60, [R1+0x9d4] ;  /* 0x0009d400013c7983 */ /* 0x001ea20000300800 */
[----:B------:R-:W-:Y:S01]  /*1b8c0*/  IMAD.X R36, R36, 0x1, R0, P4 ;  /* 0x0000000124247824 */ /* 0x000fe200020e0600 */
[-C--:B------:R-:W-:Y:S01]  /*1b8d0*/  IADD3 R41, P3, R41, R8.reuse, RZ ;  /* 0x0000000829297210 */ /* 0x080fe20007f7e0ff */
[----:B------:R-:W-:Y:S01]  /*1b8e0*/  STL [R1+0xa14], R38 ;  /* 0x000a142601007387 */ /* 0x000fe20000100800 */
[----:B------:R-:W-:Y:S01]  /*1b8f0*/  STL [R1+0x9e8], R42 ;  /* 0x0009e82a01007387 */ /* 0x000fe20000100800 */
[----:B------:R-:W-:-:S03]  /*1b900*/  IADD3 R3, P4, R3, R8, RZ ;  /* 0x0000000803037210 */ /* 0x000fc60007f9e0ff */
[----:B------:R-:W-:Y:S01]  /*1b910*/  STL [R1+0xa0c], R37 ;  /* 0x000a0c2501007387 */ /* 0x000fe20000100800 */
[--C-:B------:R-:W-:Y:S01]  /*1b920*/  IMAD.X R40, R40, 0x1, R0.reuse, P5 ;  /* 0x0000000128287824 */ /* 0x100fe200028e0600 */
[-C--:B------:R-:W-:Y:S01]  /*1b930*/  IADD3 R13, P5, R13, R8.reuse, RZ ;  /* 0x000000080d0d7210 */ /* 0x080fe20007fbe0ff */
[--C-:B------:R-:W-:Y:S01]  /*1b940*/  IMAD.X R17, R17, 0x1, R0.reuse, P6 ;  /* 0x0000000111117824 */ /* 0x100fe200030e0600 */
[----:B------:R0:W-:Y:S01]  /*1b950*/  STL [R1+0x9d8], R3 ;  /* 0x0009d80301007387 */ /* 0x0001e20000100800 */
[----:B------:R-:W-:Y:S03]  /*1b960*/  STL [R1+0x9e0], R41 ;  /* 0x0009e02901007387 */ /* 0x000fe60000100800 */
[----:B0-----:R-:W4:Y:S01]  /*1b970*/  LDL.LU R3, [R1+0x9a8] ;  /* 0x0009a80001037983 */ /* 0x001f220000300800 */
[----:B------:R-:W-:Y:S01]  /*1b980*/  STL [R1+0xa04], R36 ;  /* 0x000a042401007387 */ /* 0x000fe20000100800 */
[-C--:B------:R-:W-:Y:S01]  /*1b990*/  IADD3 R12, P6, R12, R8.reuse, RZ ;  /* 0x000000080c0c7210 */ /* 0x080fe20007fde0ff */
[--C-:B------:R-:W-:Y:S01]  /*1b9a0*/  IMAD.X R16, R16, 0x1, R0.reuse, P1 ;  /* 0x0000000110107824 */ /* 0x100fe200008e0600 */
[----:B------:R-:W-:Y:S01]  /*1b9b0*/  STL [R1+0x9fc], R40 ;  /* 0x0009fc2801007387 */ /* 0x000fe20000100800 */
[----:B------:R-:W-:Y:S01]  /*1b9c0*/  STL [R1+0x9d0], R13 ;  /* 0x0009d00d01007387 */ /* 0x000fe20000100800 */
[-C--:B------:R-:W-:Y:S01]  /*1b9d0*/  IADD3 R21, P1, R21, R8.reuse, RZ ;  /* 0x0000000815157210 */ /* 0x080fe20007f3e0ff */
[----:B------:R-:W-:Y:S02]  /*1b9e0*/  STL [R1+0x9f4], R17 ;  /* 0x0009f41101007387 */ /* 0x000fe40000100800 */
[--C-:B------:R-:W-:Y:S01]  /*1b9f0*/  IMAD.X R25, R25, 0x1, R0.reuse, P2 ;  /* 0x0000000119197824 */ /* 0x100fe200010e0600 */
[----:B------:R-:W-:Y:S01]  /*1ba00*/  STL [R1+0x9c8], R12 ;  /* 0x0009c80c01007387 */ /* 0x000fe20000100800 */
[----:B------:R-:W-:Y:S01]  /*1ba10*/  STL [R1+0x9ec], R16 ;  /* 0x0009ec1001007387 */ /* 0x000fe20000100800 */
[----:B------:R-:W-:Y:S01]  /*1ba20*/  IADD3 R24, P2, R24, R8, RZ ;  /* 0x0000000818187210 */ /* 0x000fe20007f5e0ff */
        /* <DEDUP_REMOVED lines=15> */
[----:B---3--:R-:W-:-:S05]  /*1bb20*/  IMAD.X R61, R61, 0x1, R0, P3 ;  /* 0x000000013d3d7824 */ /* 0x008fca00018e0600 */
[----:B------:R0:W-:Y:S01]  /*1bb30*/  STL [R1+0x9dc], R61 ;  /* 0x0009dc3d01007387 */ /* 0x0001e20000100800 */
[----:B------:R-:W-:-:S03]  /*1bb40*/  IADD3 R20, P3, R20, R8, RZ ;  /* 0x0000000814147210 */ /* 0x000fc60007f7e0ff */
[----:B0-----:R-:W3:Y:S01]  /*1bb50*/  LDL.LU R61, [R1+0x99c] ;  /* 0x00099c00013d7983 */ /* 0x001ee20000300800 */
[----:B------:R-:W3:Y:S02]  /*1bb60*/  LDL.LU R38, [R1+0x970] ;  /* 0x0009700001267983 */ /* 0x000ee40000300800 */
[----:B------:R-:W3:Y:S02]  /*1bb70*/  LDL.LU R42, [R1+0x994] ;  /* 0x00099400012a7983 */ /* 0x000ee40000300800 */
[----:B------:R-:W-:Y:S01]  /*1bb80*/  STL [R1+0x9b0], R20 ;  /* 0x0009b01401007387 */ /* 0x000fe20000100800 */
[----:B------:R-:W3:Y:S01]  /*1bb90*/  LDL.LU R37, [R1+0x968] ;  /* 0x0009680001257983 */ /* 0x000ee20000300800 */
[----:B--2---:R-:W-:-:S05]  /*1bba0*/  IMAD.X R60, R60, 0x1, R0, P4 ;  /* 0x000000013c3c7824 */ /* 0x004fca00020e0600 */
[----:B------:R0:W-:Y:S01]  /*1bbb0*/  STL [R1+0x9d4], R60 ;  /* 0x0009d43c01007387 */ /* 0x0001e20000100800 */
[----:B------:R-:W2:Y:S02]  /*1bbc0*/  LDL.LU R41, [R1+0x98c] ;  /* 0x00098c0001297983 */ /* 0x000ea40000300800 */
[----:B------:R-:W2:Y:S01]  /*1bbd0*/  LDL.LU R36, [R1+0x960] ;  /* 0x0009600001247983 */ /* 0x000ea20000300800 */
[----:B0-----:R-:W2:Y:S01]  /*1bbe0*/  LDL.LU R60, [R1+0x984] ;  /* 0x00098400013c7983 */ /* 0x001ea20000300800 */
[----:B------:R-:W2:Y:S02]  /*1bbf0*/  LDL.LU R40, [R1+0x958] ;  /* 0x0009580001287983 */ /* 0x000ea40000300800 */
[----:B------:R-:W2:Y:S02]  /*1bc00*/  LDL.LU R13, [R1+0x97c] ;  /* 0x00097c00010d7983 */ /* 0x000ea40000300800 */
[----:B------:R-:W2:Y:S01]  /*1bc10*/  LDL.LU R17, [R1+0x950] ;  /* 0x0009500001117983 */ /* 0x000ea20000300800 */
[----:B----4-:R-:W-:-:S05]  /*1bc20*/  IADD3 R3, P4, R3, R8, RZ ;  /* 0x0000000803037210 */ /* 0x010fca0007f9e0ff */
[----:B------:R0:W-:Y:S01]  /*1bc30*/  STL [R1+0x9a8], R3 ;  /* 0x0009a80301007387 */ /* 0x0001e20000100800 */
[----:B------:R-:W4:Y:S02]  /*1bc40*/  LDL.LU R12, [R1+0x974] ;  /* 0x00097400010c7983 */ /* 0x000f240000300800 */
[----:B------:R-:W4:Y:S02]  /*1bc50*/  LDL.LU R16, [R1+0x948] ;  /* 0x0009480001107983 */ /* 0x000f240000300800 */
[----:B------:R-:W4:Y:S01]  /*1bc60*/  LDL.LU R21, [R1+0x96c] ;  /* 0x00096c0001157983 */ /* 0x000f220000300800 */
[----:B------:R-:W4:Y:S01]  /*1bc70*/  LDL.LU R20, [R1+0x940] ;  /* 0x0009400001147983 */ /* 0x000f220000300800 */
[----:B------:R-:W-:-:S03]  /*1bc80*/  IMAD.X R46, R46, 0x1, R0, P5 ;  /* 0x000000012e2e7824 */ /* 0x000fc600028e0600 */
[----:B0-----:R-:W4:Y:S01]  /*1bc90*/  LDL.LU R3, [R1+0x964] ;  /* 0x0009640001037983 */ /* 0x001f220000300800 */
[-C--:B------:R-:W-:Y:S01]  /*1bca0*/  IADD3 R47, P5, R47, R8.reuse, RZ ;  /* 0x000000082f2f7210 */ /* 0x080fe20007fbe0ff */
[--C-:B------:R-:W-:Y:S01]  /*1bcb0*/  IMAD.X R54, R54, 0x1, R0.reuse, P6 ;  /* 0x0000000136367824 */ /* 0x100fe200030e0600 */
[-C--:B------:R-:W-:Y:S01]  /*1bcc0*/  IADD3 R55, P6, R55, R8.reuse, RZ ;  /* 0x0000000837377210 */ /* 0x080fe20007fde0ff */
[--C-:B------:R-:W-:Y:S01]  /*1bcd0*/  IMAD.X R58, R58, 0x1, R0.reuse, P1 ;  /* 0x000000013a3a7824 */ /* 0x100fe200008e0600 */
[----:B------:R-:W-:Y:S01]  /*1bce0*/  STL [R1+0x9cc], R46 ;  /* 0x0009cc2e01007387 */ /* 0x000fe20000100800 */
[-C--:B------:R-:W-:Y:S01]  /*1bcf0*/  IADD3 R59, P1, R59, R8.reuse, RZ ;  /* 0x000000083b3b7210 */ /* 0x080fe20007f3e0ff */
[----:B------:R-:W-:Y:S02]  /*1bd00*/  STL [R1+0x9a0], R47 ;  /* 0x0009a02f01007387 */ /* 0x000fe40000100800 */
[--C-:B------:R-:W-:Y:S01]  /*1bd10*/  IMAD.X R28, R28, 0x1, R0.reuse, P2 ;  /* 0x000000011c1c7824 */ /* 0x100fe200010e0600 */
[----:B------:R-:W-:Y:S01]  /*1bd20*/  STL [R1+0x9c4], R54 ;  /* 0x0009c43601007387 */ /* 0x000fe20000100800 */
[----:B------:R-:W-:Y:S01]  /*1bd30*/  IADD3 R9, P2, R9, R8, RZ ;  /* 0x0000000809097210 */ /* 0x000fe20007f5e0ff */
[----:B------:R-:W-:Y:S02]  /*1bd40*/  STL [R1+0x998], R55 ;  /* 0x0009983701007387 */ /* 0x000fe40000100800 */
[--C-:B------:R-:W-:Y:S01]  /*1bd50*/  IMAD.X R24, R24, 0x1, R0.reuse, P4 ;  /* 0x0000000118187824 */ /* 0x100fe200020e0600 */
[----:B------:R-:W-:Y:S01]  /*1bd60*/  STL [R1+0x9bc], R58 ;  /* 0x0009bc3a01007387 */ /* 0x000fe20000100800 */
[----:B------:R-:W-:-:S02]  /*1bd70*/  IMAD.X R39, R39, 0x1, R0, P3 ;  /* 0x0000000127277824 */ /* 0x000fc400018e0600 */
[----:B------:R-:W-:Y:S02]  /*1bd80*/  STL [R1+0x990], R59 ;  /* 0x0009903b01007387 */ /* 0x000fe40000100800 */
[----:B------:R-:W-:Y:S01]  /*1bd90*/  STL [R1+0x9b4], R28 ;  /* 0x0009b41c01007387 */ /* 0x000fe20000100800 */
[----:B------:R-:W-:Y:S01]  /*1bda0*/  STL [R1+0x988], R9 ;  /* 0x0009880901007387 */ /* 0x000fe20000100800 */
[----:B------:R0:W-:Y:S02]  /*1bdb0*/  STL [R1+0x9a4], R24 ;  /* 0x0009a41801007387 */ /* 0x0001e40000100800 */
[----:B------:R-:W-:Y:S01]  /*1bdc0*/  STL [R1+0x9ac], R39 ;  /* 0x0009ac2701007387 */ /* 0x000fe20000100800 */
[----:B0-----:R-:W4:Y:S01]  /*1bdd0*/  LDL.LU R24, [R1+0x938] ;  /* 0x0009380001187983 */ /* 0x001f220000300800 */
[-C--:B------:R-:W-:Y:S02]  /*1bde0*/  IADD3 R43, P3, R43, R8.reuse, RZ ;  /* 0x000000082b2b7210 */ /* 0x080fe40007f7e0ff */
[----:B------:R-:W-:-:S03]  /*1bdf0*/  IADD3 R25, P4, R25, R8, RZ ;  /* 0x0000000819197210 */ /* 0x000fc60007f9e0ff */
[----:B------:R-:W-:Y:S02]  /*1be00*/  STL [R1+0x980], R43 ;  /* 0x0009802b01007387 */ /* 0x000fe40000100800 */
[----:B------:R0:W-:Y:S02]  /*1be10*/  STL [R1+0x978], R25 ;  /* 0x0009781901007387 */ /* 0x0001e40000100800 */
[--C-:B---3--:R-:W-:Y:S01]  /*1be20*/  IMAD.X R61, R61, 0x1, R0.reuse, P5 ;  /* 0x000000013d3d7824 */ /* 0x108fe200028e0600 */
[----:B0-----:R-:W3:Y:S01]  /*1be30*/  LDL.LU R25, [R1+0x95c] ;  /* 0x00095c0001197983 */ /* 0x001ee20000300800 */
[-C--:B------:R-:W-:Y:S01]  /*1be40*/  IADD3 R38, P5, R38, R8.reuse, RZ ;  /* 0x0000000826267210 */ /* 0x080fe20007fbe0ff */
[----:B------:R-:W-:Y:S02]  /*1be50*/  IMAD.X R42, R42, 0x1, R0, P6 ;  /* 0x000000012a2a7824 */ /* 0x000fe400030e0600 */
[----:B------:R0:W-:Y:S01]  /*1be60*/  STL [R1+0x99c], R61 ;  /* 0x00099c3d01007387 */ /* 0x0001e20000100800 */
[----:B------:R-:W-:-:S03]  /*1be70*/  IADD3 R37, P6, R37, R8, RZ ;  /* 0x0000000825257210 */ /* 0x000fc60007fde0ff */
[----:B0-----:R-:W3:Y:S01]  /*1be80*/  LDL.LU R61, [R1+0x930] ;  /* 0x00093000013d7983 */ /* 0x001ee20000300800 */
[----:B------:R-:W-:Y:S02]  /*1be90*/  STL [R1+0x970], R38 ;  /* 0x0009702601007387 */ /* 0x000fe40000100800 */
[----:B------:R-:W-:Y:S02]  /*1bea0*/  STL [R1+0x994], R42 ;  /* 0x0009942a01007387 */ /* 0x000fe40000100800 */
[----:B------:R-:W-:Y:S02]  /*1beb0*/  STL [R1+0x968], R37 ;  /* 0x0009682501007387 */ /* 0x000fe40000100800 */
[--C-:B--2---:R-:W-:Y:S01]  /*1bec0*/  IMAD.X R41, R41, 0x1, R0.reuse, P1 ;  /* 0x0000000129297824 */ /* 0x104fe200008e0600 */
[-C--:B------:R-:W-:Y:S01]  /*1bed0*/  IADD3 R36, P1, R36, R8.reuse, RZ ;  /* 0x0000000824247210 */ /* 0x080fe20007f3e0ff */
[--C-:B------:R-:W-:Y:S01]  /*1bee0*/  IMAD.X R60, R60, 0x1, R0.reuse, P2 ;  /* 0x000000013c3c7824 */ /* 0x100fe200010e0600 */
[-C--:B------:R-:W-:Y:S01]  /*1bef0*/  IADD3 R40, P2, R40, R8.reuse, RZ ;  /* 0x0000000828287210 */ /* 0x080fe20007f5e0ff */
[----:B------:R-:W-:Y:S01]  /*1bf00*/  IMAD.X R13, R13, 0x1, R0, P3 ;  /* 0x000000010d0d7824 */ /* 0x000fe200018e0600 */
[----:B------:R-:W-:-:S02]  /*1bf10*/  IADD3 R17, P3, R17, R8, RZ ;  /* 0x0000000811117210 */ /* 0x000fc40007f7e0ff */
[----:B------:R0:W-:Y:S01]  /*1bf20*/  STL [R1+0x984], R60 ;  /* 0x0009843c01007387 */ /* 0x0001e20000100800 */
[----:B------:R-:W-:Y:S02]  /*1bf30*/  STL [R1+0x98c], R41 ;  /* 0x00098c2901007387 */ /* 0x000fe40000100800 */
[--C-:B----4-:R-:W-:Y:S01]  /*1bf40*/  IMAD.X R12, R12, 0x1, R0.reuse, P4 ;  /* 0x000000010c0c7824 */ /* 0x110fe200020e0600 */
[----:B0-----:R-:W2:Y:S01]  /*1bf50*/  LDL.LU R60, [R1+0x954] ;  /* 0x00095400013c7983 */ /* 0x001ea20000300800 */
[----:B------:R-:W-:Y:S01]  /*1bf60*/  STL [R1+0x960], R36 ;  /* 0x0009602401007387 */ /* 0x000fe20000100800 */
[-C--:B------:R-:W-:Y:S01]  /*1bf70*/  IADD3 R16, P4, R16, R8.reuse, RZ ;  /* 0x0000000810107210 */ /* 0x080fe20007f9e0ff */
[----:B------:R-:W-:Y:S01]  /*1bf80*/  STL [R1+0x958], R40 ;  /* 0x0009582801007387 */ /* 0x000fe20000100800 */
[----:B------:R-:W-:Y:S01]  /*1bf90*/  STL [R1+0x97c], R13 ;  /* 0x00097c0d01007387 */ /* 0x000fe20000100800 */
[--C-:B------:R-:W-:Y:S02]  /*1bfa0*/  IMAD.X R21, R21, 0x1, R0.reuse, P5 ;  /* 0x0000000115157824 */ /* 0x100fe400028e0600 */
[----:B------:R-:W-:Y:S01]  /*1bfb0*/  STL [R1+0x950], R17 ;  /* 0x0009501101007387 */ /* 0x000fe20000100800 */
[----:B------:R-:W-:Y:S01]  /*1bfc0*/  IADD3 R20, P5, R20, R8, RZ ;  /* 0x0000000814147210 */ /* 0x000fe20007fbe0ff */
        /* <DEDUP_REMOVED lines=21> */
[----:B------:R-:W4:Y:S02]  /*1c120*/  LDL.LU R38, [R1+0x91c] ;  /* 0x00091c0001267983 */ /* 0x000f240000300800 */
[----:B---3--:R-:W-:Y:S02]  /*1c130*/  IMAD.X R25, R25, 0x1, R0, P1 ;  /* 0x0000000119197824 */ /* 0x008fe400008e0600 */
[----:B------:R-:W3:Y:S03]  /*1c140*/  LDL.LU R42, [R1+0x8f0] ;  /* 0x0008f000012a7983 */ /* 0x000ee60000300800 */
[----:B------:R-:W-:Y:S01]  /*1c150*/  STL [R1+0x95c], R25 ;  /* 0x00095c1901007387 */ /* 0x000fe20000100800 */
[----:B------:R-:W3:Y:S01]  /*1c160*/  LDL.LU R37, [R1+0x914] ;  /* 0x0009140001257983 */ /* 0x000ee20000300800 */
[----:B------:R-:W-:-:S05]  /*1c170*/  IADD3 R61, P1, R61, R8, RZ ;  /* 0x000000083d3d7210 */ /* 0x000fca0007f3e0ff */
        /* <DEDUP_REMOVED lines=14> */
[--C-:B------:R-:W-:Y:S02]  /*1c260*/  IMAD.X R47, R47, 0x1, R0.reuse, P3 ;  /* 0x000000012f2f7824 */ /* 0x100fe400018e0600 */
[----:B0-----:R-:W4:Y:S01]  /*1c270*/  LDL.LU R60, [R1+0x8c0] ;  /* 0x0008c000013c7983 */ /* 0x001f220000300800 */
        /* <DEDUP_REMOVED lines=20> */
[----:B0-----:R-:W4:Y:S01]  /*1c3c0*/  LDL.LU R3, [R1+0x8e4] ;  /* 0x0008e40001037983 */ /* 0x001f220000300800 */
[----:B------:R-:W-:Y:S02]  /*1c3d0*/  STL [R1+0x92c], R43 ;  /* 0x00092c2b01007387 */ /* 0x000fe40000100800 */
[----:B------:R0:W-:Y:S01]  /*1c3e0*/  STL [R1+0x924], R20 ;  /* 0x0009241401007387 */ /* 0x0001e20000100800 */
[-C--:B------:R-:W-:Y:S01]  /*1c3f0*/  IADD3 R24, P2, R24, R8.reuse, RZ ;  /* 0x0000000818187210 */ /* 0x080fe20007f5e0ff */
[----:B0-----:R-:W4:Y:S04]  /*1c400*/  LDL.LU R20, [R1+0x8b8] ;  /* 0x0008b80001147983 */ /* 0x001f280000300800 */
[----:B------:R0:W-:Y:S02]  /*1c410*/  STL [R1+0x8f8], R24 ;  /* 0x0008f81801007387 */ /* 0x0001e40000100800 */
[----:B0-----:R-:W4:Y:S01]  /*1c420*/  LDL.LU R24, [R1+0x8dc] ;  /* 0x0008dc0001187983 */ /* 0x001f220000300800 */
[--C-:B------:R-:W-:Y:S01]  /*1c430*/  IMAD.X R38, R38, 0x1, R0.reuse, P3 ;  /* 0x0000000126267824 */ /* 0x100fe200018e0600 */
[----:B---3--:R-:W-:Y:S01]  /*1c440*/  IADD3 R42, P3, R42, R8, RZ ;  /* 0x000000082a2a7210 */ /* 0x008fe20007f7e0ff */
[----:B------:R-:W-:-:S03]  /*1c450*/  IMAD.X R37, R37, 0x1, R0, P4 ;  /* 0x0000000125257824 */ /* 0x000fc600020e0600 */
[----:B------:R-:W-:Y:S01]  /*1c460*/  STL [R1+0x91c], R38 ;  /* 0x00091c2601007387 */ /* 0x000fe20000100800 */
[--C-:B------:R-:W-:Y:S01]  /*1c470*/  IMAD.X R36, R36, 0x1, R0.reuse, P5 ;  /* 0x0000000124247824 */ /* 0x100fe200028e0600 */
[-C--:B------:R-:W-:Y:S02]  /*1c480*/  IADD3 R41, P4, R41, R8.reuse, RZ ;  /* 0x0000000829297210 */ /* 0x080fe40007f9e0ff */
[----:B------:R-:W-:Y:S01]  /*1c490*/  STL [R1+0x8f0], R42 ;  /* 0x0008f02a01007387 */ /* 0x000fe20000100800 */
[----:B------:R-:W-:Y:S01]  /*1c4a0*/  STL [R1+0x914], R37 ;  /* 0x0009142501007387 */ /* 0x000fe20000100800 */
[-C--:B------:R-:W-:Y:S01]  /*1c4b0*/  IADD3 R61, P5, R61, R8.reuse, RZ ;  /* 0x000000083d3d7210 */ /* 0x080fe20007fbe0ff */
[--C-:B------:R-:W-:Y:S01]  /*1c4c0*/  IMAD.X R40, R40, 0x1, R0.reuse, P6 ;  /* 0x0000000128287824 */ /* 0x100fe200030e0600 */
[-C--:B------:R-:W-:Y:S01]  /*1c4d0*/  IADD3 R13, P6, R13, R8.reuse, RZ ;  /* 0x000000080d0d7210 */ /* 0x080fe20007fde0ff */
[--C-:B------:R-:W-:Y:S02]  /*1c4e0*/  IMAD.X R17, R17, 0x1, R0.reuse, P1 ;  /* 0x0000000111117824 */ /* 0x100fe400008e0600 */
[----:B------:R0:W-:Y:S01]  /*1c4f0*/  STL [R1+0x8e0], R61 ;  /* 0x0008e03d01007387 */ /* 0x0001e20000100800 */
[----:B------:R-:W-:Y:S03]  /*1c500*/  STL [R1+0x8e8], R41 ;  /* 0x0008e82901007387 */ /* 0x000fe60000100800 */
        /* <DEDUP_REMOVED lines=32> */
[----:B------:R-:W4:Y:S02]  /*1c710*/  LDL.LU R42, [R1+0x89c] ;  /* 0x00089c00012a7983 */ /* 0x000f240000300800 */
[----:B------:R0:W-:Y:S01]  /*1c720*/  STL [R1+0x8b8], R20 ;  /* 0x0008b81401007387 */ /* 0x0001e20000100800 */
[----:B------:R-:W4:Y:S01]  /*1c730*/  LDL.LU R37, [R1+0x870] ;  /* 0x0008700001257983 */ /* 0x000f220000300800 */
[----:B------:R-:W-:-:S05]  /*1c740*/  IMAD.X R24, R24, 0x1, R0, P5 ;  /* 0x0000000118187824 */ /* 0x000fca00028e0600 */
[----:B------:R1:W-:Y:S01]  /*1c750*/  STL [R1+0x8dc], R24 ;  /* 0x0008dc1801007387 */ /* 0x0003e20000100800 */
[----:B------:R-:W4:Y:S02]  /*1c760*/  LDL.LU R41, [R1+0x894] ;  /* 0x0008940001297983 */ /* 0x000f240000300800 */
[----:B------:R-:W4:Y:S02]  /*1c770*/  LDL.LU R36, [R1+0x868] ;  /* 0x0008680001247983 */ /* 0x000f240000300800 */
[----:B0-----:R-:W4:Y:S01]  /*1c780*/  LDL.LU R20, [R1+0x88c] ;  /* 0x00088c0001147983 */ /* 0x001f220000300800 */
[----:B------:R-:W4:Y:S01]  /*1c790*/  LDL.LU R40, [R1+0x860] ;  /* 0x0008600001287983 */ /* 0x000f220000300800 */
[----:B------:R-:W4:Y:S02]  /*1c7a0*/  LDL.LU R13, [R1+0x884] ;  /* 0x00088400010d7983 */ /* 0x000f240000300800 */
[----:B------:R-:W4:Y:S01]  /*1c7b0*/  LDL.LU R17, [R1+0x858] ;  /* 0x0008580001117983 */ /* 0x000f220000300800 */
[----:B---3--:R-:W-:-:S05]  /*1c7c0*/  IADD3 R61, P5, R61, R8, RZ ;  /* 0x000000083d3d7210 */ /* 0x008fca0007fbe0ff */
[----:B------:R0:W-:Y:S01]  /*1c7d0*/  STL [R1+0x8b0], R61 ;  /* 0x0008b03d01007387 */ /* 0x0001e20000100800 */
[----:B------:R-:W3:Y:S02]  /*1c7e0*/  LDL.LU R12, [R1+0x87c] ;  /* 0x00087c00010c7983 */ /* 0x000ee40000300800 */
[----:B------:R-:W3:Y:S02]  /*1c7f0*/  LDL.LU R16, [R1+0x850] ;  /* 0x0008500001107983 */ /* 0x000ee40000300800 */
[----:B------:R-:W3:Y:S01]  /*1c800*/  LDL.LU R21, [R1+0x874] ;  /* 0x0008740001157983 */ /* 0x000ee20000300800 */
[----:B-1----:R-:W3:Y:S04]  /*1c810*/  LDL.LU R24, [R1+0x848] ;  /* 0x0008480001187983 */ /* 0x002ee80000300800 */
        /* <DEDUP_REMOVED lines=27> */
[----:B0-----:R-:W4:Y:S01]  /*1c9d0*/  LDL.LU R25, [R1+0x864] ;  /* 0x0008640001197983 */ /* 0x001f220000300800 */
[----:B------:R-:W-:Y:S01]  /*1c9e0*/  IADD3 R38, P6, R38, R8, RZ ;  /* 0x0000000826267210 */ /* 0x000fe20007fde0ff */
[----:B------:R-:W-:-:S02]  /*1c9f0*/  IMAD.X R42, R42, 0x1, R0, P1 ;  /* 0x000000012a2a7824 */ /* 0x000fc400008e0600 */
[----:B------:R0:W-:Y:S01]  /*1ca00*/  STL [R1+0x8a4], R3 ;  /* 0x0008a40301007387 */ /* 0x0001e20000100800 */
[----:B------:R-:W-:-:S03]  /*1ca10*/  IADD3 R37, P1, R37, R8, RZ ;  /* 0x0000000825257210 */ /* 0x000fc60007f3e0ff */
[----:B0-----:R-:W4:Y:S01]  /*1ca20*/  LDL.LU R3, [R1+0x838] ;  /* 0x0008380001037983 */ /* 0x001f220000300800 */
[--C-:B------:R-:W-:Y:S02]  /*1ca30*/  IMAD.X R20, R20, 0x1, R0.reuse, P3 ;  /* 0x0000000114147824 */ /* 0x100fe400018e0600 */
[----:B------:R-:W-:Y:S02]  /*1ca40*/  IMAD.X R41, R41, 0x1, R0, P2 ;  /* 0x0000000129297824 */ /* 0x000fe400010e0600 */
[----:B------:R-:W-:Y:S01]  /*1ca50*/  STL [R1+0x878], R38 ;  /* 0x0008782601007387 */ /* 0x000fe20000100800 */
[----:B------:R-:W-:Y:S01]  /*1ca60*/  STL [R1+0x89c], R42 ;  /* 0x00089c2a01007387 */ /* 0x000fe20000100800 */
[----:B------:R-:W-:Y:S02]  /*1ca70*/  STL [R1+0x870], R37 ;  /* 0x0008702501007387 */ /* 0x000fe40000100800 */
[----:B------:R0:W-:Y:S02]  /*1ca80*/  STL [R1+0x88c], R20 ;  /* 0x00088c1401007387 */ /* 0x0001e40000100800 */
[----:B------:R-:W-:Y:S01]  /*1ca90*/  STL [R1+0x894], R41 ;  /* 0x0008942901007387 */ /* 0x000fe20000100800 */
[----:B0-----:R-:W4:Y:S01]  /*1caa0*/  LDL.LU R20, [R1+0x85c] ;  /* 0x00085c0001147983 */ /* 0x001f220000300800 */
[----:B------:R-:W-:-:S02]  /*1cab0*/  IADD3 R36, P2, R36, R8, RZ ;  /* 0x0000000824247210 */ /* 0x000fc40007f5e0ff */
[-C--:B------:R-:W-:Y:S01]  /*1cac0*/  IADD3 R40, P3, R40, R8.reuse, RZ ;  /* 0x0000000828287210 */ /* 0x080fe20007f7e0ff */
[--C-:B------:R-:W-:Y:S01]  /*1cad0*/  IMAD.X R13, R13, 0x1, R0.reuse, P4 ;  /* 0x000000010d0d7824 */ /* 0x100fe200020e0600 */
[-C--:B------:R-:W-:Y:S01]  /*1cae0*/  IADD3 R17, P4, R17, R8.reuse, RZ ;  /* 0x0000000811117210 */ /* 0x080fe20007f9e0ff */
[----:B------:R-:W-:Y:S02]  /*1caf0*/  STL [R1+0x868], R36 ;  /* 0x0008682401007387 */ /* 0x000fe40000100800 */
[----:B------:R-:W-:Y:S02]  /*1cb00*/  STL [R1+0x860], R40 ;  /* 0x0008602801007387 */ /* 0x000fe40000100800 */
[----:B------:R-:W-:Y:S02]  /*1cb10*/  STL [R1+0x884], R13 ;  /* 0x0008840d01007387 */ /* 0x000fe40000100800 */
[----:B------:R-:W-:Y:S02]  /*1cb20*/  STL [R1+0x858], R17 ;  /* 0x0008581101007387 */ /* 0x000fe40000100800 */
[--C-:B---3--:R-:W-:Y:S01]  /*1cb30*/  IMAD.X R12, R12, 0x1, R0.reuse, P5 ;  /* 0x000000010c0c7824 */ /* 0x108fe200028e0600 */
[-C--:B------:R-:W-:Y:S01]  /*1cb40*/  IADD3 R16, P5, R16, R8.reuse, RZ ;  /* 0x0000000810107210 */ /* 0x080fe20007fbe0ff */
[----:B------:R-:W-:Y:S01]  /*1cb50*/  IMAD.X R21, R21, 0x1, R0, P6 ;  /* 0x0000000115157824 */ /* 0x000fe200030e0600 */
[----:B------:R-:W-:-:S02]  /*1cb60*/  IADD3 R24, P6, R24, R8, RZ ;  /* 0x0000000818187210 */ /* 0x000fc40007fde0ff */
[----:B------:R-:W-:Y:S01]  /*1cb70*/  STL [R1+0x87c], R12 ;  /* 0x00087c0c01007387 */ /* 0x000fe20000100800 */
[----:B------:R-:W-:Y:S02]  /*1cb80*/  STL [R1+0x850], R16 ;  /* 0x0008501001007387 */ /* 0x000fe40000100800 */
[----:B------:R-:W3:Y:S02]  /*1cb90*/  LDL.LU R46, [R1+0x830] ;  /* 0x00083000012e7983 */ /* 0x000ee40000300800 */
[----:B------:R-:W-:Y:S02]  /*1cba0*/  STL [R1+0x874], R21 ;  /* 0x0008741501007387 */ /* 0x000fe40000100800 */
[----:B------:R-:W-:Y:S01]  /*1cbb0*/  IMAD.X R61, R61, 0x1, R0, P1 ;  /* 0x000000013d3d7824 */ /* 0x000fe200008e0600 */
[----:B------:R-:W3:Y:S01]  /*1cbc0*/  LDL.LU R47, [R1+0x854] ;  /* 0x00085400012f7983 */ /* 0x000ee20000300800 */
[----:B------:R0:W-:Y:S02]  /*1cbd0*/  STL [R1+0x848], R24 ;  /* 0x0008481801007387 */ /* 0x0001e40000100800 */
[----:B------:R-:W3:Y:S01]  /*1cbe0*/  LDL.LU R54, [R1+0x828] ;  /* 0x0008280001367983 */ /* 0x000ee20000300800 */
[----:B------:R1:W-:Y:S01]  /*1cbf0*/  STL [R1+0x86c], R61 ;  /* 0x00086c3d01007387 */ /* 0x0003e20000100800 */
[----:B------:R-:W3:Y:S02]  /*1cc00*/  LDL.LU R55, [R1+0x84c] ;  /* 0x00084c0001377983 */ /* 0x000ee40000300800 */
[----:B------:R-:W3:Y:S02]  /*1cc10*/  LDL.LU R58, [R1+0x820] ;  /* 0x00082000013a7983 */ /* 0x000ee40000300800 */
[----:B------:R-:W3:Y:S01]  /*1cc20*/  LDL.LU R59, [R1+0x844] ;  /* 0x00084400013b7983 */ /* 0x000ee20000300800 */
[----:B------:R-:W3:Y:S01]  /*1cc30*/  LDL.LU R28, [R1+0x818] ;  /* 0x00081800011c7983 */ /* 0x000ee20000300800 */
[----:B------:R-:W3:Y:S02]  /*1cc40*/  LDL.LU R9, [R1+0x83c] ;  /* 0x00083c0001097983 */ /* 0x000ee40000300800 */
[----:B------:R-:W3:Y:S02]  /*1cc50*/  LDL.LU R39, [R1+0x810] ;  /* 0x0008100001277983 */ /* 0x000ee40000300800 */
[----:B------:R-:W3:Y:S01]  /*1cc60*/  LDL.LU R43, [R1+0x834] ;  /* 0x00083400012b7983 */ /* 0x000ee20000300800 */
[----:B0-----:R-:W3:Y:S01]  /*1cc70*/  LDL.LU R24, [R1+0x808] ;  /* 0x0008080001187983 */ /* 0x001ee20000300800 */
[----:B-1----:R-:W3:Y:S01]  /*1cc80*/  LDL.LU R61, [R1+0x82c] ;  /* 0x00082c00013d7983 */ /* 0x002ee20000300800 */
        /* <DEDUP_REMOVED lines=13> */
[--C-:B------:R-:W-:Y:S02]  /*1cd60*/  IMAD.X R20, R20, 0x1, R0.reuse, P3 ;  /* 0x0000000114147824 */ /* 0x100fe400018e0600 */
[----:B------:R-:W4:Y:S02]  /*1cd70*/  LDL.LU R40, [R1+0x80c] ;  /* 0x00080c0001287983 */ /* 0x000f240000300800 */
[----:B------:R-:W4:Y:S01]  /*1cd80*/  LDL.LU R13, [R1+0x7e0] ;  /* 0x0007e000010d7983 */ /* 0x000f220000300800 */
[----:B------:R-:W4:Y:S01]  /*1cd90*/  LDL.LU R17, [R1+0x804] ;  /* 0x0008040001117983 */ /* 0x000f220000300800 */
[----:B------:R0:W-:Y:S02]  /*1cda0*/  STL [R1+0x85c], R20 ;  /* 0x00085c1401007387 */ /* 0x0001e40000100800 */
[----:B------:R-:W4:Y:S02]  /*1cdb0*/  LDL.LU R12, [R1+0x7d8] ;  /* 0x0007d800010c7983 */ /* 0x000f240000300800 */
[----:B------:R-:W4:Y:S01]  /*1cdc0*/  LDL.LU R16, [R1+0x7fc] ;  /* 0x0007fc0001107983 */ /* 0x000f220000300800 */
[----:B------:R-:W4:Y:S01]  /*1cdd0*/  LDL.LU R21, [R1+0x7d0] ;  /* 0x0007d00001157983 */ /* 0x000f220000300800 */
[----:B------:R-:W4:Y:S03]  /*1cde0*/  LDL.LU R25, [R1+0x7f4] ;  /* 0x0007f40001197983 */ /* 0x000f260000300800 */
[----:B0-----:R-:W4:Y:S01]  /*1cdf0*/  LDL.LU R20, [R1+0x7c8] ;  /* 0x0007c80001147983 */ /* 0x001f220000300800 */
[-C--:B---3--:R-:W-:Y:S01]  /*1ce00*/  IADD3 R46, P3, R46, R8.reuse, RZ ;  /* 0x000000082e2e7210 */ /* 0x088fe20007f7e0ff */
[----:B------:R-:W-:Y:S01]  /*1ce10*/  IMAD.X R47, R47, 0x1, R0, P4 ;  /* 0x000000012f2f7824 */ /* 0x000fe200020e0600 */
[----:B------:R-:W-:-:S03]  /*1ce20*/  IADD3 R54, P4, R54, R8, RZ ;  /* 0x0000000836367210 */ /* 0x000fc60007f9e0ff */
[----:B------:R-:W-:Y:S01]  /*1ce30*/  STL [R1+0x830], R46 ;  /* 0x0008302e01007387 */ /* 0x000fe20000100800 */
[--C-:B------:R-:W-:Y:S01]  /*1ce40*/  IMAD.X R55, R55, 0x1, R0.reuse, P5 ;  /* 0x0000000137377824 */ /* 0x100fe200028e0600 */
[-C--:B------:R-:W-:Y:S01]  /*1ce50*/  IADD3 R58, P5, R58, R8.reuse, RZ ;  /* 0x000000083a3a7210 */ /* 0x080fe20007fbe0ff */
[--C-:B------:R-:W-:Y:S01]  /*1ce60*/  IMAD.X R59, R59, 0x1, R0.reuse, P6 ;  /* 0x000000013b3b7824 */ /* 0x100fe200030e0600 */
[----:B------:R-:W-:Y:S01]  /*1ce70*/  STL [R1+0x854], R47 ;  /* 0x0008542f01007387 */ /* 0x000fe20000100800 */
[-C--:B------:R-:W-:Y:S01]  /*1ce80*/  IADD3 R28, P6, R28, R8.reuse, RZ ;  /* 0x000000081c1c7210 */ /* 0x080fe20007fde0ff */
[----:B------:R-:W-:Y:S02]  /*1ce90*/  STL [R1+0x828], R54 ;  /* 0x0008283601007387 */ /* 0x000fe40000100800 */
[--C-:B------:R-:W-:Y:S02]  /*1cea0*/  IMAD.X R9, R9, 0x1, R0.reuse, P1 ;  /* 0x0000000109097824 */ /* 0x100fe400008e0600 */
        /* <DEDUP_REMOVED lines=8> */
[--C-:B------:R-:W-:Y:S01]  /*1cf30*/  IMAD.X R61, R61, 0x1, R0.reuse, P3 ;  /* 0x000000013d3d7824 */ /* 0x100fe200018e0600 */
[----:B------:R0:W-:Y:S01]  /*1cf40*/  STL [R1+0x808], R24 ;  /* 0x0008081801007387 */ /* 0x0001e20000100800 */
[----:B------:R-:W-:Y:S03]  /*1cf50*/  STL [R1+0x810], R39 ;  /* 0x0008102701007387 */ /* 0x000fe60000100800 */
[----:B0-----:R-:W3:Y:S01]  /*1cf60*/  LDL.LU R24, [R1+0x7ec] ;  /* 0x0007ec0001187983 */ /* 0x001ee20000300800 */
[----:B------:R-:W-:Y:S02]  /*1cf70*/  STL [R1+0x834], R43 ;  /* 0x0008342b01007387 */ /* 0x000fe40000100800 */
[----:B------:R0:W-:Y:S02]  /*1cf80*/  STL [R1+0x82c], R61 ;  /* 0x00082c3d01007387 */ /* 0x0001e40000100800 */
[----:B0-----:R-:W3:Y:S01]  /*1cf90*/  LDL.LU R61, [R1+0x7c0] ;  /* 0x0007c000013d7983 */ /* 0x001ee20000300800 */
[-C--:B--2---:R-:W-:Y:S01]  /*1cfa0*/  IADD3 R60, P3, R60, R8.reuse, RZ ;  /* 0x000000083c3c7210 */ /* 0x084fe20007f7e0ff */
[--C-:B----4-:R-:W-:Y:S01]  /*1cfb0*/  IMAD.X R38, R38, 0x1, R0.reuse, P4 ;  /* 0x0000000126267824 */ /* 0x110fe200020e0600 */
[----:B------:R-:W-:Y:S01]  /*1cfc0*/  IADD3 R42, P4, R42, R8, RZ ;  /* 0x000000082a2a7210 */ /* 0x000fe20007f9e0ff */
[----:B------:R-:W-:-:S02]  /*1cfd0*/  IMAD.X R37, R37, 0x1, R0, P5 ;  /* 0x0000000125257824 */ /* 0x000fc400028e0600 */
[----:B------:R0:W-:Y:S04]  /*1cfe0*/  STL [R1+0x800], R60 ;  /* 0x0008003c01007387 */ /* 0x0001e80000100800 */
[----:B0-----:R-:W2:Y:S01]  /*1cff0*/  LDL.LU R60, [R1+0x7e4] ;  /* 0x0007e400013c7983 */ /* 0x001ea20000300800 */
[----:B------:R-:W-:Y:S02]  /*1d000*/  STL [R1+0x824], R38 ;  /* 0x0008242601007387 */ /* 0x000fe40000100800 */
[--C-:B------:R-:W-:Y:S01]  /*1d010*/  IMAD.X R36, R36, 0x1, R0.reuse, P6 ;  /* 0x0000000124247824 */ /* 0x100fe200030e0600 */
[-C--:B------:R-:W-:Y:S01]  /*1d020*/  IADD3 R41, P5, R41, R8.reuse, RZ ;  /* 0x0000000829297210 */ /* 0x080fe20007fbe0ff */
[----:B------:R-:W-:Y:S01]  /*1d030*/  STL [R1+0x7f8], R42 ;  /* 0x0007f82a01007387 */ /* 0x000fe20000100800 */
[----:B------:R-:W-:Y:S01]  /*1d040*/  STL [R1+0x81c], R37 ;  /* 0x00081c2501007387 */ /* 0x000fe20000100800 */
[-C--:B------:R-:W-:Y:S01]  /*1d050*/  IADD3 R3, P6, R3, R8.reuse, RZ ;  /* 0x0000000803037210 */ /* 0x080fe20007fde0ff */
[--C-:B------:R-:W-:Y:S01]  /*1d060*/  IMAD.X R40, R40, 0x1, R0.reuse, P1 ;  /* 0x0000000128287824 */ /* 0x100fe200008e0600 */
[----:B------:R-:W-:Y:S01]  /*1d070*/  IADD3 R13, P1, R13, R8, RZ ;  /* 0x000000080d0d7210 */ /* 0x000fe20007f3e0ff */
[----:B------:R-:W-:-:S02]  /*1d080*/  IMAD.X R17, R17, 0x1, R0, P2 ;  /* 0x0000000111117824 */ /* 0x000fc400010e0600 */
[----:B------:R0:W-:Y:S01]  /*1d090*/  STL [R1+0x7e8], R3 ;  /* 0x0007e80301007387 */ /* 0x0001e20000100800 */
[----:B------:R1:W-:Y:S01]  /*1d0a0*/  STL [R1+0x7f0], R41 ;  /* 0x0007f02901007387 */ /* 0x0003e20000100800 */
[-C--:B------:R-:W-:Y:S01]  /*1d0b0*/  IADD3 R12, P2, R12, R8.reuse, RZ ;  /* 0x000000080c0c7210 */ /* 0x080fe20007f5e0ff */
[--C-:B------:R-:W-:Y:S01]  /*1d0c0*/  IMAD.X R16, R16, 0x1, R0.reuse, P3 ;  /* 0x0000000110107824 */ /* 0x100fe200018e0600 */
[-C--:B------:R-:W-:Y:S01]  /*1d0d0*/  IADD3 R21, P3, R21, R8.reuse, RZ ;  /* 0x0000000815157210 */ /* 0x080fe20007f7e0ff */
[--C-:B------:R-:W-:Y:S01]  /*1d0e0*/  IMAD.X R25, R25, 0x1, R0.reuse, P4 ;  /* 0x0000000119197824 */ /* 0x100fe200020e0600 */
[----:B0-----:R-:W4:Y:S01]  /*1d0f0*/  LDL.LU R3, [R1+0x7b8] ;  /* 0x0007b80001037983 */ /* 0x001f220000300800 */
[----:B------:R0:W-:Y:S02]  /*1d100*/  STL [R1+0x814], R36 ;  /* 0x0008142401007387 */ /* 0x0001e40000100800 */
[----:B------:R0:W-:Y:S02]  /*1d110*/  STL [R1+0x80c], R40 ;  /* 0x00080c2801007387 */ /* 0x0001e40000100800 */
[----:B------:R0:W-:Y:S01]  /*1d120*/  STL [R1+0x7e0], R13 ;  /* 0x0007e00d01007387 */ /* 0x0001e20000100800 */
[----:B------:R0:W-:Y:S01]  /*1d130*/  STL [R1+0x804], R17 ;  /* 0x0008041101007387 */ /* 0x0001e20000100800 */
[----:B------:R0:W-:Y:S02]  /*1d140*/  STL [R1+0x7d8], R12 ;  /* 0x0007d80c01007387 */ /* 0x0001e40000100800 */
[----:B------:R0:W-:Y:S01]  /*1d150*/  STL [R1+0x7fc], R16 ;  /* 0x0007fc1001007387 */ /* 0x0001e20000100800 */
[----:B------:R-:W-:Y:S01]  /*1d160*/  IADD3 R20, P4, R20, R8, RZ ;  /* 0x0000000814147210 */ /* 0x000fe20007f9e0ff */
[----:B------:R-:W4:Y:S01]  /*1d170*/  LDL.LU R46, [R1+0x7dc] ;  /* 0x0007dc00012e7983 */ /* 0x000f220000300800 */
[----:B------:R0:W-:Y:S02]  /*1d180*/  STL [R1+0x7d0], R21 ;  /* 0x0007d01501007387 */ /* 0x0001e40000100800 */
[----:B------:R-:W4:Y:S02]  /*1d190*/  LDL.LU R47, [R1+0x7b0] ;  /* 0x0007b000012f7983 */ /* 0x000f240000300800 */
[----:B------:R0:W-:Y:S01]  /*1d1a0*/  STL [R1+0x7f4], R25 ;  /* 0x0007f41901007387 */ /* 0x0001e20000100800 */
[----:B------:R-:W4:Y:S01]  /*1d1b0*/  LDL.LU R54, [R1+0x7d4] ;  /* 0x0007d40001367983 */ /* 0x000f220000300800 */
[----:B------:R0:W-:Y:S02]  /*1d1c0*/  STL [R1+0x7c8], R20 ;  /* 0x0007c81401007387 */ /* 0x0001e40000100800 */
[----:B------:R-:W4:Y:S02]  /*1d1d0*/  LDL.LU R55, [R1+0x7a8] ;  /* 0x0007a80001377983 */ /* 0x000f240000300800 */
[----:B------:R-:W4:Y:S01]  /*1d1e0*/  LDL.LU R58, [R1+0x7cc] ;  /* 0x0007cc00013a7983 */ /* 0x000f220000300800 */
[----:B------:R-:W4:Y:S01]  /*1d1f0*/  LDL.LU R59, [R1+0x7a0] ;  /* 0x0007a000013b7983 */ /* 0x000f220000300800 */
[----:B------:R-:W4:Y:S02]  /*1d200*/  LDL.LU R28, [R1+0x7c4] ;  /* 0x0007c400011c7983 */ /* 0x000f240000300800 */
[----:B------:R-:W4:Y:S02]  /*1d210*/  LDL.LU R9, [R1+0x798] ;  /* 0x0007980001097983 */ /* 0x000f240000300800 */
[----:B------:R-:W4:Y:S01]  /*1d220*/  LDL.LU R39, [R1+0x7bc] ;  /* 0x0007bc0001277983 */ /* 0x000f220000300800 */
[----:B------:R-:W4:Y:S01]  /*1d230*/  LDL.LU R43, [R1+0x790] ;  /* 0x00079000012b7983 */ /* 0x000f220000300800 */
[----:B------:R-:W4:Y:S02]  /*1d240*/  LDL.LU R37, [R1+0x7b4] ;  /* 0x0007b40001257983 */ /* 0x000f240000300800 */
[----:B------:R-:W4:Y:S02]  /*1d250*/  LDL.LU R38, [R1+0x788] ;  /* 0x0007880001267983 */ /* 0x000f240000300800 */
[----:B------:R-:W4:Y:S02]  /*1d260*/  LDL.LU R42, [R1+0x7ac] ;  /* 0x0007ac00012a7983 */ /* 0x000f240000300800 */
[----:B---3--:R-:W-:-:S05]  /*1d270*/  IMAD.X R24, R24, 0x1, R0, P5 ;  /* 0x0000000118187824 */ /* 0x008fca00028e0600 */
[----:B------:R3:W-:Y:S01]  /*1d280*/  STL [R1+0x7ec], R24 ;  /* 0x0007ec1801007387 */ /* 0x0007e20000100800 */
[----:B-1----:R-:W4:Y:S02]  /*1d290*/  LDL.LU R41, [R1+0x7a4] ;  /* 0x0007a40001297983 */ /* 0x002f240000300800 */
[----:B0-----:R-:W4:Y:S01]  /*1d2a0*/  LDL.LU R36, [R1+0x778] ;  /* 0x0007780001247983 */ /* 0x001f220000300800 */
[----:B------:R-:W-:-:S05]  /*1d2b0*/  IADD3 R61, P5, R61, R8, RZ ;  /* 0x000000083d3d7210 */ /* 0x000fca0007fbe0ff */
[----:B------:R0:W-:Y:S01]  /*1d2c0*/  STL [R1+0x7c0], R61 ;  /* 0x0007c03d01007387 */ /* 0x0001e20000100800 */
[----:B------:R-:W4:Y:S02]  /*1d2d0*/  LDL.LU R40, [R1+0x79c] ;  /* 0x00079c0001287983 */ /* 0x000f240000300800 */
[----:B--2---:R-:W-:-:S05]  /*1d2e0*/  IMAD.X R60, R60, 0x1, R0, P6 ;  /* 0x000000013c3c7824 */ /* 0x004fca00030e0600 */
[----:B------:R1:W-:Y:S01]  /*1d2f0*/  STL [R1+0x7e4], R60 ;  /* 0x0007e43c01007387 */ /* 0x0003e20000100800 */
[----:B------:R-:W2:Y:S02]  /*1d300*/  LDL.LU R13, [R1+0x770] ;  /* 0x00077000010d7983 */ /* 0x000ea40000300800 */
[----:B------:R-:W2:Y:S02]  /*1d310*/  LDL.LU R17, [R1+0x794] ;  /* 0x0007940001117983 */ /* 0x000ea40000300800 */
[----:B------:R-:W2:Y:S01]  /*1d320*/  LDL.LU R12, [R1+0x768] ;  /* 0x00076800010c7983 */ /* 0x000ea20000300800 */
[----:B------:R-:W2:Y:S01]  /*1d330*/  LDL.LU R16, [R1+0x760] ;  /* 0x0007600001107983 */ /* 0x000ea20000300800 */
[----:B------:R-:W2:Y:S02]  /*1d340*/  LDL.LU R21, [R1+0x784] ;  /* 0x0007840001157983 */ /* 0x000ea40000300800 */
[----:B------:R-:W2:Y:S01]  /*1d350*/  LDL.LU R25, [R1+0x758] ;  /* 0x0007580001197983 */ /* 0x000ea20000300800 */
[----:B----4-:R-:W-:-:S05]  /*1d360*/  IADD3 R3, P6, R3, R8, RZ ;  /* 0x0000000803037210 */ /* 0x010fca0007fde0ff */
[----:B------:R4:W-:Y:S01]  /*1d370*/  STL [R1+0x7b8], R3 ;  /* 0x0007b80301007387 */ /* 0x0009e20000100800 */
[----:B------:R-:W2:Y:S02]  /*1d380*/  LDL.LU R20, [R1+0x77c] ;  /* 0x00077c0001147983 */ /* 0x000ea40000300800 */
[----:B---3--:R-:W3:Y:S02]  /*1d390*/  LDL.LU R24, [R1+0x750] ;  /* 0x0007500001187983 */ /* 0x008ee40000300800 */
[--C-:B------:R-:W-:Y:S01]  /*1d3a0*/  IMAD.X R46, R46, 0x1, R0.reuse, P1 ;  /* 0x000000012e2e7824 */ /* 0x100fe200008e0600 */
[----:B0-----:R-:W3:Y:S01]  /*1d3b0*/  LDL.LU R61, [R1+0x774] ;  /* 0x00077400013d7983 */ /* 0x001ee20000300800 */
[-C--:B------:R-:W-:Y:S01]  /*1d3c0*/  IADD3 R47, P1, R47, R8.reuse, RZ ;  /* 0x000000082f2f7210 */ /* 0x080fe20007f3e0ff */
[----:B-1----:R-:W3:Y:S02]  /*1d3d0*/  LDL.LU R60, [R1+0x748] ;  /* 0x00074800013c7983 */ /* 0x002ee40000300800 */
[--C-:B------:R-:W-:Y:S01]  /*1d3e0*/  IMAD.X R54, R54, 0x1, R0.reuse, P2 ;  /* 0x0000000136367824 */ /* 0x100fe200010e0600 */
[----:B------:R-:W-:Y:S01]  /*1d3f0*/  IADD3 R55, P2, R55, R8, RZ ;  /* 0x0000000837377210 */ /* 0x000fe20007f5e0ff */
[----:B----4-:R-:W4:Y:S01]  /*1d400*/  LDL.LU R3, [R1+0x76c] ;  /* 0x00076c0001037983 */ /* 0x010f220000300800 */
[----:B------:R-:W-:-:S02]  /*1d410*/  IMAD.X R58, R58, 0x1, R0, P3 ;  /* 0x000000013a3a7824 */ /* 0x000fc400018e0600 */
[----:B------:R-:W-:Y:S01]  /*1d420*/  STL [R1+0x7dc], R46 ;  /* 0x0007dc2e01007387 */ /* 0x000fe20000100800 */
[-C--:B------:R-:W-:Y:S01]  /*1d430*/  IADD3 R59, P3, R59, R8.reuse, RZ ;  /* 0x000000083b3b7210 */ /* 0x080fe20007f7e0ff */
[----:B------:R-:W-:Y:S01]  /*1d440*/  STL [R1+0x7b0], R47 ;  /* 0x0007b02f01007387 */ /* 0x000fe20000100800 */
[--C-:B------:R-:W-:Y:S02]  /*1d450*/  IMAD.X R28, R28, 0x1, R0.reuse, P4 ;  /* 0x000000011c1c7824 */ /* 0x100fe400020e0600 */
[----:B------:R-:W-:Y:S01]  /*1d460*/  STL [R1+0x7d4], R54 ;  /* 0x0007d43601007387 */ /* 0x000fe20000100800 */
[-C--:B------:R-:W-:Y:S01]  /*1d470*/  IADD3 R9, P4, R9, R8.reuse, RZ ;  /* 0x0000000809097210 */ /* 0x080fe20007f9e0ff */
[----:B------:R-:W-:Y:S01]  /*1d480*/  STL [R1+0x7a8], R55 ;  /* 0x0007a83701007387 */ /* 0x000fe20000100800 */
[--C-:B------:R-:W-:Y:S02]  /*1d490*/  IMAD.X R37, R37, 0x1, R0.reuse, P6 ;  /* 0x0000000125257824 */ /* 0x100fe400030e0600 */
[----:B------:R-:W-:Y:S02]  /*1d4a0*/  STL [R1+0x7cc], R58 ;  /* 0x0007cc3a01007387 */ /* 0x000fe40000100800 */
[--C-:B------:R-:W-:Y:S01]  /*1d4b0*/  IMAD.X R39, R39, 0x1, R0.reuse, P5 ;  /* 0x0000000127277824 */ /* 0x100fe200028e0600 */
[----:B------:R-:W-:Y:S01]  /*1d4c0*/  STL [R1+0x7a0], R59 ;  /* 0x0007a03b01007387 */ /* 0x000fe20000100800 */
[----:B------:R-:W-:Y:S01]  /*1d4d0*/  IADD3 R43, P5, R43, R8, RZ ;  /* 0x000000082b2b7210 */ /* 0x000fe20007fbe0ff */
[----:B------:R-:W-:-:S02]  /*1d4e0*/  IMAD.X R42, R42, 0x1, R0, P1 ;  /* 0x000000012a2a7824 */ /* 0x000fc400008e0600 */
        /* <DEDUP_REMOVED lines=8> */
[----:B------:R-:W-:Y:S01]  /*1d570*/  STL [R1+0x788], R38 ;  /* 0x0007882601007387 */ /* 0x000fe20000100800 */
[----:B0-----:R-:W3:Y:S01]  /*1d580*/  LDL.LU R2, [R1+0xd20] ;  /* 0x000d200001027983 */ /* 0x001ee20000300800 */
[----:B------:R-:W-:-:S02]  /*1d590*/  IMAD.MOV.U32 R37, RZ, RZ, c[0x0][0x18c] ;  /* 0x00006300ff257624 */ /* 0x000fc400078e00ff */
[----:B------:R-:W-:Y:S02]  /*1d5a0*/  IMAD.MOV.U32 R10, RZ, RZ, R48 ;  /* 0x000000ffff0a7224 */ /* 0x000fe400078e0030 */
[----:B------:R-:W-:Y:S02]  /*1d5b0*/  IMAD.SHL.U32 R48, R37, 0x40, RZ ;  /* 0x0000004025307824 */ /* 0x000fe400078e00ff */
[--C-:B------:R-:W-:Y:S02]  /*1d5c0*/  IMAD.X R41, R41, 0x1, R0.reuse, P2 ;  /* 0x0000000129297824 */ /* 0x100fe400010e0600 */
[----:B------:R-:W-:Y:S01]  /*1d5d0*/  IMAD.SHL.U32 R48, R48, 0x2, RZ ;  /* 0x0000000230307824 */ /* 0x000fe200078e00ff */
[----:B------:R-:W-:Y:S01]  /*1d5e0*/  IADD3 R36, P2, R36, R8, RZ ;  /* 0x0000000824247210 */ /* 0x000fe20007f5e0ff */
[----:B------:R-:W-:Y:S01]  /*1d5f0*/  STL [R1+0x7ac], R42 ;  /* 0x0007ac2a01007387 */ /* 0x000fe20000100800 */
[--C-:B------:R-:W-:Y:S02]  /*1d600*/  IMAD.X R40, R40, 0x1, R0.reuse, P3 ;  /* 0x0000000128287824 */ /* 0x100fe400018e0600 */
[----:B------:R-:W-:Y:S01]  /*1d610*/  STL [R1+0x7a4], R41 ;  /* 0x0007a42901007387 */ /* 0x000fe20000100800 */
[----:B------:R-:W-:Y:S02]  /*1d620*/  STL [R1+0x778], R36 ;  /* 0x0007782401007387 */ /* 0x000fe40000100800 */
[----:B------:R-:W-:Y:S01]  /*1d630*/  STL [R1+0x79c], R40 ;  /* 0x00079c2801007387 */ /* 0x000fe20000100800 */
[----:B--2---:R-:W-:Y:S01]  /*1d640*/  IADD3 R13, P3, R13, R48, RZ ;  /* 0x000000300d0d7210 */ /* 0x004fe20007f7e0ff */
[----:B------:R-:W-:-:S04]  /*1d650*/  IMAD.X R17, R17, 0x1, R0, P4 ;  /* 0x0000000111117824 */ /* 0x000fc800020e0600 */
[----:B------:R-:W-:Y:S01]  /*1d660*/  STL [R1+0x770], R13 ;  /* 0x0007700d01007387 */ /* 0x000fe20000100800 */
[----:B---3--:R-:W-:-:S05]  /*1d670*/  IMAD.X R2, R2, 0x1, R0, P5 ;  /* 0x0000000102027824 */ /* 0x008fca00028e0600 */
[----:B------:R0:W-:Y:S01]  /*1d680*/  STL [R1+0x78c], R2 ;  /* 0x00078c0201007387 */ /* 0x0001e20000100800 */
[----:B------:R1:W-:Y:S03]  /*1d690*/  STL [R1+0x794], R17 ;  /* 0x0007941101007387 */ /* 0x0003e60000100800 */
[----:B0-----:R-:W4:Y:S01]  /*1d6a0*/  LDL.LU R2, [R1+0xd1c] ;  /* 0x000d1c0001027983 */ /* 0x001f220000300800 */
[-C--:B------:R-:W-:Y:S02]  /*1d6b0*/  IADD3 R12, P4, R12, R48.reuse, RZ ;  /* 0x000000300c0c7210 */ /* 0x080fe40007f9e0ff */
[-C--:B------:R-:W-:Y:S01]  /*1d6c0*/  IADD3 R16, P5, R16, R48.reuse, RZ ;  /* 0x0000003010107210 */ /* 0x080fe20007fbe0ff */
[--C-:B------:R-:W-:Y:S01]  /*1d6d0*/  IMAD.X R21, R21, 0x1, R0.reuse, P6 ;  /* 0x0000000115157824 */ /* 0x100fe200030e0600 */
[-C--:B------:R-:W-:Y:S01]  /*1d6e0*/  IADD3 R25, P6, R25, R48.reuse, RZ ;  /* 0x0000003019197210 */ /* 0x080fe20007fde0ff */
[--C-:B------:R-:W-:Y:S01]  /*1d6f0*/  IMAD.X R20, R20, 0x1, R0.reuse, P1 ;  /* 0x0000000114147824 */ /* 0x100fe200008e0600 */
[----:B------:R0:W-:Y:S01]  /*1d700*/  STL [R1+0x768], R12 ;  /* 0x0007680c01007387 */ /* 0x0001e20000100800 */
[-C--:B------:R-:W-:Y:S01]  /*1d710*/  IADD3 R24, P1, R24, R48.reuse, RZ ;  /* 0x0000003018187210 */ /* 0x080fe20007f3e0ff */
[----:B------:R2:W-:Y:S02]  /*1d720*/  STL [R1+0x760], R16 ;  /* 0x0007601001007387 */ /* 0x0005e40000100800 */
[----:B------:R3:W-:Y:S02]  /*1d730*/  STL [R1+0x784], R21 ;  /* 0x0007841501007387 */ /* 0x0007e40000100800 */
[----:B------:R-:W-:Y:S01]  /*1d740*/  IMAD.X R61, R61, 0x1, R0, P2 ;  /* 0x000000013d3d7824 */ /* 0x000fe200010e0600 */
[----:B------:R0:W-:Y:S01]  /*1d750*/  STL [R1+0x758], R25 ;  /* 0x0007581901007387 */ /* 0x0001e20000100800 */
[----:B------:R-:W-:Y:S01]  /*1d760*/  IADD3 R60, P2, R60, R48, RZ ;  /* 0x000000303c3c7210 */ /* 0x000fe20007f5e0ff */
[----:B------:R0:W-:Y:S02]  /*1d770*/  STL [R1+0x77c], R20 ;  /* 0x00077c1401007387 */ /* 0x0001e40000100800 */
[----:B------:R-:W-:Y:S01]  /*1d780*/  IMAD.MOV.U32 R11, RZ, RZ, R49 ;  /* 0x000000ffff0b7224 */ /* 0x000fe200078e0031 */
[----:B------:R0:W-:Y:S01]  /*1d790*/  STL [R1+0x750], R24 ;  /* 0x0007501801007387 */ /* 0x0001e20000100800 */
[----:B------:R-:W2:Y:S02]  /*1d7a0*/  LDL.LU R49, [R1+0x740] ;  /* 0x0007400001317983 */ /* 0x000ea40000300800 */
[----:B------:R-:W-:-:S02]  /*1d7b0*/  IMAD.MOV.U32 R44, RZ, RZ, R50 ;  /* 0x000000ffff2c7224 */ /* 0x000fc400078e0032 */
[----:B------:R0:W-:Y:S01]  /*1d7c0*/  STL [R1+0x774], R61 ;  /* 0x0007743d01007387 */ /* 0x0001e20000100800 */
[----:B------:R-:W2:Y:S01]  /*1d7d0*/  LDL.LU R50, [R1+0x764] ;  /* 0x0007640001327983 */ /* 0x000ea20000300800 */
[----:B------:R-:W-:Y:S02]  /*1d7e0*/  IMAD.MOV.U32 R45, RZ, RZ, R51 ;  /* 0x000000ffff2d7224 */ /* 0x000fe400078e0033 */
[----:B------:R0:W-:Y:S02]  /*1d7f0*/  STL [R1+0x748], R60 ;  /* 0x0007483c01007387 */ /* 0x0001e40000100800 */
[----:B------:R-:W2:Y:S02]  /*1d800*/  LDL.LU R51, [R1+0x738] ;  /* 0x0007380001337983 */ /* 0x000ea40000300800 */
[----:B----4-:R-:W-:-:S05]  /*1d810*/  IMAD.X R3, R3, 0x1, R2, P3 ;  /* 0x0000000103037824 */ /* 0x010fca00018e0602 */
        /* <DEDUP_REMOVED lines=19> */
[----:B-1----:R-:W4:Y:S01]  /*1d950*/  LDL.LU R17, [R1+0x714] ;  /* 0x0007140001117983 */ /* 0x002f220000300800 */
[----:B0-----:R-:W4:Y:S01]  /*1d960*/  LDL.LU R12, [R1+0x6e8] ;  /* 0x0006e800010c7983 */ /* 0x001f220000300800 */
[----:B--2---:R-:W2:Y:S02]  /*1d970*/  LDL.LU R16, [R1+0x70c] ;  /* 0x00070c0001107983 */ /* 0x004ea40000300800 */
[----:B---3--:R-:W3:Y:S02]  /*1d980*/  LDL.LU R21, [R1+0x6e0] ;  /* 0x0006e00001157983 */ /* 0x008ee40000300800 */
[----:B------:R-:W2:Y:S01]  /*1d990*/  LDL.LU R25, [R1+0x704] ;  /* 0x0007040001197983 */ /* 0x000ea20000300800 */
[----:B------:R-:W2:Y:S01]  /*1d9a0*/  LDL.LU R20, [R1+0x6d8] ;  /* 0x0006d80001147983 */ /* 0x000ea20000300800 */
[----:B------:R-:W2:Y:S02]  /*1d9b0*/  LDL.LU R24, [R1+0x6fc] ;  /* 0x0006fc0001187983 */ /* 0x000ea40000300800 */
[----:B------:R-:W2:Y:S02]  /*1d9c0*/  LDL.LU R61, [R1+0x6d0] ;  /* 0x0006d000013d7983 */ /* 0x000ea40000300800 */
[----:B------:R-:W2:Y:S01]  /*1d9d0*/  LDL.LU R60, [R1+0x6f4] ;  /* 0x0006f400013c7983 */ /* 0x000ea20000300800 */
[----:B------:R-:W2:Y:S01]  /*1d9e0*/  LDL.LU R3, [R1+0x6c8] ;  /* 0x0006c80001037983 */ /* 0x000ea20000300800 */
[-C--:B------:R-:W-:Y:S01]  /*1d9f0*/  IADD3 R49, P3, R49, R48.reuse, RZ ;  /* 0x0000003031317210 */ /* 0x080fe20007f7e0ff */
[----:B------:R-:W-:Y:S01]  /*1da00*/  IMAD.X R50, R50, 0x1, R2, P4 ;  /* 0x0000000132327824 */ /* 0x000fe200020e0602 */
[----:B------:R-:W-:-:S03]  /*1da10*/  IADD3 R51, P4, R51, R48, RZ ;  /* 0x0000003033337210 */ /* 0x000fc60007f9e0ff */
[----:B------:R0:W-:Y:S01]  /*1da20*/  STL [R1+0x740], R49 ;  /* 0x0007403101007387 */ /* 0x0001e20000100800 */
[----:B------:R1:W-:Y:S02]  /*1da30*/  STL [R1+0x764], R50 ;  /* 0x0007643201007387 */ /* 0x0003e40000100800 */
[----:B------:R0:W-:Y:S02]  /*1da40*/  STL [R1+0x738], R51 ;  /* 0x0007383301007387 */ /* 0x0001e40000100800 */
[--C-:B----4-:R-:W-:Y:S01]  /*1da50*/  IMAD.X R46, R46, 0x1, R2.reuse, P5 ;  /* 0x000000012e2e7824 */ /* 0x110fe200028e0602 */
[-C--:B------:R-:W-:Y:S01]  /*1da60*/  IADD3 R47, P5, R47, R48.reuse, RZ ;  /* 0x000000302f2f7210 */ /* 0x080fe20007fbe0ff */
[--C-:B------:R-:W-:Y:S01]  /*1da70*/  IMAD.X R54, R54, 0x1, R2.reuse, P6 ;  /* 0x0000000136367824 */ /* 0x100fe200030e0602 */
[-C--:B------:R-:W-:Y:S01]  /*1da80*/  IADD3 R55, P6, R55, R48.reuse, RZ ;  /* 0x0000003037377210 */ /* 0x080fe20007fde0ff */
[--C-:B------:R-:W-:Y:S01]  /*1da90*/  IMAD.X R58, R58, 0x1, R2.reuse, P1 ;  /* 0x000000013a3a7824 */ /* 0x100fe200008e0602 */
[----:B------:R4:W-:Y:S01]  /*1daa0*/  STL [R1+0x75c], R46 ;  /* 0x00075c2e01007387 */ /* 0x0009e20000100800 */
[-C--:B------:R-:W-:Y:S01]  /*1dab0*/  IADD3 R59, P1, R59, R48.reuse, RZ ;  /* 0x000000303b3b7210 */ /* 0x080fe20007f3e0ff */
[----:B------:R0:W-:Y:S02]  /*1dac0*/  STL [R1+0x730], R47 ;  /* 0x0007302f01007387 */ /* 0x0001e40000100800 */
        /* <DEDUP_REMOVED lines=28> */
[--C-:B--2---:R-:W-:Y:S01]  /*1dc90*/  IMAD.X R16, R16, 0x1, R2.reuse, P3 ;  /* 0x0000000110107824 */ /* 0x104fe200018e0602 */
[----:B------:R2:W-:Y:S01]  /*1dca0*/  STL [R1+0x71c], R40 ;  /* 0x00071c2801007387 */ /* 0x0005e20000100800 */
[-C--:B---3--:R-:W-:Y:S01]  /*1dcb0*/  IADD3 R21, P3, R21, R48.reuse, RZ ;  /* 0x0000003015157210 */ /* 0x088fe20007f7e0ff */
[----:B------:R2:W-:Y:S02]  /*1dcc0*/  STL [R1+0x6f0], R13 ;  /* 0x0006f00d01007387 */ /* 0x0005e40000100800 */
[--C-:B------:R-:W-:Y:S01]  /*1dcd0*/  IMAD.X R25, R25, 0x1, R2.reuse, P4 ;  /* 0x0000000119197824 */ /* 0x100fe200020e0602 */
[----:B------:R0:W-:Y:S01]  /*1dce0*/  STL [R1+0x714], R17 ;  /* 0x0007141101007387 */ /* 0x0001e20000100800 */
[-C--:B------:R-:W-:Y:S01]  /*1dcf0*/  IADD3 R20, P4, R20, R48.reuse, RZ ;  /* 0x0000003014147210 */ /* 0x080fe20007f9e0ff */
[----:B------:R0:W-:Y:S02]  /*1dd00*/  STL [R1+0x6e8], R12 ;  /* 0x0006e80c01007387 */ /* 0x0001e40000100800 */
[--C-:B------:R-:W-:Y:S01]  /*1dd10*/  IMAD.X R24, R24, 0x1, R2.reuse, P5 ;  /* 0x0000000118187824 */ /* 0x100fe200028e0602 */
[----:B------:R1:W-:Y:S01]  /*1dd20*/  STL [R1+0x70c], R16 ;  /* 0x00070c1001007387 */ /* 0x0003e20000100800 */
[----:B------:R2:W-:Y:S01]  /*1dd30*/  STL [R1+0x6e0], R21 ;  /* 0x0006e01501007387 */ /* 0x0005e20000100800 */
[-C--:B------:R-:W-:Y:S01]  /*1dd40*/  IADD3 R61, P5, R61, R48.reuse, RZ ;  /* 0x000000303d3d7210 */ /* 0x080fe20007fbe0ff */
[----:B------:R2:W-:Y:S02]  /*1dd50*/  STL [R1+0x704], R25 ;  /* 0x0007041901007387 */ /* 0x0005e40000100800 */
[--C-:B------:R-:W-:Y:S01]  /*1dd60*/  IMAD.X R60, R60, 0x1, R2.reuse, P6 ;  /* 0x000000013c3c7824 */ /* 0x100fe200030e0602 */
[----:B------:R2:W-:Y:S01]  /*1dd70*/  STL [R1+0x6d8], R20 ;  /* 0x0006d81401007387 */ /* 0x0005e20000100800 */
[----:B------:R2:W-:Y:S01]  /*1dd80*/  STL [R1+0x6fc], R24 ;  /* 0x0006fc1801007387 */ /* 0x0005e20000100800 */
[-C--:B------:R-:W-:Y:S01]  /*1dd90*/  IADD3 R3, P6, R3, R48.reuse, RZ ;  /* 0x0000003003037210 */ /* 0x080fe20007fde0ff */
[----:B0-----:R-:W3:Y:S01]  /*1dda0*/  LDL.LU R49, [R1+0x6ec] ;  /* 0x0006ec0001317983 */ /* 0x001ee20000300800 */
[----:B------:R0:W-:Y:S01]  /*1ddb0*/  STL [R1+0x6d0], R61 ;  /* 0x0006d03d01007387 */ /* 0x0001e20000100800 */
[----:B-1----:R-:W3:Y:S02]  /*1ddc0*/  LDL.LU R50, [R1+0x6c0] ;  /* 0x0006c00001327983 */ /* 0x002ee40000300800 */
[----:B------:R1:W-:Y:S02]  /*1ddd0*/  STL [R1+0x6f4], R60 ;  /* 0x0006f43c01007387 */ /* 0x0003e40000100800 */
[----:B------:R-:W3:Y:S01]  /*1dde0*/  LDL.LU R51, [R1+0x6e4] ;  /* 0x0006e40001337983 */ /* 0x000ee20000300800 */
[----:B------:R0:W-:Y:S01]  /*1ddf0*/  STL [R1+0x6c8], R3 ;  /* 0x0006c80301007387 */ /* 0x0001e20000100800 */
[----:B----4-:R-:W4:Y:S02]  /*1de00*/  LDL.LU R46, [R1+0x6b8] ;  /* 0x0006b800012e7983 */ /* 0x010f240000300800 */
        /* <DEDUP_REMOVED lines=24> */
[----:B0-----:R-:W2:Y:S02]  /*1df90*/  LDL.LU R61, [R1+0x67c] ;  /* 0x00067c00013d7983 */ /* 0x001ea40000300800 */
[----:B-1----:R-:W2:Y:S01]  /*1dfa0*/  LDL.LU R60, [R1+0x650] ;  /* 0x00065000013c7983 */ /* 0x002ea20000300800 */
[----:B------:R-:W2:Y:S01]  /*1dfb0*/  LDL.LU R3, [R1+0x674] ;  /* 0x0006740001037983 */ /* 0x000ea20000300800 */
[--C-:B---3--:R-:W-:Y:S01]  /*1dfc0*/  IMAD.X R49, R49, 0x1, R2.reuse, P1 ;  /* 0x0000000131317824 */ /* 0x108fe200008e0602 */
[-C--:B------:R-:W-:Y:S01]  /*1dfd0*/  IADD3 R50, P1, R50, R48.reuse, RZ ;  /* 0x0000003032327210 */ /* 0x080fe20007f3e0ff */
[--C-:B------:R-:W-:Y:S01]  /*1dfe0*/  IMAD.X R51, R51, 0x1, R2.reuse, P2 ;  /* 0x0000000133337824 */ /* 0x100fe200010e0602 */
[-C--:B----4-:R-:W-:Y:S01]  /*1dff0*/  IADD3 R46, P2, R46, R48.reuse, RZ ;  /* 0x000000302e2e7210 */ /* 0x090fe20007f5e0ff */
        /* <DEDUP_REMOVED lines=30> */
[-C--:B--2---:R-:W-:Y:S01]  /*1e1e0*/  IADD3 R40, P4, R40, R48.reuse, RZ ;  /* 0x0000003028287210 */ /* 0x084fe20007f9e0ff */
        /* <DEDUP_REMOVED lines=17> */
[----:B------:R4:W-:Y:S02]  /*1e300*/  STL [R1+0x68c], R21 ;  /* 0x00068c1501007387 */ /* 0x0009e40000100800 */
[--C-:B------:R-:W-:Y:S01]  /*1e310*/  IMAD.X R61, R61, 0x1, R2.reuse, P3 ;  /* 0x000000013d3d7824 */ /* 0x100fe200018e0602 */
[----:B------:R4:W-:Y:S01]  /*1e320*/  STL [R1+0x660], R25 ;  /* 0x0006601901007387 */ /* 0x0009e20000100800 */
[-C--:B------:R-:W-:Y:S01]  /*1e330*/  IADD3 R60, P3, R60, R48.reuse, RZ ;  /* 0x000000303c3c7210 */ /* 0x080fe20007f7e0ff */
[----:B------:R4:W-:Y:S02]  /*1e340*/  STL [R1+0x684], R20 ;  /* 0x0006841401007387 */ /* 0x0009e40000100800 */
[----:B------:R4:W-:Y:S02]  /*1e350*/  STL [R1+0x658], R24 ;  /* 0x0006581801007387 */ /* 0x0009e40000100800 */
[--C-:B------:R-:W-:Y:S01]  /*1e360*/  IMAD.X R3, R3, 0x1, R2.reuse, P4 ;  /* 0x0000000103037824 */ /* 0x100fe200020e0602 */
[----:B0-----:R-:W2:Y:S01]  /*1e370*/  LDL.LU R49, [R1+0x648] ;  /* 0x0006480001317983 */ /* 0x001ea20000300800 */
[----:B------:R0:W-:Y:S02]  /*1e380*/  STL [R1+0x67c], R61 ;  /* 0x00067c3d01007387 */ /* 0x0001e40000100800 */
[----:B-1----:R-:W2:Y:S02]  /*1e390*/  LDL.LU R50, [R1+0x66c] ;  /* 0x00066c0001327983 */ /* 0x002ea40000300800 */
[----:B------:R1:W-:Y:S01]  /*1e3a0*/  STL [R1+0x650], R60 ;  /* 0x0006503c01007387 */ /* 0x0003e20000100800 */
[----:B---3--:R-:W3:Y:S01]  /*1e3b0*/  LDL.LU R51, [R1+0x640] ;  /* 0x0006400001337983 */ /* 0x008ee20000300800 */
[----:B------:R0:W-:Y:S02]  /*1e3c0*/  STL [R1+0x674], R3 ;  /* 0x0006740301007387 */ /* 0x0001e40000100800 */
[----:B----4-:R-:W4:Y:S02]  /*1e3d0*/  LDL.LU R46, [R1+0x664] ;  /* 0x00066400012e7983 */ /* 0x010f240000300800 */
        /* <DEDUP_REMOVED lines=24> */
[----:B0-----:R-:W4:Y:S01]  /*1e560*/  LDL.LU R61, [R1+0x5d8] ;  /* 0x0005d800013d7983 */ /* 0x001f220000300800 */
[----:B-1----:R-:W4:Y:S01]  /*1e570*/  LDL.LU R60, [R1+0x5fc] ;  /* 0x0005fc00013c7983 */ /* 0x002f220000300800 */
[----:B------:R-:W4:Y:S01]  /*1e580*/  LDL.LU R3, [R1+0x5d0] ;  /* 0x0005d00001037983 */ /* 0x000f220000300800 */
[-C--:B--2---:R-:W-:Y:S01]  /*1e590*/  IADD3 R49, P4, R49, R48.reuse, RZ ;  /* 0x0000003031317210 */ /* 0x084fe20007f9e0ff */
[--C-:B------:R-:W-:Y:S01]  /*1e5a0*/  IMAD.X R50, R50, 0x1, R2.reuse, P5 ;  /* 0x0000000132327824 */ /* 0x100fe200028e0602 */
[-C--:B---3--:R-:W-:Y:S01]  /*1e5b0*/  IADD3 R51, P5, R51, R48.reuse, RZ ;  /* 0x0000003033337210 */ /* 0x088fe20007fbe0ff */
[--C-:B----4-:R-:W-:Y:S01]  /*1e5c0*/  IMAD.X R46, R46, 0x1, R2.reuse, P6 ;  /* 0x000000012e2e7824 */ /* 0x110fe200030e0602 */
[----:B------:R-:W-:Y:S01]  /*1e5d0*/  IADD3 R47, P6, R47, R48, RZ ;  /* 0x000000302f2f7210 */ /* 0x000fe20007fde0ff */
[----:B------:R0:W-:Y:S01]  /*1e5e0*/  STL [R1+0x648], R49 ;  /* 0x0006483101007387 */ /* 0x0001e20000100800 */
[----:B------:R-:W-:-:S02]  /*1e5f0*/  IMAD.X R54, R54, 0x1, R2, P1 ;  /* 0x0000000136367824 */ /* 0x000fc400008e0602 */
[----:B------:R1:W-:Y:S01]  /*1e600*/  STL [R1+0x66c], R50 ;  /* 0x00066c3201007387 */ /* 0x0003e20000100800 */
[-C--:B------:R-:W-:Y:S01]  /*1e610*/  IADD3 R55, P1, R55, R48.reuse, RZ ;  /* 0x0000003037377210 */ /* 0x080fe20007f3e0ff */
[----:B------:R2:W-:Y:S01]  /*1e620*/  STL [R1+0x640], R51 ;  /* 0x0006403301007387 */ /* 0x0005e20000100800 */
[--C-:B------:R-:W-:Y:S02]  /*1e630*/  IMAD.X R58, R58, 0x1, R2.reuse, P2 ;  /* 0x000000013a3a7824 */ /* 0x100fe400010e0602 */
[----:B------:R3:W-:Y:S01]  /*1e640*/  STL [R1+0x664], R46 ;  /* 0x0006642e01007387 */ /* 0x0007e20000100800 */
[-C--:B------:R-:W-:Y:S01]  /*1e650*/  IADD3 R59, P2, R59, R48.reuse, RZ ;  /* 0x000000303b3b7210 */ /* 0x080fe20007f5e0ff */
[----:B------:R3:W-:Y:S01]  /*1e660*/  STL [R1+0x638], R47 ;  /* 0x0006382f01007387 */ /* 0x0007e20000100800 */
[--C-:B------:R-:W-:Y:S02]  /*1e670*/  IMAD.X R28, R28, 0x1, R2.reuse, P3 ;  /* 0x000000011c1c7824 */ /* 0x100fe400018e0602 */
[----:B------:R0:W-:Y:S01]  /*1e680*/  STL [R1+0x65c], R54 ;  /* 0x00065c3601007387 */ /* 0x0001e20000100800 */
        /* <DEDUP_REMOVED lines=35> */
[----:B------:R1:W-:Y:S02]  /*1e8c0*/  STL [R1+0x614], R16 ;  /* 0x0006141001007387 */ /* 0x0003e40000100800 */
[----:B------:R2:W-:Y:S01]  /*1e8d0*/  STL [R1+0x5e8], R21 ;  /* 0x0005e81501007387 */ /* 0x0005e20000100800 */
[----:B------:R-:W-:Y:S01]  /*1e8e0*/  IADD3 R61, P6, R61, R48, RZ ;  /* 0x000000303d3d7210 */ /* 0x000fe20007fde0ff */
[----:B------:R3:W-:Y:S01]  /*1e8f0*/  STL [R1+0x60c], R25 ;  /* 0x00060c1901007387 */ /* 0x0007e20000100800 */
[----:B------:R-:W-:-:S02]  /*1e900*/  IMAD.X R60, R60, 0x1, R2, P1 ;  /* 0x000000013c3c7824 */ /* 0x000fc400008e0602 */
[----:B------:R3:W-:Y:S02]  /*1e910*/  STL [R1+0x5e0], R20 ;  /* 0x0005e01401007387 */ /* 0x0007e40000100800 */
[----:B------:R3:W-:Y:S01]  /*1e920*/  STL [R1+0x604], R24 ;  /* 0x0006041801007387 */ /* 0x0007e20000100800 */
[-C--:B------:R-:W-:Y:S01]  /*1e930*/  IADD3 R3, P1, R3, R48.reuse, RZ ;  /* 0x0000003003037210 */ /* 0x080fe20007f3e0ff */
[----:B0-----:R-:W4:Y:S01]  /*1e940*/  LDL.LU R49, [R1+0x5f4] ;  /* 0x0005f40001317983 */ /* 0x001f220000300800 */
[----:B------:R0:W-:Y:S02]  /*1e950*/  STL [R1+0x5d8], R61 ;  /* 0x0005d83d01007387 */ /* 0x0001e40000100800 */
[----:B-1----:R-:W4:Y:S02]  /*1e960*/  LDL.LU R50, [R1+0x5c8] ;  /* 0x0005c80001327983 */ /* 0x002f240000300800 */
[----:B------:R1:W-:Y:S01]  /*1e970*/  STL [R1+0x5fc], R60 ;  /* 0x0005fc3c01007387 */ /* 0x0003e20000100800 */
[----:B--2---:R-:W2:Y:S01]  /*1e980*/  LDL.LU R51, [R1+0x5ec] ;  /* 0x0005ec0001337983 */ /* 0x004ea20000300800 */
[----:B------:R0:W-:Y:S02]  /*1e990*/  STL [R1+0x5d0], R3 ;  /* 0x0005d00301007387 */ /* 0x0001e40000100800 */
[----:B---3--:R-:W3:Y:S02]  /*1e9a0*/  LDL.LU R46, [R1+0x5c0] ;  /* 0x0005c000012e7983 */ /* 0x008ee40000300800 */
        /* <DEDUP_REMOVED lines=24> */
[----:B0-----:R-:W3:Y:S01]  /*1eb30*/  LDL.LU R61, [R1+0x584] ;  /* 0x00058400013d7983 */ /* 0x001ee20000300800 */
[----:B-1----:R-:W3:Y:S01]  /*1eb40*/  LDL.LU R60, [R1+0x558] ;  /* 0x00055800013c7983 */ /* 0x002ee20000300800 */
[----:B------:R-:W3:Y:S02]  /*1eb50*/  LDL.LU R3, [R1+0x57c] ;  /* 0x00057c0001037983 */ /* 0x000ee40000300800 */
[--C-:B----4-:R-:W-:Y:S01]  /*1eb60*/  IMAD.X R49, R49, 0x1, R2.reuse, P2 ;  /* 0x0000000131317824 */ /* 0x110fe200010e0602 */
[-C--:B------:R-:W-:Y:S01]  /*1eb70*/  IADD3 R50, P2, R50, R48.reuse, RZ ;  /* 0x0000003032327210 */ /* 0x080fe20007f5e0ff */
[--C-:B--2---:R-:W-:Y:S01]  /*1eb80*/  IMAD.X R51, R51, 0x1, R2.reuse, P3 ;  /* 0x0000000133337824 */ /* 0x104fe200018e0602 */
[-C--:B---3--:R-:W-:Y:S01]  /*1eb90*/  IADD3 R46, P3, R46, R48.reuse, RZ ;  /* 0x000000302e2e7210 */ /* 0x088fe20007f7e0ff */
        /* <DEDUP_REMOVED lines=88> */
[----:B------:R-:W3:Y:S01]  /*1f120*/  LDL.LU R3, [R1+0x4d8] ;  /* 0x0004d80001037983 */ /* 0x000ee20000300800 */
[-C--:B----4-:R-:W-:Y:S01]  /*1f130*/  IADD3 R49, P5, R49, R48.reuse, RZ ;  /* 0x0000003031317210 */ /* 0x090fe20007fbe0ff */
[--C-:B------:R-:W-:Y:S01]  /*1f140*/  IMAD.X R50, R50, 0x1, R2.reuse, P6 ;  /* 0x0000000132327824 */ /* 0x100fe200030e0602 */
[-C--:B--2---:R-:W-:Y:S01]  /*1f150*/  IADD3 R51, P6, R51, R48.reuse, RZ ;  /* 0x0000003033337210 */ /* 0x084fe20007fde0ff */
[--C-:B---3--:R-:W-:Y:S01]  /*1f160*/  IMAD.X R46, R46, 0x1, R2.reuse, P1 ;  /* 0x000000012e2e7824 */ /* 0x108fe200008e0602 */
        /* <DEDUP_REMOVED lines=187> */
[----:B------:R-:W-:Y:S01]  /*1fd20*/  STL [R1+0x458], R49 ;  /* 0x0004583101007387 */ /* 0x000fe20000100800 */
        /* <DEDUP_REMOVED lines=9> */
[----:B------:R-:W-:Y:S01]  /*1fdc0*/  STL [R1+0x46c], R54 ;  /* 0x00046c3601007387 */ /* 0x000fe20000100800 */
[----:B------:R-:W-:Y:S01]  /*1fdd0*/  IADD3 R9, P5, R9, R48, RZ ;  /* 0x0000003009097210 */ /* 0x000fe20007fbe0ff */
[----:B------:R-:W-:Y:S01]  /*1fde0*/  STL [R1+0x440], R55 ;  /* 0x0004403701007387 */ /* 0x000fe20000100800 */
[----:B------:R-:W-:-:S02]  /*1fdf0*/  IMAD.X R8, R8, 0x1, R2, P6 ;  /* 0x0000000108087824 */ /* 0x000fc400030e0602 */
[----:B------:R-:W-:Y:S01]  /*1fe00*/  STL [R1+0x464], R58 ;  /* 0x0004643a01007387 */ /* 0x000fe20000100800 */
[-C--:B------:R-:W-:Y:S01]  /*1fe10*/  IADD3 R39, P6, R39, R48.reuse, RZ ;  /* 0x0000003027277210 */ /* 0x080fe20007fde0ff */
[----:B------:R-:W-:Y:S01]  /*1fe20*/  STL [R1+0x438], R59 ;  /* 0x0004383b01007387 */ /* 0x000fe20000100800 */
[--C-:B------:R-:W-:Y:S02]  /*1fe30*/  IMAD.X R43, R43, 0x1, R2.reuse, P1 ;  /* 0x000000012b2b7824 */ /* 0x100fe400008e0602 */
[----:B------:R0:W-:Y:S01]  /*1fe40*/  STL [R1+0x45c], R28 ;  /* 0x00045c1c01007387 */ /* 0x0001e20000100800 */
[-C--:B------:R-:W-:Y:S01]  /*1fe50*/  IADD3 R38, P1, R38, R48.reuse, RZ ;  /* 0x0000003026267210 */ /* 0x080fe20007f3e0ff */
[----:B------:R1:W-:Y:S01]  /*1fe60*/  STL [R1+0x430], R9 ;  /* 0x0004300901007387 */ /* 0x0003e20000100800 */
[--C-:B------:R-:W-:Y:S02]  /*1fe70*/  IMAD.X R42, R42, 0x1, R2.reuse, P2 ;  /* 0x000000012a2a7824 */ /* 0x100fe400010e0602 */
[----:B------:R2:W-:Y:S01]  /*1fe80*/  STL [R1+0x454], R8 ;  /* 0x0004540801007387 */ /* 0x0005e20000100800 */
[----:B------:R-:W-:Y:S01]  /*1fe90*/  IADD3 R37, P2, R37, R48, RZ ;  /* 0x0000003025257210 */ /* 0x000fe20007f5e0ff */
[----:B------:R-:W-:Y:S01]  /*1fea0*/  STL [R1+0x428], R39 ;  /* 0x0004282701007387 */ /* 0x000fe20000100800 */
[----:B------:R-:W-:-:S02]  /*1feb0*/  IMAD.X R41, R41, 0x1, R2, P3 ;  /* 0x0000000129297824 */ /* 0x000fc400018e0602 */
[----:B------:R3:W-:Y:S01]  /*1fec0*/  STL [R1+0x44c], R43 ;  /* 0x00044c2b01007387 */ /* 0x0007e20000100800 */
[-C--:B------:R-:W-:Y:S01]  /*1fed0*/  IADD3 R36, P3, R36, R48.reuse, RZ ;  /* 0x0000003024247210 */ /* 0x080fe20007f7e0ff */
[----:B------:R-:W-:Y:S01]  /*1fee0*/  STL [R1+0x420], R38 ;  /* 0x0004202601007387 */ /* 0x000fe20000100800 */
[--C-:B------:R-:W-:Y:S02]  /*1fef0*/  IMAD.X R40, R40, 0x1, R2.reuse, P4 ;  /* 0x0000000128287824 */ /* 0x100fe400020e0602 */
[----:B------:R3:W-:Y:S01]  /*1ff00*/  STL [R1+0x444], R42 ;  /* 0x0004442a01007387 */ /* 0x0007e20000100800 */
[-C--:B------:R-:W-:Y:S01]  /*1ff10*/  IADD3 R13, P4, R13, R48.reuse, RZ ;  /* 0x000000300d0d7210 */ /* 0x080fe20007f9e0ff */
[----:B------:R-:W-:Y:S01]  /*1ff20*/  STL [R1+0xb68], R37 ;  /* 0x000b682501007387 */ /* 0x000fe20000100800 */
        /* <DEDUP_REMOVED lines=13> */
[----:B------:R1:W-:Y:S02]  /*20000*/  STL [R1+0x424], R16 ;  /* 0x0004241001007387 */ /* 0x0003e40000100800 */
[----:B------:R-:W-:Y:S01]  /*20010*/  STL [R1+0xb78], R21 ;  /* 0x000b781501007387 */ /* 0x000fe20000100800 */
[----:B------:R-:W-:Y:S01]  /*20020*/  IADD3 R61, P2, R61, R48, RZ ;  /* 0x000000303d3d7210 */ /* 0x000fe20007f5e0ff */
[----:B------:R3:W-:Y:S01]  /*20030*/  STL [R1+0x41c], R25 ;  /* 0x00041c1901007387 */ /* 0x0007e20000100800 */
[----:B------:R-:W-:-:S02]  /*20040*/  IMAD.X R60, R60, 0x1, R2, P3 ;  /* 0x000000013c3c7824 */ /* 0x000fc400018e0602 */
[----:B------:R-:W-:Y:S02]  /*20050*/  STL [R1+0xb74], R20 ;  /* 0x000b741401007387 */ /* 0x000fe40000100800 */
[----:B------:R3:W-:Y:S01]  /*20060*/  STL [R1+0x418], R24 ;  /* 0x0004181801007387 */ /* 0x0007e20000100800 */
[-C--:B------:R-:W-:Y:S01]  /*20070*/  IADD3 R3, P3, R3, R48.reuse, RZ ;  /* 0x0000003003037210 */ /* 0x080fe20007f7e0ff */
[----:B0-----:R-:W4:Y:S01]  /*20080*/  LDL.LU R28, [R1+0x410] ;  /* 0x00041000011c7983 */ /* 0x001f220000300800 */
[----:B------:R-:W-:Y:S02]  /*20090*/  STL [R1+0xb80], R61 ;  /* 0x000b803d01007387 */ /* 0x000fe40000100800 */
        /* <DEDUP_REMOVED lines=20> */
[----:B0-----:R-:W3:Y:S02]  /*201e0*/  LDL.LU R60, [R1+0xba4] ;  /* 0x000ba400013c7983 */ /* 0x001ee40000300800 */
[----:B------:R-:W3:Y:S01]  /*201f0*/  LDL.LU R61, [R1+0x3e8] ;  /* 0x0003e800013d7983 */ /* 0x000ee20000300800 */
[----:B-1----:R-:W3:Y:S01]  /*20200*/  LDL.LU R3, [R1+0xbac] ;  /* 0x000bac0001037983 */ /* 0x002ee20000300800 */
        /* <DEDUP_REMOVED lines=9> */
[--C-:B----4-:R-:W-:Y:S01]  /*202a0*/  IMAD.X R28, R28, 0x1, R2.reuse, P4 ;  /* 0x000000011c1c7824 */ /* 0x110fe200020e0602 */
[----:B------:R-:W-:Y:S01]  /*202b0*/  IADD3 R9, P4, R9, R48, RZ ;  /* 0x0000003009097210 */ /* 0x000fe20007f9e0ff */
[----:B--2---:R-:W-:-:S03]  /*202c0*/  IMAD.X R8, R8, 0x1, R2, P5 ;  /* 0x0000000108087824 */ /* 0x004fc600028e0602 */
[----:B------:R0:W-:Y:S01]  /*202d0*/  STL [R1+0x410], R28 ;  /* 0x0004101c01007387 */ /* 0x0001e20000100800 */
[-C--:B---3--:R-:W-:Y:S01]  /*202e0*/  IADD3 R43, P5, R43, R48.reuse, RZ ;  /* 0x000000302b2b7210 */ /* 0x088fe20007fbe0ff */
[--C-:B------:R-:W-:Y:S01]  /*202f0*/  IMAD.X R39, R39, 0x1, R2.reuse, P6 ;  /* 0x0000000127277824 */ /* 0x100fe200030e0602 */
[-C--:B------:R-:W-:Y:S01]  /*20300*/  IADD3 R42, P6, R42, R48.reuse, RZ ;  /* 0x000000302a2a7210 */ /* 0x080fe20007fde0ff */
[--C-:B------:R-:W-:Y:S01]  /*20310*/  IMAD.X R38, R38, 0x1, R2.reuse, P1 ;  /* 0x0000000126267824 */ /* 0x100fe200008e0602 */
[----:B0-----:R0:W5:Y:S01]  /*20320*/  LDL.LU R28, [R1+0xd18] ;  /* 0x000d1800011c7983 */ /* 0x0011620000300800 */
[----:B------:R1:W-:Y:S01]  /*20330*/  STL [R1+0xb88], R9 ;  /* 0x000b880901007387 */ /* 0x0003e20000100800 */
[-C--:B------:R-:W-:Y:S01]  /*20340*/  IADD3 R41, P1, R41, R48.reuse, RZ ;  /* 0x0000003029297210 */ /* 0x080fe20007f3e0ff */
[----:B------:R-:W-:Y:S01]  /*20350*/  IMAD.X R37, R37, 0x1, R2, P2 ;  /* 0x0000000125257824 */ /* 0x000fe200010e0602 */
[----:B-1----:R0:W5:Y:S01]  /*20360*/  LDL.LU R9, [R1+0xd14] ;  /* 0x000d140001097983 */ /* 0x0021620000300800 */
[----:B------:R1:W-:Y:S01]  /*20370*/  STL [R1+0x40c], R8 ;  /* 0x00040c0801007387 */ /* 0x0003e20000100800 */
[----:B------:R-:W-:-:S02]  /*20380*/  IADD3 R40, P2, R40, R48, RZ ;  /* 0x0000003028287210 */ /* 0x000fc40007f5e0ff */
[----:B-1----:R0:W5:Y:S01]  /*20390*/  LDL.LU R8, [R1+0xd10] ;  /* 0x000d100001087983 */ /* 0x0021620000300800 */
[----:B------:R1:W-:Y:S02]  /*203a0*/  STL [R1+0xb84], R43 ;  /* 0x000b842b01007387 */ /* 0x0003e40000100800 */
[--C-:B------:R-:W-:Y:S01]  /*203b0*/  IMAD.X R36, R36, 0x1, R2.reuse, P3 ;  /* 0x0000000124247824 */ /* 0x100fe200018e0602 */
[----:B-1----:R0:W5:Y:S01]  /*203c0*/  LDL.LU R43, [R1+0xd0c] ;  /* 0x000d0c00012b7983 */ /* 0x0021620000300800 */
[----:B------:R1:W-:Y:S01]  /*203d0*/  STL [R1+0x408], R39 ;  /* 0x0004082701007387 */ /* 0x0003e20000100800 */
[-C--:B------:R-:W-:Y:S02]  /*203e0*/  IADD3 R17, P3, R17, R48.reuse, RZ ;  /* 0x0000003011117210 */ /* 0x080fe40007f7e0ff */
[----:B-1----:R0:W5:Y:S01]  /*203f0*/  LDL.LU R39, [R1+0xd08] ;  /* 0x000d080001277983 */ /* 0x0021620000300800 */
[----:B------:R1:W-:Y:S02]  /*20400*/  STL [R1+0xb90], R42 ;  /* 0x000b902a01007387 */ /* 0x0003e40000100800 */
        /* <DEDUP_REMOVED lines=29> */
[----:B------:R1:W-:Y:S03]  /*205e0*/  STL [R1+0xb9c], R25 ;  /* 0x000b9c1901007387 */ /* 0x0003e60000100800 */
        /* <DEDUP_REMOVED lines=12> */
[----:B-1----:R-:W2:Y:S01]  /*206b0*/  LDL.LU R3, [R1+0xcc4] ;  /* 0x000cc40001037983 */ /* 0x002ea20000300800 */
[--C-:B------:R-:W-:Y:S01]  /*206c0*/  IMAD.X R49, R49, 0x1, R2.reuse, P3 ;  /* 0x0000000131317824 */ /* 0x100fe200018e0602 */
[-C--:B------:R-:W-:Y:S01]  /*206d0*/  IADD3 R50, P3, R50, R48.reuse, RZ ;  /* 0x0000003032327210 */ /* 0x080fe20007f7e0ff */
[--C-:B------:R-:W-:Y:S01]  /*206e0*/  IMAD.X R51, R51, 0x1, R2.reuse, P4 ;  /* 0x0000000133337824 */ /* 0x100fe200020e0602 */
[----:B------:R-:W-:Y:S01]  /*206f0*/  IADD3 R46, P4, R46, R48, RZ ;  /* 0x000000302e2e7210 */ /* 0x000fe20007f9e0ff */
[--C-:B------:R-:W-:Y:S01]  /*20700*/  IMAD.X R47, R47, 0x1, R2.reuse, P5 ;  /* 0x000000012f2f7824 */ /* 0x100fe200028e0602 */
[----:B------:R-:W-:Y:S01]  /*20710*/  STL [R1+0x3e4], R49 ;  /* 0x0003e43101007387 */ /* 0x000fe20000100800 */
[----:B------:R-:W-:-:S02]  /*20720*/  IMAD.X R54, R54, 0x1, R2, P6 ;  /* 0x0000000136367824 */ /* 0x000fc400030e0602 */
[----:B------:R-:W-:Y:S02]  /*20730*/  STL [R1+0x3cc], R50 ;  /* 0x0003cc3201007387 */ /* 0x000fe40000100800 */
[--C-:B------:R-:W-:Y:S01]  /*20740*/  IMAD.X R55, R55, 0x1, R2.reuse, P1 ;  /* 0x0000000137377824 */ /* 0x100fe200008e0602 */
[----:B------:R-:W-:Y:S01]  /*20750*/  STL [R1+0x3e0], R51 ;  /* 0x0003e03301007387 */ /* 0x000fe20000100800 */
[----:B------:R1:W-:Y:S02]  /*20760*/  STL [R1+0x3c4], R46 ;  /* 0x0003c42e01007387 */ /* 0x0003e40000100800 */
[----:B------:R3:W-:Y:S02]  /*20770*/  STL [R1+0x3dc], R47 ;  /* 0x0003dc2f01007387 */ /* 0x0007e40000100800 */
[----:B------:R-:W-:Y:S01]  /*20780*/  STL [R1+0x3d8], R54 ;  /* 0x0003d83601007387 */ /* 0x000fe20000100800 */
[----:B------:R-:W-:Y:S01]  /*20790*/  STL [R1+0x3d4], R55 ;  /* 0x0003d43701007387 */ /* 0x000fe20000100800 */
[----:B------:R-:W-:-:S02]  /*207a0*/  IMAD.X R58, R58, 0x1, R2, P2 ;  /* 0x000000013a3a7824 */ /* 0x000fc400010e0602 */
[----:B------:R-:W-:Y:S02]  /*207b0*/  IMAD.X R59, R59, 0x1, R2, P3 ;  /* 0x000000013b3b7824 */ /* 0x000fe400018e0602 */
[----:B-1----:R-:W-:Y:S02]  /*207c0*/  IMAD.MOV.U32 R46, RZ, RZ, R4 ;  /* 0x000000ffff2e7224 */ /* 0x002fe400078e0004 */
[----:B------:R-:W-:Y:S02]  /*207d0*/  IMAD.MOV.U32 R4, RZ, RZ, R5 ;  /* 0x000000ffff047224 */ /* 0x000fe400078e0005 */
[----:B------:R-:W-:Y:S02]  /*207e0*/  IMAD.MOV.U32 R5, RZ, RZ, R7 ;  /* 0x000000ffff057224 */ /* 0x000fe400078e0007 */
[----:B---3--:R-:W-:Y:S02]  /*207f0*/  IMAD.MOV.U32 R47, RZ, RZ, R6 ;  /* 0x000000ffff2f7224 */ /* 0x008fe400078e0006 */
[----:B--2---:R-:W-:-:S05]  /*20800*/  IMAD.X R3, R3, 0x1, R2, P4 ;  /* 0x0000000103037824 */ /* 0x004fca00020e0602 */
[----:B------:R1:W-:Y:S01]  /*20810*/  STL [R1+0x3c0], R3 ;  /* 0x0003c00301007387 */ /* 0x0003e20000100800 */
[----:B------:R0:W-:Y:S02]  /*20820*/  STL [R1+0x3d0], R58 ;  /* 0x0003d03a01007387 */ /* 0x0001e40000100800 */
[----:B------:R0:W-:Y:S01]  /*20830*/  STL [R1+0x3c8], R59 ;  /* 0x0003c83b01007387 */ /* 0x0001e20000100800 */
[----:B-1----:R-:W1:Y:S01]  /*20840*/  S2R R3, SR_TID.X ;  /* 0x0000000000037919 */ /* 0x002e620000002100 */
[----:B------:R0:W-:Y:S02]  /*20850*/  STL.64 [R1+0x360], R4 ;  /* 0x0003600401007387 */ /* 0x0001e40000100a00 */
[----:B------:R0:W-:Y:S01]  /*20860*/  STL.64 [R1+0x368], R46 ;  /* 0x0003682e01007387 */ /* 0x0001e20000100a00 */
[----:B-1----:R-:W-:-:S05]  /*20870*/  LOP3.LUT R3, R3, 0x1f, RZ, 0xc0, !PT ;  /* 0x0000001f03037812 */ /* 0x002fca00078ec0ff */
[----:B------:R-:W-:Y:S01]  /*20880*/  IMAD.SHL.U32 R3, R3, 0x2, RZ ;  /* 0x0000000203037824 */ /* 0x000fe200078e00ff */
[----:B0-----:R-:W-:Y:S01]  /*20890*/  @!P0 CALL.REL.NOINC `(.L_x_2) ;  /* 0x0000001000008944 */ /* 0x001fe20003c00000 */
[----:B------:R-:W-:Y:S05]  /*208a0*/  BRA `(.L_x_3) ;  /* 0xfffea9a000007947 */ /* 0x000fea000383ffff */
.L_x_2:
[----:B------:R-:W-:Y:S01]  /*208b0*/  STL [R1+0xd2c], R30 ;  /* 0x000d2c1e01007387 */ /* 0x000fe20000100800 */
[----:B------:R-:W-:Y:S02]  /*208c0*/  F2FP.BF16.PACK_AB R2, R45, R44 ;  /* 0x0000002c2d02723e */ /* 0x000fe400000010ff */
[----:B------:R-:W-:Y:S01]  /*208d0*/  F2FP.BF16.PACK_AB R0, R53, R52 ;  /* 0x000000343500723e */ /* 0x000fe200000010ff */
[----:B------:R-:W-:Y:S01]  /*208e0*/  STL [R1+0xd28], R29 ;  /* 0x000d281d01007387 */ /* 0x000fe20000100800 */
[----:B------:R-:W-:-:S03]  /*208f0*/  F2FP.BF16.PACK_AB R3, R57, R56 ;  /* 0x000000383903723e */ /* 0x000fc600000010ff */
        /* <DEDUP_REMOVED lines=16> */
[----:B------:R1:W-:Y:S04]  /*20a00*/  STL [R1+0x18], R0 ;  /* 0x0000180001007387 */ /* 0x0003e80000100800 */
[----:B------:R2:W-:Y:S01]  /*20a10*/  STL [R1+0x14], R3 ;  /* 0x0000140301007387 */ /* 0x0005e20000100800 */
[----:B0-----:R-:W-:-:S02]  /*20a20*/  F2FP.BF16.PACK_AB R2, R27, R26 ;  /* 0x0000001a1b02723e */ /* 0x001fc400000010ff */
[----:B-1----:R-:W-:-:S03]  /*20a30*/  F2FP.BF16.PACK_AB R0, R11, R10 ;  /* 0x0000000a0b00723e */ /* 0x002fc600000010ff */
[----:B------:R0:W-:Y:S01]  /*20a40*/  STL [R1+0x10], R2 ;  /* 0x0000100201007387 */ /* 0x0001e20000100800 */
[----:B--2---:R-:W-:-:S03]  /*20a50*/  F2FP.BF16.PACK_AB R3, R15, R14 ;  /* 0x0000000e0f03723e */ /* 0x004fc600000010ff */
[----:B------:R1:W-:Y:S04]  /*20a60*/  STL [R1+0xc], R0 ;  /* 0x00000c0001007387 */ /* 0x0003e80000100800 */
[----:B------:R2:W-:Y:S01]  /*20a70*/  STL [R1+0x8], R3 ;  /* 0x0000080301007387 */ /* 0x0005e20000100800 */
[----:B0-----:R-:W-:-:S03]  /*20a80*/  F2FP.BF16.PACK_AB R2, R19, R18 ;  /* 0x000000121302723e */ /* 0x001fc600000010ff */
[----:B------:R-:W3:Y:S01]  /*20a90*/  LDL.LU R34, [R1+0x13c] ;  /* 0x00013c0001227983 */ /* 0x000ee20000300800 */
[----:B-1----:R-:W-:-:S03]  /*20aa0*/  F2FP.BF16.PACK_AB R0, R23, R22 ;  /* 0x000000161700723e */ /* 0x002fc600000010ff */
[----:B------:R-:W-:Y:S04]  /*20ab0*/  STL [R1+0x4], R2 ;  /* 0x0000040201007387 */ /* 0x000fe80000100800 */
[----:B------:R-:W3:Y:S04]  /*20ac0*/  LDL.LU R7, [R1+0x138] ;  /* 0x0001380001077983 */ /* 0x000ee80000300800 */
[----:B------:R0:W-:Y:S04]  /*20ad0*/  STL [R1], R0 ;  /* 0x0000000001007387 */ /* 0x0001e80000100800 */
[----:B------:R-:W4:Y:S04]  /*20ae0*/  LDL.LU R35, [R1+0x14c] ;  /* 0x00014c0001237983 */ /* 0x000f280000300800 */
[----:B------:R-:W4:Y:S04]  /*20af0*/  LDL.LU R6, [R1+0x148] ;  /* 0x0001480001067983 */ /* 0x000f280000300800 */
[----:B------:R-:W4:Y:S04]  /*20b00*/  LDL.LU R28, [R1+0x15c] ;  /* 0x00015c00011c7983 */ /* 0x000f280000300800 */
[----:B------:R-:W4:Y:S04]  /*20b10*/  LDL.LU R5, [R1+0x158] ;  /* 0x0001580001057983 */ /* 0x000f280000300800 */
[----:B------:R-:W4:Y:S04]  /*20b20*/  LDL.LU R29, [R1+0x16c] ;  /* 0x00016c00011d7983 */ /* 0x000f280000300800 */
[----:B------:R-:W4:Y:S04]  /*20b30*/  LDL.LU R4, [R1+0x168] ;  /* 0x0001680001047983 */ /* 0x000f280000300800 */
[----:B------:R-:W4:Y:S04]  /*20b40*/  LDL.LU R30, [R1+0x134] ;  /* 0x00013400011e7983 */ /* 0x000f280000300800 */
[----:B------:R-:W4:Y:S04]  /*20b50*/  LDL.LU R11, [R1+0x130] ;  /* 0x00013000010b7983 */ /* 0x000f280000300800 */
[----:B--2---:R-:W2:Y:S04]  /*20b60*/  LDL.LU R3, [R1+0x144] ;  /* 0x0001440001037983 */ /* 0x004ea80000300800 */
[----:B------:R-:W2:Y:S04]  /*20b70*/  LDL.LU R10, [R1+0x140] ;  /* 0x00014000010a7983 */ /* 0x000ea80000300800 */
[----:B0-----:R-:W2:Y:S04]  /*20b80*/  LDL.LU R0, [R1+0x154] ;  /* 0x0001540001007983 */ /* 0x001ea80000300800 */
[----:B------:R-:W2:Y:S04]  /*20b90*/  LDL.LU R2, [R1+0x164] ;  /* 0x0001640001027983 */ /* 0x000ea80000300800 */
        /* <DEDUP_REMOVED lines=23> */
[----:B------:R-:W2:Y:S01]  /*20d10*/  LDL.LU R59, [R1+0x1a4] ;  /* 0x0001a400013b7983 */ /* 0x000ea20000300800 */
[----:B---3--:R-:W-:-:S05]  /*20d20*/  F2FP.BF16.PACK_AB R7, R34, R7 ;  /* 0x000000072207723e */ /* 0x008fca00000010ff */
[----:B------:R-:W-:Y:S01]  /*20d30*/  STL [R1+0xccc], R7 ;  /* 0x000ccc0701007387 */ /* 0x000fe20000100800 */
[----:B----4-:R-:W-:Y:S02]  /*20d40*/  F2FP.BF16.PACK_AB R6, R35, R6 ;  /* 0x000000062306723e */ /* 0x010fe400000010ff */
[----:B------:R-:W-:-:S03]  /*20d50*/  F2FP.BF16.PACK_AB R5, R28, R5 ;  /* 0x000000051c05723e */ /* 0x000fc600000010ff */
[----:B------:R-:W-:Y:S01]  /*20d60*/  STL [R1+0xcd0], R6 ;  /* 0x000cd00601007387 */ /* 0x000fe20000100800 */
[----:B------:R-:W-:-:S03]  /*20d70*/  F2FP.BF16.PACK_AB R4, R29, R4 ;  /* 0x000000041d04723e */ /* 0x000fc600000010ff */
[----:B------:R-:W-:Y:S01]  /*20d80*/  STL [R1+0xcd4], R5 ;  /* 0x000cd40501007387 */ /* 0x000fe20000100800 */
[----:B------:R-:W-:-:S03]  /*20d90*/  F2FP.BF16.PACK_AB R11, R30, R11 ;  /* 0x0000000b1e0b723e */ /* 0x000fc600000010ff */
[----:B------:R-:W-:Y:S01]  /*20da0*/  STL [R1+0xcd8], R4 ;  /* 0x000cd80401007387 */ /* 0x000fe20000100800 */
[----:B--2---:R-:W-:-:S03]  /*20db0*/  F2FP.BF16.PACK_AB R10, R3, R10 ;  /* 0x0000000a030a723e */ /* 0x004fc600000010ff */
[----:B------:R-:W-:Y:S01]  /*20dc0*/  STL [R1+0xcdc], R11 ;  /* 0x000cdc0b01007387 */ /* 0x000fe20000100800 */
[----:B------:R-:W-:-:S03]  /*20dd0*/  F2FP.BF16.PACK_AB R9, R0, R9 ;  /* 0x000000090009723e */ /* 0x000fc600000010ff */
[----:B------:R-:W-:Y:S01]  /*20de0*/  STL [R1+0xce0], R10 ;  /* 0x000ce00a01007387 */ /* 0x000fe20000100800 */
[----:B------:R-:W-:-:S03]  /*20df0*/  F2FP.BF16.PACK_AB R8, R2, R8 ;  /* 0x000000080208723e */ /* 0x000fc600000010ff */
[----:B------:R-:W-:Y:S01]  /*20e00*/  STL [R1+0xce4], R9 ;  /* 0x000ce40901007387 */ /* 0x000fe20000100800 */
[----:B------:R-:W-:-:S03]  /*20e10*/  F2FP.BF16.PACK_AB R15, R48, R15 ;  /* 0x0000000f300f723e */ /* 0x000fc600000010ff */
[----:B------:R-:W-:Y:S01]  /*20e20*/  STL [R1+0xce8], R8 ;  /* 0x000ce80801007387 */ /* 0x000fe20000100800 */
[----:B------:R-:W-:-:S03]  /*20e30*/  F2FP.BF16.PACK_AB R14, R49, R14 ;  /* 0x0000000e310e723e */ /* 0x000fc600000010ff */
[----:B------:R-:W-:Y:S04]  /*20e40*/  STL [R1+0xcec], R15 ;  /* 0x000cec0f01007387 */ /* 0x000fe80000100800 */
[----:B------:R0:W-:Y:S04]  /*20e50*/  STL [R1+0xcf0], R14 ;  /* 0x000cf00e01007387 */ /* 0x0001e80000100800 */
[----:B------:R-:W2:Y:S04]  /*20e60*/  LDL.LU R30, [R1+0x1fc] ;  /* 0x0001fc00011e7983 */ /* 0x000ea80000300800 */
[----:B------:R-:W3:Y:S04]  /*20e70*/  LDL.LU R29, [R1+0x20c] ;  /* 0x00020c00011d7983 */ /* 0x000ee80000300800 */
[----:B------:R-:W4:Y:S04]  /*20e80*/  LDL.LU R28, [R1+0x21c] ;  /* 0x00021c00011c7983 */ /* 0x000f280000300800 */
        /* <DEDUP_REMOVED lines=9> */
[----:B------:R-:W3:Y:S01]  /*20f20*/  LDL.LU R42, [R1+0x234] ;  /* 0x00023400012a7983 */ /* 0x000ee20000300800 */
[----:B------:R-:W-:-:S03]  /*20f30*/  F2FP.BF16.PACK_AB R16, R47, R16 ;  /* 0x000000102f10723e */ /* 0x000fc600000010ff */
[----:B------:R-:W3:Y:S04]  /*20f40*/  LDL.LU R41, [R1+0x244] ;  /* 0x0002440001297983 */ /* 0x000ee80000300800 */
[----:B------:R-:W3:Y:S01]  /*20f50*/  LDL.LU R40, [R1+0x254] ;  /* 0x0002540001287983 */ /* 0x000ee20000300800 */
[----:B------:R-:W-:-:S03]  /*20f60*/  F2FP.BF16.PACK_AB R17, R46, R17 ;  /* 0x000000112e11723e */ /* 0x000fc600000010ff */
[----:B0-----:R-:W3:Y:S04]  /*20f70*/  LDL.LU R14, [R1+0x284] ;  /* 0x00028400010e7983 */ /* 0x001ee80000300800 */
[----:B------:R-:W3:Y:S01]  /*20f80*/  LDL.LU R15, [R1+0x2bc] ;  /* 0x0002bc00010f7983 */ /* 0x000ee20000300800 */
[----:B------:R-:W-:-:S03]  /*20f90*/  F2FP.BF16.PACK_AB R18, R45, R18 ;  /* 0x000000122d12723e */ /* 0x000fc600000010ff */
[----:B------:R-:W3:Y:S04]  /*20fa0*/  LDL.LU R47, [R1+0x2b8] ;  /* 0x0002b800012f7983 */ /* 0x000ee80000300800 */
        /* <DEDUP_REMOVED lines=30> */
[----:B------:R-:W3:Y:S01]  /*21190*/  LDL.LU R52, [R1+0x278] ;  /* 0x0002780001347983 */ /* 0x000ee20000300800 */
[----:B------:R-:W-:-:S03]  /*211a0*/  F2FP.BF16.PACK_AB R27, R56, R27 ;  /* 0x0000001b381b723e */ /* 0x000fc600000010ff */
[----:B------:R-:W3:Y:S01]  /*211b0*/  LDL.LU R0, [R1+0x294] ;  /* 0x0002940001007983 */ /* 0x000ee20000300800 */
[----:B------:R-:W-:-:S03]  /*211c0*/  F2FP.BF16.PACK_AB R26, R57, R26 ;  /* 0x0000001a391a723e */ /* 0x000fc600000010ff */
[----:B------:R-:W3:Y:S04]  /*211d0*/  LDL.LU R59, [R1+0x290] ;  /* 0x00029000013b7983 */ /* 0x000ee80000300800 */
[----:B------:R-:W3:Y:S04]  /*211e0*/  LDL.LU R2, [R1+0x2a4] ;  /* 0x0002a40001027983 */ /* 0x000ee80000300800 */
[----:B------:R-:W3:Y:S04]  /*211f0*/  LDL.LU R58, [R1+0x2a0] ;  /* 0x0002a000013a7983 */ /* 0x000ee80000300800 */
[----:B------:R-:W3:Y:S04]  /*21200*/  LDL.LU R56, [R1+0x264] ;  /* 0x0002640001387983 */ /* 0x000ee80000300800 */
[----:B------:R-:W3:Y:S01]  /*21210*/  LDL.LU R57, [R1+0x260] ;  /* 0x0002600001397983 */ /* 0x000ee20000300800 */
[----:B--2---:R-:W-:-:S03]  /*21220*/  F2FP.BF16.PACK_AB R31, R30, R31 ;  /* 0x0000001f1e1f723e */ /* 0x004fc600000010ff */
[----:B------:R-:W3:Y:S02]  /*21230*/  LDL.LU R30, [R1+0xd2c] ;  /* 0x000d2c00011e7983 */ /* 0x000ee40000300800 */
[----:B---3--:R-:W-:Y:S02]  /*21240*/  F2FP.BF16.PACK_AB R30, R29, R30 ;  /* 0x0000001e1d1e723e */ /* 0x008fe400000010ff */
[----:B------:R-:W4:Y:S02]  /*21250*/  LDL.LU R29, [R1+0xd28] ;  /* 0x000d2800011d7983 */ /* 0x000f240000300800 */
[----:B----4-:R-:W-:Y:S02]  /*21260*/  F2FP.BF16.PACK_AB R29, R28, R29 ;  /* 0x0000001d1c1d723e */ /* 0x010fe400000010ff */
[----:B------:R-:W2:Y:S02]  /*21270*/  LDL.LU R28, [R1+0xd24] ;  /* 0x000d2400011c7983 */ /* 0x000ea40000300800 */
[----:B--2---:R-:W-:-:S02]  /*21280*/  F2FP.BF16.PACK_AB R28, R35, R28 ;  /* 0x0000001c231c723e */ /* 0x004fc400000010ff */
[----:B------:R-:W2:Y:S02]  /*21290*/  LDL.LU R35, [R1+0xd20] ;  /* 0x000d200001237983 */ /* 0x000ea40000300800 */
[----:B--2---:R-:W-:Y:S02]  /*212a0*/  F2FP.BF16.PACK_AB R35, R34, R35 ;  /* 0x000000232223723e */ /* 0x004fe400000010ff */
[----:B------:R-:W2:Y:S02]  /*212b0*/  LDL.LU R34, [R1+0xd1c] ;  /* 0x000d1c0001227983 */ /* 0x000ea40000300800 */
[----:B--2---:R-:W-:Y:S02]  /*212c0*/  F2FP.BF16.PACK_AB R34, R33, R34 ;  /* 0x000000222122723e */ /* 0x004fe400000010ff */
        /* <DEDUP_REMOVED lines=18> */
[----:B------:R-:W2:Y:S01]  /*213f0*/  LDL.LU R40, [R1+0xcf4] ;  /* 0x000cf40001287983 */ /* 0x000ea20000300800 */
[----:B------:R-:W-:Y:S02]  /*21400*/  F2FP.BF16.PACK_AB R47, R15, R47 ;  /* 0x0000002f0f2f723e */ /* 0x000fe400000010ff */
[----:B------:R-:W-:-:S02]  /*21410*/  F2FP.BF16.PACK_AB R46, R8, R46 ;  /* 0x0000002e082e723e */ /* 0x000fc400000010ff */
[----:B------:R-:W-:Y:S02]  /*21420*/  F2FP.BF16.PACK_AB R45, R9, R45 ;  /* 0x0000002d092d723e */ /* 0x000fe400000010ff */
[----:B------:R-:W-:Y:S02]  /*21430*/  F2FP.BF16.PACK_AB R44, R10, R44 ;  /* 0x0000002c0a2c723e */ /* 0x000fe400000010ff */
[----:B------:R-:W-:Y:S02]  /*21440*/  F2FP.BF16.PACK_AB R51, R11, R51 ;  /* 0x000000330b33723e */ /* 0x000fe400000010ff */
[----:B------:R-:W-:Y:S02]  /*21450*/  F2FP.BF16.PACK_AB R50, R4, R50 ;  /* 0x000000320432723e */ /* 0x000fe400000010ff */
[----:B------:R-:W-:Y:S02]  /*21460*/  F2FP.BF16.PACK_AB R49, R5, R49 ;  /* 0x000000310531723e */ /* 0x000fe400000010ff */
[----:B------:R-:W-:-:S02]  /*21470*/  F2FP.BF16.PACK_AB R48, R6, R48 ;  /* 0x000000300630723e */ /* 0x000fc400000010ff */
[----:B------:R-:W-:Y:S02]  /*21480*/  F2FP.BF16.PACK_AB R55, R7, R55 ;  /* 0x000000370737723e */ /* 0x000fe400000010ff */
[----:B------:R-:W-:Y:S02]  /*21490*/  F2FP.BF16.PACK_AB R54, R60, R54 ;  /* 0x000000363c36723e */ /* 0x000fe400000010ff */
[----:B------:R-:W-:Y:S02]  /*214a0*/  F2FP.BF16.PACK_AB R53, R61, R53 ;  /* 0x000000353d35723e */ /* 0x000fe400000010ff */
[----:B--2---:R-:W-:Y:S02]  /*214b0*/  F2FP.BF16.PACK_AB R40, R14, R40 ;  /* 0x000000280e28723e */ /* 0x004fe400000010ff */
[----:B------:R0:W5:Y:S04]  /*214c0*/  LDL.LU R14, [R1+0xcf0] ;  /* 0x000cf000010e7983 */ /* 0x0001680000300800 */
        /* <DEDUP_REMOVED lines=9> */
[----:B------:R-:W2:Y:S04]  /*21560*/  LDL.LU R60, [R1+0xcc8] ;  /* 0x000cc800013c7983 */ /* 0x000ea80000300800 */
[----:B------:R-:W2:Y:S01]  /*21570*/  LDL.LU R61, [R1+0xcc4] ;  /* 0x000cc400013d7983 */ /* 0x000ea20000300800 */
[----:B------:R-:W-:-:S02]  /*21580*/  F2FP.BF16.PACK_AB R57, R56, R57 ;  /* 0x000000393839723e */ /* 0x000fc400000010ff */
[----:B------:R-:W-:Y:S02]  /*21590*/  F2FP.BF16.PACK_AB R52, R3, R52 ;  /* 0x000000340334723e */ /* 0x000fe400000010ff */
[----:B------:R-:W-:Y:S02]  /*215a0*/  F2FP.BF16.PACK_AB R59, R0, R59 ;  /* 0x0000003b003b723e */ /* 0x000fe400000010ff */
[----:B------:R-:W-:Y:S02]  /*215b0*/  F2FP.BF16.PACK_AB R58, R2, R58 ;  /* 0x0000003a023a723e */ /* 0x000fe400000010ff */
[----:B--2---:R-:W-:Y:S02]  /*215c0*/  F2FP.BF16.PACK_AB R56, R61, R60 ;  /* 0x0000003c3d38723e */ /* 0x004fe400000010ff */
.L_x_1:
[----:B01----:R-:W2:Y:S04]  /*215d0*/  LDL.LU R0, [R1+0xbc4] ;  /* 0x000bc40001007983 */ /* 0x003ea80000300800 */
[----:B------:R-:W0:Y:S04]  /*215e0*/  S2R R61, SR_TID.X ;  /* 0x00000000003d7919 */ /* 0x000e280000002100 */
[----:B-----5:R1:W-:Y:S04]  /*215f0*/  STL [R1+0xce4], R7 ;  /* 0x000ce40701007387 */ /* 0x0203e80000100800 */
[----:B-1----:R-:W3:Y:S01]  /*21600*/  LDL.LU R7, [R1+0xbcc] ;  /* 0x000bcc0001077983 */ /* 0x002ee20000300800 */
[----:B0-----:R-:W-:-:S02]  /*21610*/  IMAD.SHL.U32 R2, R61, 0x20, RZ ;  /* 0x000000203d027824 */ /* 0x001fc400078e00ff */
[C---:B------:R-:W-:Y:S02]  /*21620*/  IMAD.SHL.U32 R3, R61.reuse, 0x100, RZ ;  /* 0x000001003d037824 */ /* 0x040fe400078e00ff */
[----:B------:R-:W-:Y:S01]  /*21630*/  IMAD.SHL.U32 R60, R61, 0x4, RZ ;  /* 0x000000043d3c7824 */ /* 0x000fe200078e00ff */
[----:B------:R-:W-:Y:S01]  /*21640*/  BAR.SYNC.DEFER_BLOCKING 0x0 ;  /* 0x0000000000007b1d */ /* 0x000fe20000010000 */
[----:B--2---:R-:W-:-:S04]  /*21650*/  LOP3.LUT R0, R0, 0x600, RZ, 0xc0, !PT ;  /* 0x0000060000007812 */ /* 0x004fc800078ec0ff */
[----:B------:R-:W-:Y:S02]  /*21660*/  LOP3.LUT R0, R0, 0x60, R2, 0xf8, !PT ;  /* 0x0000006000007812 */ /* 0x000fe400078ef802 */
[----:B------:R-:W2:Y:S02]  /*21670*/  LDL.LU R2, [R1+0xbc8] ;  /* 0x000bc80001027983 */ /* 0x000ea40000300800 */
[----:B------:R-:W-:Y:S02]  /*21680*/  LOP3.LUT R60, R0, 0x70, R60, 0x78, !PT ;  /* 0x00000070003c7812 */ /* 0x000fe400078e783c */
[----:B---3--:R-:W-:Y:S02]  /*21690*/  ISETP.GE.AND P0, PT, R7, c[0x0][0x17c], PT ;  /* 0x00005f0007007a0c */ /* 0x008fe40003f06270 */
[----:B------:R-:W3:Y:S01]  /*216a0*/  LDL.LU R7, [R1+0xce4] ;  /* 0x000ce40001077983 */ /* 0x000ee20000300800 */
[----:B--2---:R-:W-:Y:S02]  /*216b0*/  ISETP.GE.AND P4, PT, R2, c[0x0][0x17c], PT ;  /* 0x00005f0002007a0c */ /* 0x004fe40003f86270 */
[----:B------:R-:W-:-:S02]  /*216c0*/  LOP3.LUT R2, R3, 0x600, RZ, 0xc0, !PT ;  /* 0x0000060003027812 */ /* 0x000fc400078ec0ff */
[----:B------:R-:W2:Y:S01]  /*216d0*/  LDL.LU R3, [R1+0xbd0] ;  /* 0x000bd00001037983 */ /* 0x000ea20000300800 */
[----:B------:R-:W-:-:S03]  /*216e0*/  LOP3.LUT R61, R61, 0x1f, RZ, 0xc0, !PT ;  /* 0x0000001f3d3d7812 */ /* 0x000fc600078ec0ff */
[----:B------:R-:W4:Y:S04]  /*216f0*/  LDL.LU R0, [R1+0xbd4] ;  /* 0x000bd40001007983 */ /* 0x000f280000300800 */
[----:B------:R-:W-:Y:S04]  /*21700*/  STS.128 [R60], R56 ;  /* 0x000000383c007388 */ /* 0x000fe80000000c00 */
[----:B------:R-:W-:Y:S04]  /*21710*/  STS.128 [R60+0x80], R52 ;  /* 0x000080343c007388 */ /* 0x000fe80000000c00 */
[----:B------:R-:W-:Y:S04]  /*21720*/  STS.128 [R60+0x100], R48 ;  /* 0x000100303c007388 */ /* 0x000fe80000000c00 */
[----:B------:R-:W-:Y:S01]  /*21730*/  STS.128 [R60+0x180], R44 ;  /* 0x0001802c3c007388 */ /* 0x000fe20000000c00 */
[----:B------:R-:W-:-:S06]  /*21740*/  NOP ;  /* 0x0000000000007918 */ /* 0x000fcc0000000000 */
[----:B--2---:R-:W-:Y:S02]  /*21750*/  ISETP.GE.AND P1, PT, R3, c[0x0][0x17c], PT ;  /* 0x00005f0003007a0c */ /* 0x004fe40003f26270 */
[----:B----4-:R-:W-:Y:S01]  /*21760*/  ISETP.GE.AND P5, PT, R0, c[0x0][0x17c], PT ;  /* 0x00005f0000007a0c */ /* 0x010fe20003fa6270 */
[----:B------:R-:W-:-:S05]  /*21770*/  IMAD R0, R61, 0x10, R2 ;  /* 0x000000103d007824 */ /* 0x000fca00078e0202 */
[----:B------:R-:W0:Y:S01]  /*21780*/  LDS.128 R56, [R0] ;  /* 0x0000000000387984 */ /* 0x000e220000000c00 */
[C---:B------:R-:W-:Y:S02]  /*21790*/  LOP3.LUT R2, R0.reuse, 0x40, RZ, 0x3c, !PT ;  /* 0x0000004000027812 */ /* 0x040fe400078e3cff */
[----:B------:R-:W-:-:S03]  /*217a0*/  LOP3.LUT R61, R0, 0x60, RZ, 0x3c, !PT ;  /* 0x00000060003d7812 */ /* 0x000fc600078e3cff */
[----:B------:R-:W-:Y:S04]  /*217b0*/  LDS.128 R48, [R2] ;  /* 0x0000000002307984 */ /* 0x000fe80000000c00 */
[----:B------:R-:W-:Y:S04]  /*217c0*/  LDS.128 R44, [R61] ;  /* 0x000000003d2c7984 */ /* 0x000fe80000000c00 */
[----:B0-----:R-:W-:Y:S04]  /*217d0*/  STL [R1+0xce0], R58 ;  /* 0x000ce03a01007387 */ /* 0x001fe80000100800 */
[----:B------:R0:W-:Y:S02]  /*217e0*/  STL [R1+0xcc8], R59 ;  /* 0x000cc83b01007387 */ /* 0x0001e40000100800 */
[----:B0-----:R-:W-:-:S05]  /*217f0*/  LOP3.LUT R59, R0, 0x20, RZ, 0x3c, !PT ;  /* 0x00000020003b7812 */ /* 0x001fca00078e3cff */
[----:B------:R-:W0:Y:S01]  /*21800*/  LDS.128 R52, [R59] ;  /* 0x000000003b347984 */ /* 0x000e220000000c00 */
[----:B------:R-:W-:-:S06]  /*21810*/  NOP ;  /* 0x0000000000007918 */ /* 0x000fcc0000000000 */
[----:B------:R-:W-:Y:S04]  /*21820*/  STS.128 [R60], R40 ;  /* 0x000000283c007388 */ /* 0x000fe80000000c00 */
[----:B------:R-:W-:Y:S04]  /*21830*/  STS.128 [R60+0x80], R36 ;  /* 0x000080243c007388 */ /* 0x000fe80000000c00 */
[----:B------:R-:W-:Y:S04]  /*21840*/  STS.128 [R60+0x100], R32 ;  /* 0x000100203c007388 */ /* 0x000fe80000000c00 */
[----:B------:R-:W-:Y:S01]  /*21850*/  STS.128 [R60+0x180], R28 ;  /* 0x0001801c3c007388 */ /* 0x000fe20000000c00 */
[----:B------:R-:W-:-:S06]  /*21860*/  NOP ;  /* 0x0000000000007918 */ /* 0x000fcc0000000000 */
[----:B------:R-:W-:Y:S04]  /*21870*/  LDS.128 R40, [R0] ;  /* 0x0000000000287984 */ /* 0x000fe80000000c00 */
[----:B------:R-:W-:Y:S04]  /*21880*/  LDS.128 R36, [R59] ;  /* 0x000000003b247984 */ /* 0x000fe80000000c00 */
[----:B------:R-:W-:Y:S04]  /*21890*/  LDS.128 R32, [R2] ;  /* 0x0000000002207984 */ /* 0x000fe80000000c00 */
[----:B------:R-:W-:Y:S01]  /*218a0*/  LDS.128 R28, [R61] ;  /* 0x000000003d1c7984 */ /* 0x000fe20000000c00 */
[----:B------:R-:W-:-:S06]  /*218b0*/  NOP ;  /* 0x0000000000007918 */ /* 0x000fcc0000000000 */
[----:B------:R-:W-:Y:S04]  /*218c0*/  STS.128 [R60], R24 ;  /* 0x000000183c007388 */ /* 0x000fe80000000c00 */
[----:B------:R-:W-:Y:S04]  /*218d0*/  STS.128 [R60+0x80], R20 ;  /* 0x000080143c007388 */ /* 0x000fe80000000c00 */
[----:B------:R-:W-:Y:S04]  /*218e0*/  STS.128 [R60+0x100], R16 ;  /* 0x000100103c007388 */ /* 0x000fe80000000c00 */
[----:B------:R-:W-:Y:S01]  /*218f0*/  STS.128 [R60+0x180], R12 ;  /* 0x0001800c3c007388 */ /* 0x000fe20000000c00 */
[----:B------:R-:W-:-:S06]  /*21900*/  NOP ;  /* 0x0000000000007918 */ /* 0x000fcc0000000000 */
[----:B------:R-:W1:Y:S04]  /*21910*/  LDS.128 R24, [R61] ;  /* 0x000000003d187984 */ /* 0x000e680000000c00 */
[----:B0-----:R-:W-:Y:S04]  /*21920*/  STL.64 [R1+0xcd8], R54 ;  /* 0x000cd83601007387 */ /* 0x001fe80000100a00 */
[----:B------:R0:W-:Y:S04]  /*21930*/  STL.64 [R1+0xcd0], R52 ;  /* 0x000cd03401007387 */ /* 0x0001e80000100a00 */
[----:B------:R2:W-:Y:S04]  /*21940*/  LDS.128 R16, [R59] ;  /* 0x000000003b107984 */ /* 0x0005e80000000c00 */
[----:B------:R-:W4:Y:S04]  /*21950*/  LDS.128 R12, [R0] ;  /* 0x00000000000c7984 */ /* 0x000f280000000c00 */
[----:B0-----:R-:W4:Y:S04]  /*21960*/  LDL.LU R52, [R1+0x10] ;  /* 0x0000100001347983 */ /* 0x001f280000300800 */
[----:B------:R-:W4:Y:S04]  /*21970*/  LDL.LU R53, [R1+0x14] ;  /* 0x0000140001357983 */ /* 0x000f280000300800 */
[----:B------:R-:W4:Y:S04]  /*21980*/  LDL.LU R54, [R1+0x18] ;  /* 0x0000180001367983 */ /* 0x000f280000300800 */
[----:B------:R-:W4:Y:S04]  /*21990*/  LDL.LU R55, [R1+0x1c] ;  /* 0x00001c0001377983 */ /* 0x000f280000300800 */
[----:B------:R-:W4:Y:S04]  /*219a0*/  LDL R58, [R1+0x3b8] ;  /* 0x0003b800013a7983 */ /* 0x000f280000100800 */
[----:B------:R-:W-:Y:S01]  /*219b0*/  LDS.128 R20, [R2] ;  /* 0x0000000002147984 */ /* 0x000fe20000000c00 */
[----:B------:R-:W-:-:S06]  /*219c0*/  NOP ;  /* 0x0000000000007918 */ /* 0x000fcc0000000000 */
[----:B--2---:R-:W2:Y:S04]  /*219d0*/  LDL.LU R59, [R1+0x3b4] ;  /* 0x0003b400013b7983 */ /* 0x004ea80000300800 */
[----:B-1----:R0:W-:Y:S04]  /*219e0*/  STL [R1+0xcc4], R27 ;  /* 0x000cc41b01007387 */ /* 0x0021e80000100800 */
[----:B---3--:R1:W-:Y:S04]  /*219f0*/  STS.128 [R60+0x80], R4 ;  /* 0x000080043c007388 */ /* 0x0083e80000000c00 */
[----:B0-----:R-:W3:Y:S04]  /*21a00*/  LDL.LU R27, [R1+0x3bc] ;  /* 0x0003bc00011b7983 */ /* 0x001ee80000300800 */
[----:B-1----:R-:W3:Y:S04]  /*21a10*/  LDL.LU R4, [R1] ;  /* 0x0000000001047983 */ /* 0x002ee80000300800 */
[----:B------:R-:W3:Y:S04]  /*21a20*/  LDL.LU R5, [R1+0x4] ;  /* 0x0000040001057983 */ /* 0x000ee80000300800 */
[----:B------:R-:W3:Y:S04]  /*21a30*/  LDL.LU R6, [R1+0x8] ;  /* 0x0000080001067983 */ /* 0x000ee80000300800 */
[----:B------:R-:W3:Y:S04]  /*21a40*/  LDL.LU R7, [R1+0xc] ;  /* 0x00000c0001077983 */ /* 0x000ee80000300800 */
[----:B------:R-:W-:Y:S04]  /*21a50*/  STS.128 [R60], R8 ;  /* 0x000000083c007388 */ /* 0x000fe80000000c00 */
[----:B----4-:R0:W-:Y:S01]  /*21a60*/  STS.128 [R60+0x180], R52 ;  /* 0x000180343c007388 */ /* 0x0101e20000000c00 */
[C---:B------:R-:W-:Y:S01]  /*21a70*/  IMAD R3, R58.reuse, c[0x0][0x194], RZ ;  /* 0x000065003a037a24 */ /* 0x040fe200078e02ff */
[----:B------:R-:W-:-:S02]  /*21a80*/  ISETP.GE.AND P6, PT, R58, c[0x0][0x178], PT ;  /* 0x00005e003a007a0c */ /* 0x000fc40003fc6270 */
[----:B------:R-:W4:Y:S02]  /*21a90*/  LDL.LU R58, [R1+0xce0] ;  /* 0x000ce000013a7983 */ /* 0x000f240000300800 */
[C---:B------:R-:W-:Y:S02]  /*21aa0*/  LEA R2, P3, R3.reuse, c[0x0][0x170], 0x1 ;  /* 0x00005c0003027a11 */ /* 0x040fe400078608ff */
[----:B0-----:R-:W4:Y:S04]  /*21ab0*/  LDL.LU.64 R54, [R1+0xcd8] ;  /* 0x000cd80001367983 */ /* 0x001f280000300a00 */
[----:B------:R-:W4:Y:S01]  /*21ac0*/  LDL.LU.64 R52, [R1+0xcd0] ;  /* 0x000cd00001347983 */ /* 0x000f220000300a00 */
[----:B------:R-:W-:Y:S01]  /*21ad0*/  LEA.HI.X.SX32 R3, R3, c[0x0][0x174], 0x1, P3 ;  /* 0x00005d0003037a11 */ /* 0x000fe200018f0eff */
[C---:B--2---:R-:W-:Y:S01]  /*21ae0*/  IMAD R10, R59.reuse, c[0x0][0x198], RZ ;  /* 0x000066003b0a7a24 */ /* 0x044fe200078e02ff */
[----:B------:R-:W-:-:S02]  /*21af0*/  ISETP.LT.AND P6, PT, R59, c[0x0][0x17c], !P6 ;  /* 0x00005f003b007a0c */ /* 0x000fc400077c1270 */
[----:B---3--:R-:W-:-:S04]  /*21b00*/  ISETP.GE.AND P3, PT, R27, c[0x0][0x178], PT ;  /* 0x00005e001b007a0c */ /* 0x008fc80003f66270 */
[----:B------:R-:W-:Y:S01]  /*21b10*/  ISETP.LT.AND P3, PT, R59, c[0x0][0x17c], !P3 ;  /* 0x00005f003b007a0c */ /* 0x000fe20005f61270 */
[----:B------:R0:W-:Y:S04]  /*21b20*/  STS.128 [R60+0x100], R4 ;  /* 0x000100043c007388 */ /* 0x0001e80000000c00 */
[----:B0-----:R-:W2:Y:S04]  /*21b30*/  LDL.LU R60, [R1+0x3b8] ;  /* 0x0003b800013c7983 */ /* 0x001ea80000300800 */
[----:B------:R-:W3:Y:S01]  /*21b40*/  LDL.LU R59, [R1+0xbd8] ;  /* 0x000bd800013b7983 */ /* 0x000ee20000300800 */
[----:B------:R-:W-:-:S02]  /*21b50*/  IMAD R8, R27, c[0x0][0x194], RZ ;  /* 0x000065001b087a24 */ /* 0x000fc400078e02ff */
[----:B------:R-:W-:Y:S01]  /*21b60*/  IMAD.WIDE R6, R10, 0x2, R2 ;  /* 0x000000020a067825 */ /* 0x000fe200078e0202 */
[----:B------:R-:W-:-:S06]  /*21b70*/  NOP ;  /* 0x0000000000007918 */ /* 0x000fcc0000000000 */
[C---:B------:R-:W-:Y:S01]  /*21b80*/  LEA R4, P2, R8.reuse, c[0x0][0x170], 0x1 ;  /* 0x00005c0008047a11 */ /* 0x040fe200078408ff */
[----:B------:R0:W-:Y:S03]  /*21b90*/  @P6 STG.E.U16 [R6.64], R56 ;  /* 0x0000003806006986 */ /* 0x0001e6000c101504 */
[----:B------:R-:W-:-:S05]  /*21ba0*/  LEA.HI.X.SX32 R5, R8, c[0x0][0x174], 0x1, P2 ;  /* 0x00005d0008057a11 */ /* 0x000fca00010f0eff */
[C---:B------:R-:W-:Y:S01]  /*21bb0*/  IMAD.WIDE R8, R10.reuse, 0x2, R4 ;  /* 0x000000020a087825 */ /* 0x040fe200078e0204 */
[----:B0-----:R-:W-:Y:S02]  /*21bc0*/  IADD3 R7, R10, c[0x0][0x198], RZ ;  /* 0x000066000a077a10 */ /* 0x001fe40007ffe0ff */
[----:B------:R-:W-:Y:S02]  /*21bd0*/  PRMT R56, R56, 0x7632, R56 ;  /* 0x0000763238387816 */ /* 0x000fe40000000038 */
[----:B------:R0:W-:Y:S01]  /*21be0*/  @P3 STG.E.U16 [R8.64], R40 ;  /* 0x0000002808003986 */ /* 0x0001e2000c101504 */
[C---:B------:R-:W-:Y:S01]  /*21bf0*/  IMAD.WIDE R10, R7.reuse, 0x2, R2 ;  /* 0x00000002070a7825 */ /* 0x040fe200078e0202 */
[----:B------:R-:W-:-:S03]  /*21c00*/  IADD3 R6, R7, c[0x0][0x198], RZ ;  /* 0x0000660007067a10 */ /* 0x000fc60007ffe0ff */
[----:B0-----:R-:W-:Y:S02]  /*21c10*/  IMAD.WIDE R8, R7, 0x2, R4 ;  /* 0x0000000207087825 */ /* 0x001fe400078e0204 */
[----:B------:R-:W4:Y:S01]  /*21c20*/  LDL.LU R7, [R1+0xbdc] ;  /* 0x000bdc0001077983 */ /* 0x000f220000300800 */
[----:B------:R-:W-:Y:S02]  /*21c30*/  PRMT R40, R40, 0x7632, R40 ;  /* 0x0000763228287816 */ /* 0x000fe40000000028 */
[----:B--2---:R-:W-:Y:S02]  /*21c40*/  ISETP.LT.AND P2, PT, R60, c[0x0][0x178], !P0 ;  /* 0x00005e003c007a0c */ /* 0x004fe40004741270 */
[----:B---3--:R-:W-:Y:S02]  /*21c50*/  ISETP.GE.AND P3, PT, R59, c[0x0][0x17c], PT ;  /* 0x00005f003b007a0c */ /* 0x008fe40003f66270 */
[----:B------:R-:W2:Y:S01]  /*21c60*/  LDL.LU R59, [R1+0xcc8] ;  /* 0x000cc800013b7983 */ /* 0x000ea20000300800 */
[----:B------:R-:W-:-:S08]  /*21c70*/  ISETP.LT.AND P0, PT, R27, c[0x0][0x178], !P0 ;  /* 0x00005e001b007a0c */ /* 0x000fd00004701270 */
[----:B------:R0:W-:Y:S04]  /*21c80*/  @P2 STG.E.U16 [R10.64], R56 ;  /* 0x000000380a002986 */ /* 0x0001e8000c101504 */
[----:B0-----:R-:W3:Y:S04]  /*21c90*/  LDL.LU R56, [R1+0xbe0] ;  /* 0x000be00001387983 */ /* 0x001ee80000300800 */
[----:B------:R0:W-:Y:S04]  /*21ca0*/  @P0 STG.E.U16 [R8.64], R40 ;  /* 0x0000002808000986 */ /* 0x0001e8000c101504 */
[----:B0-----:R-:W2:Y:S01]  /*21cb0*/  LDL.LU R40, [R1+0xbe4] ;  /* 0x000be40001287983 */ /* 0x001ea20000300800 */
[----:B------:R-:W-:-:S02]  /*21cc0*/  ISETP.LT.AND P6, PT, R60, c[0x0][0x178], !P4 ;  /* 0x00005e003c007a0c */ /* 0x000fc400067c1270 */
[----:B------:R-:W-:Y:S01]  /*21cd0*/  ISETP.LT.AND P4, PT, R27, c[0x0][0x178], !P4 ;  /* 0x00005e001b007a0c */ /* 0x000fe20006781270 */
[----:B------:R-:W-:-:S04]  /*21ce0*/  IMAD.WIDE R10, R6, 0x2, R2 ;  /* 0x00000002060a7825 */ /* 0x000fc800078e0202 */
[----:B------:R-:W-:Y:S01]  /*21cf0*/  IMAD.WIDE R8, R6, 0x2, R4 ;  /* 0x0000000206087825 */ /* 0x000fe200078e0204 */
[----:B------:R-:W-:-:S05]  /*21d00*/  ISETP.LT.AND P0, PT, R60, c[0x0][0x178], !P5 ;  /* 0x00005e003c007a0c */ /* 0x000fca0006f01270 */
[----:B----4-:R0:W-:Y:S04]  /*21d10*/  @P6 STG.E.U16 [R10.64], R52 ;  /* 0x000000340a006986 */ /* 0x0101e8000c101504 */
[----:B------:R1:W-:Y:S01]  /*21d20*/  @P4 STG.E.U16 [R8.64], R36 ;  /* 0x0000002408004986 */ /* 0x0003e2000c101504 */
[----:B------:R-:W-:Y:S02]  /*21d30*/  IADD3 R6, R6, c[0x0][0x198], RZ ;  /* 0x0000660006067a10 */ /* 0x000fe40007ffe0ff */
[----:B0-----:R-:W-:-:S03]  /*21d40*/  PRMT R52, R52, 0x7632, R52 ;  /* 0x0000763234347816 */ /* 0x001fc60000000034 */
[----:B-1----:R-:W-:-:S05]  /*21d50*/  IMAD.WIDE R8, R6, 0x2, R2 ;  /* 0x0000000206087825 */ /* 0x002fca00078e0202 */
[----:B------:R0:W-:Y:S01]  /*21d60*/  @P0 STG.E.U16 [R8.64], R52 ;  /* 0x0000003408000986 */ /* 0x0001e2000c101504 */
[----:B---3--:R-:W-:-:S03]  /*21d70*/  ISETP.GE.AND P4, PT, R56, c[0x0][0x17c], PT ;  /* 0x00005f0038007a0c */ /* 0x008fc60003f86270 */
[----:B------:R-:W3:Y:S01]  /*21d80*/  LDL.LU R56, [R1+0xbe8] ;  /* 0x000be80001387983 */ /* 0x000ee20000300800 */
[----:B--2---:R-:W-:-:S03]  /*21d90*/  ISETP.GE.AND P0, PT, R40, c[0x0][0x17c], PT ;  /* 0x00005f0028007a0c */ /* 0x004fc60003f06270 */
[----:B------:R-:W2:Y:S01]  /*21da0*/  LDL.LU R40, [R1+0xbec] ;  /* 0x000bec0001287983 */ /* 0x000ea20000300800 */
[----:B------:R-:W-:Y:S02]  /*21db0*/  ISETP.LT.AND P5, PT, R27, c[0x0][0x178], !P5 ;  /* 0x00005e001b007a0c */ /* 0x000fe40006fa1270 */
[----:B------:R-:W-:Y:S02]  /*21dc0*/  ISETP.GE.AND P2, PT, R7, c[0x0][0x17c], PT ;  /* 0x00005f0007007a0c */ /* 0x000fe40003f46270 */
[C---:B------:R-:W-:Y:S01]  /*21dd0*/  IADD3 R10, R6.reuse, c[0x0][0x198], RZ ;  /* 0x00006600060a7a10 */ /* 0x040fe20007ffe0ff */
[----:B------:R-:W-:Y:S01]  /*21de0*/  IMAD.WIDE R6, R6, 0x2, R4 ;  /* 0x0000000206067825 */ /* 0x000fe200078e0204 */
[----:B------:R-:W-:Y:S02]  /*21df0*/  ISETP.LT.AND P6, PT, R60, c[0x0][0x178], !P1 ;  /* 0x00005e003c007a0c */ /* 0x000fe40004fc1270 */
[----:B------:R-:W-:Y:S02]  /*21e00*/  PRMT R36, R36, 0x7632, R36 ;  /* 0x0000763224247816 */ /* 0x000fe40000000024 */
[----:B------:R-:W-:-:S03]  /*21e10*/  ISETP.LT.AND P1, PT, R27, c[0x0][0x178], !P1 ;  /* 0x00005e001b007a0c */ /* 0x000fc60004f21270 */
[----:B------:R1:W-:Y:S01]  /*21e20*/  @P5 STG.E.U16 [R6.64], R36 ;  /* 0x0000002406005986 */ /* 0x0003e2000c101504 */
[----:B------:R-:W-:Y:S01]  /*21e30*/  ISETP.LT.AND P5, PT, R60, c[0x0][0x178], !P3 ;  /* 0x00005e003c007a0c */ /* 0x000fe20005fa1270 */
[C---:B0-----:R-:W-:Y:S01]  /*21e40*/  IMAD.WIDE R8, R10.reuse, 0x2, R2 ;  /* 0x000000020a087825 */ /* 0x041fe200078e0202 */
[----:B------:R-:W-:Y:S02]  /*21e50*/  ISETP.LT.AND P3, PT, R27, c[0x0][0x178], !P3 ;  /* 0x00005e001b007a0c */ /* 0x000fe40005f61270 */
[C---:B------:R-:W-:Y:S02]  /*21e60*/  IADD3 R11, R10.reuse, c[0x0][0x198], RZ ;  /* 0x000066000a0b7a10 */ /* 0x040fe40007ffe0ff */
[----:B------:R0:W-:Y:S01]  /*21e70*/  @P6 STG.E.U16 [R8.64], R48 ;  /* 0x0000003008006986 */ /* 0x0001e2000c101504 */
[----:B-1----:R-:W-:Y:S01]  /*21e80*/  IMAD.WIDE R6, R10, 0x2, R4 ;  /* 0x000000020a067825 */ /* 0x002fe200078e0204 */
[----:B------:R-:W-:-:S04]  /*21e90*/  ISETP.LT.AND P6, PT, R60, c[0x0][0x178], !P2 ;  /* 0x00005e003c007a0c */ /* 0x000fc800057c1270 */
[----:B------:R1:W-:Y:S01]  /*21ea0*/  @P1 STG.E.U16 [R6.64], R32 ;  /* 0x0000002006001986 */ /* 0x0003e2000c101504 */
[----:B0-----:R-:W-:Y:S01]  /*21eb0*/  PRMT R48, R48, 0x7632, R48 ;  /* 0x0000763230307816 */ /* 0x001fe20000000030 */
[C---:B------:R-:W-:Y:S01]  /*21ec0*/  IMAD.WIDE R8, R11.reuse, 0x2, R2 ;  /* 0x000000020b087825 */ /* 0x040fe200078e0202 */
[----:B------:R-:W-:Y:S02]  /*21ed0*/  IADD3 R10, R11, c[0x0][0x198], RZ ;  /* 0x000066000b0a7a10 */ /* 0x000fe40007ffe0ff */
[----:B------:R-:W-:Y:S02]  /*21ee0*/  ISETP.LT.AND P2, PT, R27, c[0x0][0x178], !P2 ;  /* 0x00005e001b007a0c */ /* 0x000fe40005741270 */
[----:B------:R0:W-:Y:S01]  /*21ef0*/  @P5 STG.E.U16 [R8.64], R48 ;  /* 0x0000003008005986 */ /* 0x0001e2000c101504 */
[----:B-1----:R-:W-:Y:S01]  /*21f00*/  PRMT R32, R32, 0x7632, R32 ;  /* 0x0000763220207816 */ /* 0x002fe20000000020 */
[----:B------:R-:W-:Y:S01]  /*21f10*/  IMAD.WIDE R6, R11, 0x2, R4 ;  /* 0x000000020b067825 */ /* 0x000fe200078e0204 */
[----:B------:R-:W-:-:S04]  /*21f20*/  IADD3 R11, R10, c[0x0][0x198], RZ ;  /* 0x000066000a0b7a10 */ /* 0x000fc80007ffe0ff */
[----:B------:R1:W-:Y:S01]  /*21f30*/  @P3 STG.E.U16 [R6.64], R32 ;  /* 0x0000002006003986 */ /* 0x0003e2000c101504 */
[----:B------:R-:W-:Y:S01]  /*21f40*/  ISETP.LT.AND P3, PT, R60, c[0x0][0x178], !P4 ;  /* 0x00005e003c007a0c */ /* 0x000fe20006761270 */
[----:B0-----:R-:W-:-:S05]  /*21f50*/  IMAD.WIDE R8, R10, 0x2, R2 ;  /* 0x000000020a087825 */ /* 0x001fca00078e0202 */
[----:B------:R0:W-:Y:S01]  /*21f60*/  @P6 STG.E.U16 [R8.64], R44 ;  /* 0x0000002c08006986 */ /* 0x0001e2000c101504 */
[----:B-1----:R-:W-:Y:S01]  /*21f70*/  IMAD.WIDE R6, R10, 0x2, R4 ;  /* 0x000000020a067825 */ /* 0x002fe200078e0204 */
[----:B0-----:R-:W-:-:S03]  /*21f80*/  PRMT R44, R44, 0x7632, R44 ;  /* 0x000076322c2c7816 */ /* 0x001fc6000000002c */
[----:B------:R-:W-:Y:S01]  /*21f90*/  IMAD.WIDE R8, R11, 0x2, R2 ;  /* 0x000000020b087825 */ /* 0x000fe200078e0202 */
[----:B------:R-:W-:Y:S04]  /*21fa0*/  @P2 STG.E.U16 [R6.64], R28 ;  /* 0x0000001c06002986 */ /* 0x000fe8000c101504 */
[----:B------:R0:W-:Y:S01]  /*21fb0*/  @P3 STG.E.U16 [R8.64], R44 ;  /* 0x0000002c08003986 */ /* 0x0001e2000c101504 */
[----:B---3--:R-:W-:-:S03]  /*21fc0*/  ISETP.GE.AND P1, PT, R56, c[0x0][0x17c], PT ;  /* 0x00005f0038007a0c */ /* 0x008fc60003f26270 */
[----:B------:R-:W3:Y:S04]  /*21fd0*/  LDL.LU R56, [R1+0xbf0] ;  /* 0x000bf00001387983 */ /* 0x000ee80000300800 */
[----:B------:R-:W4:Y:S01]  /*21fe0*/  LDL.LU R52, [R1+0xbf4] ;  /* 0x000bf40001347983 */ /* 0x000f220000300800 */
[----:B--2---:R-:W-:-:S03]  /*21ff0*/  ISETP.GE.AND P5, PT, R40, c[0x0][0x17c], PT ;  /* 0x00005f0028007a0c */ /* 0x004fc60003fa6270 */
[----:B------:R-:W2:Y:S04]  /*22000*/  LDL.LU R40, [R1+0xbf8] ;  /* 0x000bf80001287983 */ /* 0x000ea80000300800 */
[----:B------:R-:W4:Y:S04]  /*22010*/  LDL.LU R36, [R1+0xbfc] ;  /* 0x000bfc0001247983 */ /* 0x000f280000300800 */
[----:B0-----:R-:W4:Y:S04]  /*22020*/  LDL.LU R44, [R1+0xc00] ;  /* 0x000c0000012c7983 */ /* 0x001f280000300800 */
[----:B------:R-:W4:Y:S01]  /*22030*/  LDL.LU R32, [R1+0xc04] ;  /* 0x000c040001207983 */ /* 0x000f220000300800 */
[----:B------:R-:W-:-:S02]  /*22040*/  ISETP.LT.AND P4, PT, R27, c[0x0][0x178], !P4 ;  /* 0x00005e001b007a0c */ /* 0x000fc40006781270 */
[----:B------:R-:W-:Y:S02]  /*22050*/  ISETP.LT.AND P6, PT, R60, c[0x0][0x178], !P0 ;  /* 0x00005e003c007a0c */ /* 0x000fe400047c1270 */
[C---:B------:R-:W-:Y:S01]  /*22060*/  IADD3 R10, R11.reuse, c[0x0][0x198], RZ ;  /* 0x000066000b0a7a10 */ /* 0x040fe20007ffe0ff */
[----:B------:R-:W-:Y:S01]  /*22070*/  IMAD.WIDE R6, R11, 0x2, R4 ;  /* 0x000000020b067825 */ /* 0x000fe200078e0204 */
[----:B------:R-:W-:Y:S02]  /*22080*/  ISETP.LT.AND P0, PT, R27, c[0x0][0x178], !P0 ;  /* 0x00005e001b007a0c */ /* 0x000fe40004701270 */
[----:B------:R-:W-:Y:S01]  /*22090*/  PRMT R28, R28, 0x7632, R28 ;  /* 0x000076321c1c7816 */ /* 0x000fe2000000001c */
[----:B------:R-:W-:-:S04]  /*220a0*/  IMAD.WIDE R8, R10, 0x2, R2 ;  /* 0x000000020a087825 */ /* 0x000fc800078e0202 */
[----:B------:R0:W-:Y:S01]  /*220b0*/  @P4 STG.E.U16 [R6.64], R28 ;  /* 0x0000001c06004986 */ /* 0x0001e2000c101504 */
[C---:B------:R-:W-:Y:S02]  /*220c0*/  ISETP.LT.AND P4, PT, R60.reuse, c[0x0][0x178], !P1 ;  /* 0x00005e003c007a0c */ /* 0x040fe40004f81270 */
[----:B------:R-:W-:Y:S01]  /*220d0*/  ISETP.LT.AND P1, PT, R27, c[0x0][0x178], !P1 ;  /* 0x00005e001b007a0c */ /* 0x000fe20004f21270 */
[----:B------:R1:W-:Y:S01]  /*220e0*/  @P6 STG.E.U16 [R8.64], R57 ;  /* 0x0000003908006986 */ /* 0x0003e2000c101504 */
[----:B------:R-:W-:Y:S01]  /*220f0*/  ISETP.LT.AND P6, PT, R60, c[0x0][0x178], !P5 ;  /* 0x00005e003c007a0c */ /* 0x000fe20006fc1270 */
[C---:B0-----:R-:W-:Y:S01]  /*22100*/  IMAD.WIDE R6, R10.reuse, 0x2, R4 ;  /* 0x000000020a067825 */ /* 0x041fe200078e0204 */
[----:B-1----:R-:W-:-:S04]  /*22110*/  IADD3 R8, R10, c[0x0][0x198], RZ ;  /* 0x000066000a087a10 */ /* 0x002fc80007ffe0ff */
[----:B------:R0:W-:Y:S01]  /*22120*/  @P0 STG.E.U16 [R6.64], R41 ;  /* 0x0000002906000986 */ /* 0x0001e2000c101504 */
[----:B------:R-:W-:Y:S02]  /*22130*/  PRMT R57, R57, 0x7632, R57 ;  /* 0x0000763239397816 */ /* 0x000fe40000000039 */
[C---:B------:R-:W-:Y:S02]  /*22140*/  IADD3 R10, R8.reuse, c[0x0][0x198], RZ ;  /* 0x00006600080a7a10 */ /* 0x040fe40007ffe0ff */
[----:B------:R-:W-:Y:S01]  /*22150*/  ISETP.LT.AND P5, PT, R27, c[0x0][0x178], !P5 ;  /* 0x00005e001b007a0c */ /* 0x000fe20006fa1270 */
[----:B0-----:R-:W-:Y:S01]  /*22160*/  IMAD.WIDE R6, R8, 0x2, R2 ;  /* 0x0000000208067825 */ /* 0x001fe200078e0202 */
[----:B------:R-:W-:-:S03]  /*22170*/  PRMT R41, R41, 0x7632, R41 ;  /* 0x0000763229297816 */ /* 0x000fc60000000029 */
[----:B------:R-:W-:Y:S01]  /*22180*/  IMAD.WIDE R8, R8, 0x2, R4 ;  /* 0x0000000208087825 */ /* 0x000fe200078e0204 */
[----:B------:R0:W-:Y:S04]  /*22190*/  @P4 STG.E.U16 [R6.64], R57 ;  /* 0x0000003906004986 */ /* 0x0001e8000c101504 */
[----:B------:R1:W-:Y:S01]  /*221a0*/  @P1 STG.E.U16 [R8.64], R41 ;  /* 0x0000002908001986 */ /* 0x0003e2000c101504 */
[C---:B------:R-:W-:Y:S01]  /*221b0*/  IADD3 R11, R10.reuse, c[0x0][0x198], RZ ;  /* 0x000066000a0b7a10 */ /* 0x040fe20007ffe0ff */
[----:B0-----:R-:W-:-:S04]  /*221c0*/  IMAD.WIDE R6, R10, 0x2, R2 ;  /* 0x000000020a067825 */ /* 0x001fc800078e0202 */
[----:B-1----:R-:W-:Y:S01]  /*221d0*/  IMAD.WIDE R8, R10, 0x2, R4 ;  /* 0x000000020a087825 */ /* 0x002fe200078e0204 */
[----:B------:R0:W-:Y:S04]  /*221e0*/  @P6 STG.E.U16 [R6.64], R53 ;  /* 0x0000003506006986 */ /* 0x0001e8000c101504 */
[----:B------:R1:W-:Y:S01]  /*221f0*/  @P5 STG.E.U16 [R8.64], R37 ;  /* 0x0000002508005986 */ /* 0x0003e2000c101504 */
[----:B0-----:R-:W-:Y:S01]  /*22200*/  PRMT R53, R53, 0x7632, R53 ;  /* 0x0000763235357816 */ /* 0x001fe20000000035 */
[----:B------:R-:W-:Y:S01]  /*22210*/  IMAD.WIDE R6, R11, 0x2, R2 ;  /* 0x000000020b067825 */ /* 0x000fe200078e0202 */
[----:B---3--:R-:W-:-:S04]  /*22220*/  ISETP.GE.AND P2, PT, R56, c[0x0][0x17c], PT ;  /* 0x00005f0038007a0c */ /* 0x008fc80003f46270 */
[----:B------:R-:W-:Y:S02]  /*22230*/  ISETP.LT.AND P1, PT, R60, c[0x0][0x178], !P2 ;  /* 0x00005e003c007a0c */ /* 0x000fe40005721270 */
[----:B--2---:R-:W-:-:S11]  /*22240*/  ISETP.GE.AND P0, PT, R40, c[0x0][0x17c], PT ;  /* 0x00005f0028007a0c */ /* 0x004fd60003f06270 */
[----:B------:R0:W-:Y:S01]  /*22250*/  @P1 STG.E.U16 [R6.64], R53 ;  /* 0x0000003506001986 */ /* 0x0001e2000c101504 */
[----:B----4-:R-:W-:-:S03]  /*22260*/  ISETP.GE.AND P4, PT, R36, c[0x0][0x17c], PT ;  /* 0x00005f0024007a0c */ /* 0x010fc60003f86270 */
[----:B------:R-:W2:Y:S04]  /*22270*/  LDL.LU R40, [R1+0xc10] ;  /* 0x000c100001287983 */ /* 0x000ea80000300800 */
[----:B------:R-:W3:Y:S01]  /*22280*/  LDL.LU R36, [R1+0xc14] ;  /* 0x000c140001247983 */ /* 0x000ee20000300800 */
[----:B------:R-:W-:-:S03]  /*22290*/  ISETP.GE.AND P1, PT, R32, c[0x0][0x17c], PT ;  /* 0x00005f0020007a0c */ /* 0x000fc60003f26270 */
[----:B------:R-:W4:Y:S04]  /*222a0*/  LDL.LU R41, [R1+0xc20] ;  /* 0x000c200001297983 */ /* 0x000f280000300800 */
[----:B------:R-:W4:Y:S01]  /*222b0*/  LDL.LU R32, [R1+0xc24] ;  /* 0x000c240001207983 */ /* 0x000f220000300800 */
[----:B------:R-:W-:Y:S02]  /*222c0*/  ISETP.LT.AND P2, PT, R27, c[0x0][0x178], !P2 ;  /* 0x00005e001b007a0c */ /* 0x000fe40005741270 */
[----:B------:R-:W-:Y:S01]  /*222d0*/  ISETP.GE.AND P3, PT, R52, c[0x0][0x17c], PT ;  /* 0x00005f0034007a0c */ /* 0x000fe20003f66270 */
[----:B-1----:R-:W-:Y:S01]  /*222e0*/  IMAD.WIDE R8, R11, 0x2, R4 ;  /* 0x000000020b087825 */ /* 0x002fe200078e0204 */
[----:B------:R-:W-:Y:S02]  /*222f0*/  PRMT R37, R37, 0x7632, R37 ;  /* 0x0000763225257816 */ /* 0x000fe40000000025 */
[----:B------:R-:W-:-:S02]  /*22300*/  ISETP.LT.AND P5, PT, R60, c[0x0][0x178], !P3 ;  /* 0x00005e003c007a0c */ /* 0x000fc40005fa1270 */
[----:B------:R-:W-:Y:S02]  /*22310*/  ISETP.LT.AND P3, PT, R27, c[0x0][0x178], !P3 ;  /* 0x00005e001b007a0c */ /* 0x000fe40005f61270 */
[----:B------:R-:W-:-:S03]  /*22320*/  IADD3 R10, R11, c[0x0][0x198], RZ ;  /* 0x000066000b0a7a10 */ /* 0x000fc60007ffe0ff */
        /* <DEDUP_REMOVED lines=11> */
[----:B------:R-:W-:Y:S02]  /*223e0*/  ISETP.GE.AND P6, PT, R44, c[0x0][0x17c], PT ;  /* 0x00005f002c007a0c */ /* 0x000fe40003fc6270 */
[----:B------:R-:W-:Y:S02]  /*223f0*/  IADD3 R10, R11, c[0x0][0x198], RZ ;  /* 0x000066000b0a7a10 */ /* 0x000fe40007ffe0ff */
[----:B------:R0:W-:Y:S01]  /*22400*/  @P2 STG.E.U16 [R6.64], R49 ;  /* 0x0000003106002986 */ /* 0x0001e2000c101504 */
[----:B-1----:R-:W-:Y:S01]  /*22410*/  PRMT R33, R33, 0x7632, R33 ;  /* 0x0000763221217816 */ /* 0x002fe20000000021 */
[----:B------:R-:W-:Y:S01]  /*22420*/  IMAD.WIDE R8, R11, 0x2, R4 ;  /* 0x000000020b087825 */ /* 0x000fe200078e0204 */
[----:B------:R-:W-:-:S04]  /*22430*/  ISETP.LT.AND P4, PT, R27, c[0x0][0x178], !P4 ;  /* 0x00005e001b007a0c */ /* 0x000fc80006781270 */
[----:B------:R1:W-:Y:S01]  /*22440*/  @P0 STG.E.U16 [R8.64], R33 ;  /* 0x0000002108000986 */ /* 0x0003e2000c101504 */
[----:B------:R-:W-:Y:S01]  /*22450*/  ISETP.LT.AND P0, PT, R60, c[0x0][0x178], !P6 ;  /* 0x00005e003c007a0c */ /* 0x000fe20007701270 */
[C---:B0-----:R-:W-:Y:S01]  /*22460*/  IMAD.WIDE R6, R10.reuse, 0x2, R2 ;  /* 0x000000020a067825 */ /* 0x041fe200078e0202 */
[----:B------:R-:W-:-:S04]  /*22470*/  IADD3 R11, R10, c[0x0][0x198], RZ ;  /* 0x000066000a0b7a10 */ /* 0x000fc80007ffe0ff */
[----:B------:R0:W-:Y:S01]  /*22480*/  @P5 STG.E.U16 [R6.64], R45 ;  /* 0x0000002d06005986 */ /* 0x0001e2000c101504 */
[----:B-1----:R-:W-:Y:S01]  /*22490*/  IMAD.WIDE R8, R10, 0x2, R4 ;  /* 0x000000020a087825 */ /* 0x002fe200078e0204 */
[----:B0-----:R-:W-:-:S03]  /*224a0*/  PRMT R45, R45, 0x7632, R45 ;  /* 0x000076322d2d7816 */ /* 0x001fc6000000002d */
[----:B------:R-:W-:Y:S01]  /*224b0*/  IMAD.WIDE R6, R11, 0x2, R2 ;  /* 0x000000020b067825 */ /* 0x000fe200078e0202 */
[----:B------:R0:W-:Y:S04]  /*224c0*/  @P4 STG.E.U16 [R8.64], R29 ;  /* 0x0000001d08004986 */ /* 0x0001e8000c101504 */
[----:B------:R1:W-:Y:S01]  /*224d0*/  @P0 STG.E.U16 [R6.64], R45 ;  /* 0x0000002d06000986 */ /* 0x0003e2000c101504 */
[----:B--2---:R-:W-:-:S03]  /*224e0*/  ISETP.GE.AND P3, PT, R40, c[0x0][0x17c], PT ;  /* 0x00005f0028007a0c */ /* 0x004fc60003f66270 */
[----:B------:R-:W2:Y:S01]  /*224f0*/  LDL.LU R40, [R1+0xc28] ;  /* 0x000c280001287983 */ /* 0x000ea20000300800 */
[----:B---3--:R-:W-:-:S03]  /*22500*/  ISETP.GE.AND P2, PT, R36, c[0x0][0x17c], PT ;  /* 0x00005f0024007a0c */ /* 0x008fc60003f46270 */
[----:B------:R-:W3:Y:S01]  /*22510*/  LDL.LU R36, [R1+0xc2c] ;  /* 0x000c2c0001247983 */ /* 0x000ee20000300800 */
[----:B----4-:R-:W-:-:S03]  /*22520*/  ISETP.GE.AND P4, PT, R41, c[0x0][0x17c], PT ;  /* 0x00005f0029007a0c */ /* 0x010fc60003f86270 */
[----:B------:R-:W4:Y:S01]  /*22530*/  LDL.LU R41, [R1+0xc30] ;  /* 0x000c300001297983 */ /* 0x000f220000300800 */
[----:B------:R-:W-:-:S03]  /*22540*/  ISETP.GE.AND P0, PT, R32, c[0x0][0x17c], PT ;  /* 0x00005f0020007a0c */ /* 0x000fc60003f06270 */
[----:B------:R-:W4:Y:S01]  /*22550*/  LDL.LU R32, [R1+0xc34] ;  /* 0x000c340001207983 */ /* 0x000f220000300800 */
[----:B------:R-:W-:Y:S01]  /*22560*/  ISETP.LT.AND P6, PT, R27, c[0x0][0x178], !P6 ;  /* 0x00005e001b007a0c */ /* 0x000fe200077c1270 */
[----:B0-----:R-:W-:Y:S01]  /*22570*/  IMAD.WIDE R8, R11, 0x2, R4 ;  /* 0x000000020b087825 */ /* 0x001fe200078e0204 */
[----:B------:R-:W-:Y:S02]  /*22580*/  ISETP.LT.AND P5, PT, R60, c[0x0][0x178], !P1 ;  /* 0x00005e003c007a0c */ /* 0x000fe40004fa1270 */
[----:B------:R-:W-:Y:S02]  /*22590*/  PRMT R29, R29, 0x7632, R29 ;  /* 0x000076321d1d7816 */ /* 0x000fe4000000001d */
[----:B------:R-:W-:Y:S02]  /*225a0*/  ISETP.LT.AND P1, PT, R27, c[0x0][0x178], !P1 ;  /* 0x00005e001b007a0c */ /* 0x000fe40004f21270 */
[----:B------:R-:W-:-:S05]  /*225b0*/  IADD3 R10, R11, c[0x0][0x198], RZ ;  /* 0x000066000b0a7a10 */ /* 0x000fca0007ffe0ff */
[----:B------:R0:W-:Y:S01]  /*225c0*/  @P6 STG.E.U16 [R8.64], R29 ;  /* 0x0000001d08006986 */ /* 0x0001e2000c101504 */
[----:B------:R-:W-:Y:S01]  /*225d0*/  ISETP.LT.AND P6, PT, R60, c[0x0][0x178], !P3 ;  /* 0x00005e003c007a0c */ /* 0x000fe20005fc1270 */
[C---:B-1----:R-:W-:Y:S01]  /*225e0*/  IMAD.WIDE R6, R10.reuse, 0x2, R2 ;  /* 0x000000020a067825 */ /* 0x042fe200078e0202 */
[----:B------:R-:W-:Y:S02]  /*225f0*/  ISETP.LT.AND P3, PT, R27, c[0x0][0x178], !P3 ;  /* 0x00005e001b007a0c */ /* 0x000fe40005f61270 */
[C---:B------:R-:W-:Y:S02]  /*22600*/  IADD3 R11, R10.reuse, c[0x0][0x198], RZ ;  /* 0x000066000a0b7a10 */ /* 0x040fe40007ffe0ff */
[----:B------:R1:W-:Y:S01]  /*22610*/  @P5 STG.E.U16 [R6.64], R58 ;  /* 0x0000003a06005986 */ /* 0x0003e2000c101504 */
[----:B0-----:R-:W-:Y:S01]  /*22620*/  IMAD.WIDE R8, R10, 0x2, R4 ;  /* 0x000000020a087825 */ /* 0x001fe200078e0204 */
[----:B------:R-:W-:-:S04]  /*22630*/  ISETP.LT.AND P5, PT, R60, c[0x0][0x178], !P2 ;  /* 0x00005e003c007a0c */ /* 0x000fc800057a1270 */
[----:B------:R0:W-:Y:S01]  /*22640*/  @P1 STG.E.U16 [R8.64], R42 ;  /* 0x0000002a08001986 */ /* 0x0001e2000c101504 */
[----:B-1----:R-:W-:Y:S01]  /*22650*/  PRMT R58, R58, 0x7632, R58 ;  /* 0x000076323a3a7816 */ /* 0x002fe2000000003a */
[C---:B------:R-:W-:Y:S01]  /*22660*/  IMAD.WIDE R6, R11.reuse, 0x2, R2 ;  /* 0x000000020b067825 */ /* 0x040fe200078e0202 */
[----:B------:R-:W-:Y:S02]  /*22670*/  IADD3 R10, R11, c[0x0][0x198], RZ ;  /* 0x000066000b0a7a10 */ /* 0x000fe40007ffe0ff */
[----:B------:R-:W-:Y:S02]  /*22680*/  ISETP.LT.AND P2, PT, R27, c[0x0][0x178], !P2 ;  /* 0x00005e001b007a0c */ /* 0x000fe40005741270 */
[----:B------:R1:W-:Y:S01]  /*22690*/  @P6 STG.E.U16 [R6.64], R58 ;  /* 0x0000003a06006986 */ /* 0x0003e2000c101504 */
[----:B0-----:R-:W-:Y:S01]  /*226a0*/  PRMT R42, R42, 0x7632, R42 ;  /* 0x000076322a2a7816 */ /* 0x001fe2000000002a */
[----:B------:R-:W-:Y:S01]  /*226b0*/  IMAD.WIDE R8, R11, 0x2, R4 ;  /* 0x000000020b087825 */ /* 0x000fe200078e0204 */
[----:B------:R-:W-:-:S04]  /*226c0*/  IADD3 R11, R10, c[0x0][0x198], RZ ;  /* 0x000066000a0b7a10 */ /* 0x000fc80007ffe0ff */
[----:B------:R0:W-:Y:S01]  /*226d0*/  @P3 STG.E.U16 [R8.64], R42 ;  /* 0x0000002a08003986 */ /* 0x0001e2000c101504 */
[----:B------:R-:W-:Y:S01]  /*226e0*/  ISETP.LT.AND P3, PT, R60, c[0x0][0x178], !P4 ;  /* 0x00005e003c007a0c */ /* 0x000fe20006761270 */
[----:B-1----:R-:W-:-:S05]  /*226f0*/  IMAD.WIDE R6, R10, 0x2, R2 ;  /* 0x000000020a067825 */ /* 0x002fca00078e0202 */
[----:B------:R1:W-:Y:S01]  /*22700*/  @P5 STG.E.U16 [R6.64], R54 ;  /* 0x0000003606005986 */ /* 0x0003e2000c101504 */
[----:B0-----:R-:W-:Y:S01]  /*22710*/  IMAD.WIDE R8, R10, 0x2, R4 ;  /* 0x000000020a087825 */ /* 0x001fe200078e0204 */
[----:B-1----:R-:W-:-:S03]  /*22720*/  PRMT R54, R54, 0x7632, R54 ;  /* 0x0000763236367816 */ /* 0x002fc60000000036 */
[----:B------:R-:W-:Y:S01]  /*22730*/  IMAD.WIDE R6, R11, 0x2, R2 ;  /* 0x000000020b067825 */ /* 0x000fe200078e0202 */
[----:B------:R0:W-:Y:S04]  /*22740*/  @P2 STG.E.U16 [R8.64], R38 ;  /* 0x0000002608002986 */ /* 0x0001e8000c101504 */
[----:B------:R1:W-:Y:S01]  /*22750*/  @P3 STG.E.U16 [R6.64], R54 ;  /* 0x0000003606003986 */ /* 0x0003e2000c101504 */
[----:B--2---:R-:W-:-:S03]  /*22760*/  ISETP.GE.AND P1, PT, R40, c[0x0][0x17c], PT ;  /* 0x00005f0028007a0c */ /* 0x004fc60003f26270 */
[----:B------:R-:W2:Y:S01]  /*22770*/  LDL.LU R40, [R1+0xc38] ;  /* 0x000c380001287983 */ /* 0x000ea20000300800 */
[----:B---3--:R-:W-:-:S03]  /*22780*/  ISETP.GE.AND P6, PT, R36, c[0x0][0x17c], PT ;  /* 0x00005f0024007a0c */ /* 0x008fc60003fc6270 */
[----:B------:R-:W3:Y:S04]  /*22790*/  LDL.LU R36, [R1+0xc3c] ;  /* 0x000c3c0001247983 */ /* 0x000ee80000300800 */
[----:B------:R-:W2:Y:S01]  /*227a0*/  LDL.LU R33, [R1+0xc40] ;  /* 0x000c400001217983 */ /* 0x000ea20000300800 */
[----:B----4-:R-:W-:-:S03]  /*227b0*/  ISETP.GE.AND P3, PT, R32, c[0x0][0x17c], PT ;  /* 0x00005f0020007a0c */ /* 0x010fc60003f66270 */
        /* <DEDUP_REMOVED lines=13> */
[----:B0-----:R-:W-:-:S05]  /*22890*/  IMAD.WIDE R8, R10, 0x2, R4 ;  /* 0x000000020a087825 */ /* 0x001fca00078e0204 */
[----:B------:R0:W-:Y:S01]  /*228a0*/  @P0 STG.E.U16 [R8.64], R34 ;  /* 0x0000002208000986 */ /* 0x0001e2000c101504 */
[----:B-1----:R-:W-:Y:S01]  /*228b0*/  PRMT R50, R50, 0x7632, R50 ;  /* 0x0000763232327816 */ /* 0x002fe20000000032 */
[C---:B------:R-:W-:Y:S01]  /*228c0*/  IMAD.WIDE R6, R11.reuse, 0x2, R2 ;  /* 0x000000020b067825 */ /* 0x040fe200078e0202 */
[----:B------:R-:W-:-:S04]  /*228d0*/  IADD3 R10, R11, c[0x0][0x198], RZ ;  /* 0x000066000b0a7a10 */ /* 0x000fc80007ffe0ff */
[----:B------:R-:W-:Y:S01]  /*228e0*/  @P4 STG.E.U16 [R6.64], R50 ;  /* 0x0000003206004986 */ /* 0x000fe2000c101504 */
[----:B0-----:R-:W-:Y:S01]  /*228f0*/  PRMT R34, R34, 0x7632, R34 ;  /* 0x0000763222227816 */ /* 0x001fe20000000022 */
[----:B------:R-:W-:Y:S02]  /*22900*/  IMAD.WIDE R8, R11, 0x2, R4 ;  /* 0x000000020b087825 */ /* 0x000fe400078e0204 */
[----:B------:R-:W3:Y:S04]  /*22910*/  LDL.LU R11, [R1+0xc1c] ;  /* 0x000c1c00010b7983 */ /* 0x000ee80000300800 */
[----:B------:R0:W-:Y:S04]  /*22920*/  @P1 STG.E.U16 [R8.64], R34 ;  /* 0x0000002208001986 */ /* 0x0001e8000c101504 */
[----:B0-----:R-:W3:Y:S01]  /*22930*/  LDL.LU R34, [R1+0xc18] ;  /* 0x000c180001227983 */ /* 0x001ee20000300800 */
[----:B------:R-:W-:-:S02]  /*22940*/  ISETP.LT.AND P0, PT, R60, c[0x0][0x178], !P6 ;  /* 0x00005e003c007a0c */ /* 0x000fc40007701270 */
[----:B------:R-:W-:Y:S02]  /*22950*/  ISETP.GE.AND P5, PT, R41, c[0x0][0x17c], PT ;  /* 0x00005f0029007a0c */ /* 0x000fe40003fa6270 */
[----:B------:R-:W-:Y:S02]  /*22960*/  ISETP.LT.AND P6, PT, R27, c[0x0][0x178], !P6 ;  /* 0x00005e001b007a0c */ /* 0x000fe400077c1270 */
[----:B------:R-:W-:Y:S01]  /*22970*/  ISETP.LT.AND P1, PT, R60, c[0x0][0x178], !P5 ;  /* 0x00005e003c007a0c */ /* 0x000fe20006f21270 */
[----:B------:R-:W-:-:S04]  /*22980*/  IMAD.WIDE R6, R10, 0x2, R2 ;  /* 0x000000020a067825 */ /* 0x000fc800078e0202 */
[C---:B------:R-:W-:Y:S01]  /*22990*/  IMAD.WIDE R8, R10.reuse, 0x2, R4 ;  /* 0x000000020a087825 */ /* 0x040fe200078e0204 */
[----:B------:R-:W-:Y:S01]  /*229a0*/  IADD3 R10, R10, c[0x0][0x198], RZ ;  /* 0x000066000a0a7a10 */ /* 0x000fe20007ffe0ff */
[----:B------:R0:W-:Y:S04]  /*229b0*/  @P0 STG.E.U16 [R6.64], R46 ;  /* 0x0000002e06000986 */ /* 0x0001e8000c101504 */
[----:B------:R1:W-:Y:S01]  /*229c0*/  @P6 STG.E.U16 [R8.64], R30 ;  /* 0x0000001e08006986 */ /* 0x0003e2000c101504 */
[----:B0-----:R-:W-:Y:S01]  /*229d0*/  PRMT R46, R46, 0x7632, R46 ;  /* 0x000076322e2e7816 */ /* 0x001fe2000000002e */
[----:B------:R-:W-:-:S05]  /*229e0*/  IMAD.WIDE R6, R10, 0x2, R2 ;  /* 0x000000020a067825 */ /* 0x000fca00078e0202 */
[----:B------:R0:W-:Y:S01]  /*229f0*/  @P1 STG.E.U16 [R6.64], R46 ;  /* 0x0000002e06001986 */ /* 0x0001e2000c101504 */
[----:B--2---:R-:W-:-:S03]  /*22a00*/  ISETP.GE.AND P0, PT, R33, c[0x0][0x17c], PT ;  /* 0x00005f0021007a0c */ /* 0x004fc60003f06270 */
[----:B------:R-:W2:Y:S01]  /*22a10*/  LDL.LU R33, [R1+0xc0c] ;  /* 0x000c0c0001217983 */ /* 0x000ea20000300800 */
[----:B----4-:R-:W-:-:S03]  /*22a20*/  ISETP.GE.AND P1, PT, R32, c[0x0][0x17c], PT ;  /* 0x00005f0020007a0c */ /* 0x010fc60003f26270 */
[----:B------:R-:W4:Y:S01]  /*22a30*/  LDL.LU R32, [R1+0xc08] ;  /* 0x000c080001207983 */ /* 0x000f220000300800 */
[C---:B------:R-:W-:Y:S02]  /*22a40*/  ISETP.LT.AND P5, PT, R27.reuse, c[0x0][0x178], !P5 ;  /* 0x00005e001b007a0c */ /* 0x040fe40006fa1270 */
[----:B------:R-:W-:Y:S01]  /*22a50*/  ISETP.LT.AND P6, PT, R60, c[0x0][0x178], !P3 ;  /* 0x00005e003c007a0c */ /* 0x000fe20005fc1270 */
[C---:B-1----:R-:W-:Y:S01]  /*22a60*/  IMAD.WIDE R8, R10.reuse, 0x2, R4 ;  /* 0x000000020a087825 */ /* 0x042fe200078e0204 */
[----:B------:R-:W-:Y:S02]  /*22a70*/  IADD3 R10, R10, c[0x0][0x198], RZ ;  /* 0x000066000a0a7a10 */ /* 0x000fe40007ffe0ff */
[----:B------:R-:W-:Y:S02]  /*22a80*/  PRMT R30, R30, 0x7632, R30 ;  /* 0x000076321e1e7816 */ /* 0x000fe4000000001e */
[----:B------:R-:W-:Y:S01]  /*22a90*/  ISETP.LT.AND P3, PT, R27, c[0x0][0x178], !P3 ;  /* 0x00005e001b007a0c */ /* 0x000fe20005f61270 */
[----:B0-----:R-:W-:Y:S01]  /*22aa0*/  IMAD.WIDE R6, R10, 0x2, R2 ;  /* 0x000000020a067825 */ /* 0x001fe200078e0202 */
[----:B------:R-:W-:-:S03]  /*22ab0*/  ISETP.GE.AND P2, PT, R40, c[0x0][0x17c], PT ;  /* 0x00005f0028007a0c */ /* 0x000fc60003f46270 */
[----:B------:R0:W-:Y:S01]  /*22ac0*/  @P5 STG.E.U16 [R8.64], R30 ;  /* 0x0000001e08005986 */ /* 0x0001e2000c101504 */
[----:B------:R-:W-:Y:S02]  /*22ad0*/  ISETP.LT.AND P5, PT, R60, c[0x0][0x178], !P2 ;  /* 0x00005e003c007a0c */ /* 0x000fe400057a1270 */
[----:B------:R-:W-:Y:S01]  /*22ae0*/  ISETP.LT.AND P2, PT, R27, c[0x0][0x178], !P2 ;  /* 0x00005e001b007a0c */ /* 0x000fe20005741270 */
[----:B------:R1:W-:Y:S01]  /*22af0*/  @P6 STG.E.U16 [R6.64], R59 ;  /* 0x0000003b06006986 */ /* 0x0003e2000c101504 */
[----:B------:R-:W-:Y:S01]  /*22b00*/  PRMT R28, R59, 0x7632, R28 ;  /* 0x000076323b1c7816 */ /* 0x000fe2000000001c */
[C---:B0-----:R-:W-:Y:S01]  /*22b10*/  IMAD.WIDE R8, R10.reuse, 0x2, R4 ;  /* 0x000000020a087825 */ /* 0x041fe200078e0204 */
[----:B-1----:R-:W-:-:S04]  /*22b20*/  IADD3 R6, R10, c[0x0][0x198], RZ ;  /* 0x000066000a067a10 */ /* 0x002fc80007ffe0ff */
[----:B------:R0:W-:Y:S01]  /*22b30*/  @P3 STG.E.U16 [R8.64], R43 ;  /* 0x0000002b08003986 */ /* 0x0001e2000c101504 */
[----:B------:R-:W-:Y:S02]  /*22b40*/  PRMT R29, R43, 0x7632, R29 ;  /* 0x000076322b1d7816 */ /* 0x000fe4000000001d */
[----:B------:R-:W-:Y:S02]  /*22b50*/  IADD3 R30, R6, c[0x0][0x198], RZ ;  /* 0x00006600061e7a10 */ /* 0x000fe40007ffe0ff */
[----:B---3--:R-:W-:Y:S02]  /*22b60*/  ISETP.GE.AND P4, PT, R36, c[0x0][0x17c], PT ;  /* 0x00005f0024007a0c */ /* 0x008fe40003f86270 */
[----:B------:R-:W3:Y:S01]  /*22b70*/  LDL.LU R36, [R1+0xc50] ;  /* 0x000c500001247983 */ /* 0x000ee20000300800 */
[----:B0-----:R-:W-:-:S04]  /*22b80*/  IMAD.WIDE R8, R6, 0x2, R2 ;  /* 0x0000000206087825 */ /* 0x001fc800078e0202 */
[----:B------:R-:W-:Y:S01]  /*22b90*/  IMAD.WIDE R6, R6, 0x2, R4 ;  /* 0x0000000206067825 */ /* 0x000fe200078e0204 */
[----:B------:R-:W-:Y:S04]  /*22ba0*/  @P5 STG.E.U16 [R8.64], R28 ;  /* 0x0000001c08005986 */ /* 0x000fe8000c101504 */
[----:B------:R0:W-:Y:S01]  /*22bb0*/  @P2 STG.E.U16 [R6.64], R29 ;  /* 0x0000001d06002986 */ /* 0x0001e2000c101504 */
[----:B------:R-:W-:-:S03]  /*22bc0*/  ISETP.GE.AND P2, PT, R34, c[0x0][0x17c], PT ;  /* 0x00005f0022007a0c */ /* 0x000fc60003f46270 */
[----:B------:R-:W3:Y:S01]  /*22bd0*/  LDL.LU R34, [R1+0xc4c] ;  /* 0x000c4c0001227983 */ /* 0x000ee20000300800 */
[----:B------:R-:W-:Y:S02]  /*22be0*/  ISETP.LT.AND P6, PT, R60, c[0x0][0x178], !P4 ;  /* 0x00005e003c007a0c */ /* 0x000fe400067c1270 */
[----:B------:R-:W-:Y:S02]  /*22bf0*/  ISETP.LT.AND P4, PT, R27, c[0x0][0x178], !P4 ;  /* 0x00005e001b007a0c */ /* 0x000fe40006781270 */
[----:B------:R-:W-:Y:S01]  /*22c00*/  ISETP.GE.AND P3, PT, R11, c[0x0][0x17c], PT ;  /* 0x00005f000b007a0c */ /* 0x000fe20003f66270 */
[----:B------:R-:W-:Y:S01]  /*22c10*/  IMAD.WIDE R10, R30, 0x2, R2 ;  /* 0x000000021e0a7825 */ /* 0x000fe200078e0202 */
[----:B------:R-:W-:-:S03]  /*22c20*/  ISETP.LT.AND P5, PT, R60, c[0x0][0x178], !P0 ;  /* 0x00005e003c007a0c */ /* 0x000fc600047a1270 */
[----:B0-----:R-:W-:-:S04]  /*22c30*/  IMAD.WIDE R6, R30, 0x2, R4 ;  /* 0x000000021e067825 */ /* 0x001fc800078e0204 */
[----:B------:R0:W-:Y:S01]  /*22c40*/  @P6 STG.E.U16 [R10.64], R55 ;  /* 0x000000370a006986 */ /* 0x0001e2000c101504 */
[----:B------:R-:W-:-:S03]  /*22c50*/  ISETP.LT.AND P6, PT, R27, c[0x0][0x178], !P0 ;  /* 0x00005e001b007a0c */ /* 0x000fc600047c1270 */
[----:B------:R1:W-:Y:S01]  /*22c60*/  @P4 STG.E.U16 [R6.64], R39 ;  /* 0x0000002706004986 */ /* 0x0003e2000c101504 */
[----:B------:R-:W-:Y:S02]  /*22c70*/  ISETP.LT.AND P4, PT, R60, c[0x0][0x178], !P1 ;  /* 0x00005e003c007a0c */ /* 0x000fe40004f81270 */
[----:B0-----:R-:W-:Y:S02]  /*22c80*/  IADD3 R10, R30, c[0x0][0x198], RZ ;  /* 0x000066001e0a7a10 */ /* 0x001fe40007ffe0ff */
[----:B------:R-:W-:Y:S02]  /*22c90*/  PRMT R55, R55, 0x7632, R55 ;  /* 0x0000763237377816 */ /* 0x000fe40000000037 */
[----:B------:R-:W-:Y:S01]  /*22ca0*/  PRMT R11, R39, 0x7632, R11 ;  /* 0x00007632270b7816 */ /* 0x000fe2000000000b */
[C---:B------:R-:W-:Y:S01]  /*22cb0*/  IMAD.WIDE R8, R10.reuse, 0x2, R2 ;  /* 0x000000020a087825 */ /* 0x040fe200078e0202 */
[----:B------:R-:W-:Y:S01]  /*22cc0*/  ISETP.LT.AND P1, PT, R27, c[0x0][0x178], !P1 ;  /* 0x00005e001b007a0c */ /* 0x000fe20004f21270 */
[----:B-1----:R-:W3:Y:S02]  /*22cd0*/  LDL.LU R39, [R1+0xc5c] ;  /* 0x000c5c0001277983 */ /* 0x002ee40000300800 */
[C---:B------:R-:W-:Y:S01]  /*22ce0*/  IMAD.WIDE R6, R10.reuse, 0x2, R4 ;  /* 0x000000020a067825 */ /* 0x040fe200078e0204 */
[----:B------:R-:W-:Y:S01]  /*22cf0*/  IADD3 R10, R10, c[0x0][0x198], RZ ;  /* 0x000066000a0a7a10 */ /* 0x000fe20007ffe0ff */
[----:B------:R-:W-:Y:S04]  /*22d00*/  @P5 STG.E.U16 [R8.64], R55 ;  /* 0x0000003708005986 */ /* 0x000fe8000c101504 */
[----:B------:R0:W-:Y:S01]  /*22d10*/  @P6 STG.E.U16 [R6.64], R11 ;  /* 0x0000000b06006986 */ /* 0x0001e2000c101504 */
[----:B------:R-:W-:-:S02]  /*22d20*/  ISETP.LT.AND P6, PT, R60, c[0x0][0x178], !P3 ;  /* 0x00005e003c007a0c */ /* 0x000fc40005fc1270 */
[----:B------:R-:W-:Y:S01]  /*22d30*/  ISETP.LT.AND P3, PT, R27, c[0x0][0x178], !P3 ;  /* 0x00005e001b007a0c */ /* 0x000fe20005f61270 */
[----:B------:R-:W3:Y:S01]  /*22d40*/  LDL.LU R38, [R1+0xc58] ;  /* 0x000c580001267983 */ /* 0x000ee20000300800 */
[C---:B------:R-:W-:Y:S01]  /*22d50*/  IMAD.WIDE R28, R10.reuse, 0x2, R4 ;  /* 0x000000020a1c7825 */ /* 0x040fe200078e0204 */
[----:B------:R-:W-:Y:S02]  /*22d60*/  PRMT R30, R51, 0x7632, R30 ;  /* 0x00007632331e7816 */ /* 0x000fe4000000001e */
[----:B------:R-:W3:Y:S01]  /*22d70*/  LDL.LU R41, [R1+0xc64] ;  /* 0x000c640001297983 */ /* 0x000ee20000300800 */
[----:B0-----:R-:W-:-:S03]  /*22d80*/  IMAD.WIDE R6, R10, 0x2, R2 ;  /* 0x000000020a067825 */ /* 0x001fc600078e0202 */
[----:B------:R-:W3:Y:S04]  /*22d90*/  LDL.LU R40, [R1+0xc60] ;  /* 0x000c600001287983 */ /* 0x000ee80000300800 */
[----:B------:R-:W-:Y:S01]  /*22da0*/  @P4 STG.E.U16 [R6.64], R51 ;  /* 0x0000003306004986 */ /* 0x000fe2000c101504 */
[----:B------:R-:W-:-:S03]  /*22db0*/  ISETP.LT.AND P4, PT, R60, c[0x0][0x178], !P2 ;  /* 0x00005e003c007a0c */ /* 0x000fc60005781270 */
[----:B------:R0:W-:Y:S02]  /*22dc0*/  @P1 STG.E.U16 [R28.64], R35 ;  /* 0x000000231c001986 */ /* 0x0001e4000c101504 */
[----:B0-----:R-:W-:Y:S02]  /*22dd0*/  PRMT R35, R35, 0x7632, R35 ;  /* 0x0000763223237816 */ /* 0x001fe40000000023 */
[----:B----4-:R-:W-:Y:S02]  /*22de0*/  ISETP.GE.AND P5, PT, R32, c[0x0][0x17c], PT ;  /* 0x00005f0020007a0c */ /* 0x010fe40003fa6270 */
[----:B------:R-:W-:Y:S02]  /*22df0*/  IADD3 R32, R10, c[0x0][0x198], RZ ;  /* 0x000066000a207a10 */ /* 0x000fe40007ffe0ff */
[----:B--2---:R-:W-:Y:S01]  /*22e00*/  ISETP.GE.AND P0, PT, R33, c[0x0][0x17c], PT ;  /* 0x00005f0021007a0c */ /* 0x004fe20003f06270 */
[----:B------:R0:W1:Y:S01]  /*22e10*/  LDS.128 R8, [R0] ;  /* 0x0000000000087984 */ /* 0x0000620000000c00 */
[C---:B------:R-:W-:Y:S01]  /*22e20*/  IADD3 R33, R32.reuse, c[0x0][0x198], RZ ;  /* 0x0000660020217a10 */ /* 0x040fe20007ffe0ff */
[----:B------:R-:W-:-:S04]  /*22e30*/  IMAD.WIDE R6, R32, 0x2, R2 ;  /* 0x0000000220067825 */ /* 0x000fc800078e0202 */
[----:B------:R-:W-:Y:S01]  /*22e40*/  IMAD.WIDE R28, R32, 0x2, R4 ;  /* 0x00000002201c7825 */ /* 0x000fe200078e0204 */
[----:B------:R2:W-:Y:S01]  /*22e50*/  @P6 STG.E.U16 [R6.64], R30 ;  /* 0x0000001e06006986 */ /* 0x0005e2000c101504 */
[----:B0-----:R-:W-:-:S03]  /*22e60*/  PRMT R0, R47, 0x7632, R0 ;  /* 0x000076322f007816 */ /* 0x001fc60000000000 */
[----:B------:R-:W-:Y:S01]  /*22e70*/  @P3 STG.E.U16 [R28.64], R35 ;  /* 0x000000231c003986 */ /* 0x000fe2000c101504 */
[----:B--2---:R-:W-:-:S05]  /*22e80*/  IMAD.WIDE R6, R33, 0x2, R2 ;  /* 0x0000000221067825 */ /* 0x004fca00078e0202 */
[----:B------:R0:W-:Y:S04]  /*22e90*/  @P4 STG.E.U16 [R6.64], R47 ;  /* 0x0000002f06004986 */ /* 0x0001e8000c101504 */
[----:B0-----:R-:W2:Y:S04]  /*22ea0*/  LDL.LU R47, [R1+0xc7c] ;  /* 0x000c7c00012f7983 */ /* 0x001ea80000300800 */
[----:B------:R-:W4:Y:S04]  /*22eb0*/  LDL.LU R49, [R1+0xc78] ;  /* 0x000c780001317983 */ /* 0x000f280000300800 */
[----:B------:R-:W4:Y:S04]  /*22ec0*/  LDL.LU R46, [R1+0xc84] ;  /* 0x000c8400012e7983 */ /* 0x000f280000300800 */
[----:B------:R-:W0:Y:S01]  /*22ed0*/  S2R R56, SR_TID.X ;  /* 0x0000000000387919 */ /* 0x000e220000002100 */
[C---:B------:R-:W-:Y:S01]  /*22ee0*/  IADD3 R28, R33.reuse, c[0x0][0x198], RZ ;  /* 0x00006600211c7a10 */ /* 0x040fe20007ffe0ff */
[----:B------:R-:W-:Y:S01]  /*22ef0*/  IMAD.WIDE R6, R33, 0x2, R4 ;  /* 0x0000000221067825 */ /* 0x000fe200078e0204 */
[----:B---3--:R-:W-:Y:S01]  /*22f00*/  ISETP.GE.AND P6, PT, R34, c[0x0][0x17c], PT ;  /* 0x00005f0022007a0c */ /* 0x008fe20003fc6270 */
[----:B------:R-:W3:Y:S01]  /*22f10*/  LDL.LU R48, [R1+0xc80] ;  /* 0x000c800001307983 */ /* 0x000ee20000300800 */
[C---:B0-----:R-:W-:Y:S01]  /*22f20*/  LOP3.LUT R52, R56.reuse, 0x1f, RZ, 0xc0, !PT ;  /* 0x0000001f38347812 */ /* 0x041fe200078ec0ff */
[----:B------:R-:W-:-:S05]  /*22f30*/  IMAD.SHL.U32 R56, R56, 0x100, RZ ;  /* 0x0000010038387824 */ /* 0x000fca00078e00ff */
[----:B------:R-:W-:-:S05]  /*22f40*/  LOP3.LUT R56, R56, 0x600, RZ, 0xc0, !PT ;  /* 0x0000060038387812 */ /* 0x000fca00078ec0ff */
[----:B------:R-:W-:-:S05]  /*22f50*/  IMAD R56, R52, 0x10, R56 ;  /* 0x0000001034387824 */ /* 0x000fca00078e0238 */
[----:B------:R-:W-:-:S05]  /*22f60*/  LOP3.LUT R56, R56, 0x20, RZ, 0x3c, !PT ;  /* 0x0000002038387812 */ /* 0x000fca00078e3cff */
[----:B------:R0:W1:Y:S04]  /*22f70*/  LDS.128 R32, [R56] ;  /* 0x0000000038207984 */ /* 0x0000680000000c00 */
[----:B0-----:R-:W0:Y:S01]  /*22f80*/  S2R R56, SR_TID.X ;  /* 0x0000000000387919 */ /* 0x001e220000002100 */
[C---:B------:R-:W-:Y:S02]  /*22f90*/  ISETP.LT.AND P2, PT, R27.reuse, c[0x0][0x178], !P2 ;  /* 0x00005e001b007a0c */ /* 0x040fe40005741270 */
[C---:B------:R-:W-:Y:S02]  /*22fa0*/  ISETP.LT.AND P3, PT, R60.reuse, c[0x0][0x178], !P0 ;  /* 0x00005e003c007a0c */ /* 0x040fe40004761270 */
[----:B------:R-:W-:Y:S02]  /*22fb0*/  ISETP.LT.AND P0, PT, R27, c[0x0][0x178], !P0 ;  /* 0x00005e001b007a0c */ /* 0x000fe40004701270 */
[----:B------:R-:W-:-:S02]  /*22fc0*/  ISETP.LT.AND P4, PT, R60, c[0x0][0x178], !P5 ;  /* 0x00005e003c007a0c */ /* 0x000fc40006f81270 */
[----:B------:R-:W-:Y:S02]  /*22fd0*/  ISETP.GE.AND P1, PT, R36, c[0x0][0x17c], PT ;  /* 0x00005f0024007a0c */ /* 0x000fe40003f26270 */
[----:B------:R-:W-:Y:S02]  /*22fe0*/  IADD3 R36, R28, c[0x0][0x198], RZ ;  /* 0x000066001c247a10 */ /* 0x000fe40007ffe0ff */
[C---:B0-----:R-:W-:Y:S01]  /*22ff0*/  LOP3.LUT R52, R56.reuse, 0x1f, RZ, 0xc0, !PT ;  /* 0x0000001f38347812 */ /* 0x041fe200078ec0ff */
[----:B------:R-:W-:-:S05]  /*23000*/  IMAD.SHL.U32 R56, R56, 0x100, RZ ;  /* 0x0000010038387824 */ /* 0x000fca00078e00ff */
[----:B------:R-:W-:Y:S01]  /*23010*/  LOP3.LUT R56, R56, 0x600, RZ, 0xc0, !PT ;  /* 0x0000060038387812 */ /* 0x000fe200078ec0ff */
[----:B------:R0:W-:Y:S01]  /*23020*/  @P2 STG.E.U16 [R6.64], R31 ;  /* 0x0000001f06002986 */ /* 0x0001e2000c101504 */
[----:B------:R-:W-:-:S03]  /*23030*/  PRMT R37, R31, 0x7632, R37 ;  /* 0x000076321f257816 */ /* 0x000fc60000000025 */
[----:B------:R-:W-:-:S05]  /*23040*/  IMAD R56, R52, 0x10, R56 ;  /* 0x0000001034387824 */ /* 0x000fca00078e0238 */
[----:B------:R-:W-:Y:S01]  /*23050*/  LOP3.LUT R56, R56, 0x40, RZ, 0x3c, !PT ;  /* 0x0000004038387812 */ /* 0x000fe200078e3cff */
[----:B0-----:R-:W-:-:S04]  /*23060*/  IMAD.WIDE R6, R28, 0x2, R2 ;  /* 0x000000021c067825 */ /* 0x001fc800078e0202 */
[----:B------:R-:W-:Y:S01]  /*23070*/  IMAD.WIDE R28, R28, 0x2, R4 ;  /* 0x000000021c1c7825 */ /* 0x000fe200078e0204 */
[----:B------:R0:W-:Y:S03]  /*23080*/  @P3 STG.E.U16 [R6.64], R0 ;  /* 0x0000000006003986 */ /* 0x0001e6000c101504 */
[----:B------:R-:W-:Y:S01]  /*23090*/  IMAD.WIDE R30, R36, 0x2, R2 ;  /* 0x00000002241e7825 */ /* 0x000fe200078e0202 */
[----:B------:R-:W-:Y:S04]  /*230a0*/  @P0 STG.E.U16 [R28.64], R37 ;  /* 0x000000251c000986 */ /* 0x000fe8000c101504 */
[----:B------:R1:W-:Y:S01]  /*230b0*/  @P4 STG.E.U16 [R30.64], R12 ;  /* 0x0000000c1e004986 */ /* 0x0003e2000c101504 */
[----:B------:R-:W-:-:S03]  /*230c0*/  ISETP.LT.AND P5, PT, R27, c[0x0][0x178], !P5 ;  /* 0x00005e001b007a0c */ /* 0x000fc60006fa1270 */
[----:B------:R-:W1:Y:S01]  /*230d0*/  LDS.128 R28, [R56] ;  /* 0x00000000381c7984 */ /* 0x000e620000000c00 */
[----:B------:R-:W-:Y:S01]  /*230e0*/  ISETP.LT.AND P0, PT, R60, c[0x0][0x178], !P1 ;  /* 0x00005e003c007a0c */ /* 0x000fe20004f01270 */
[C---:B0-----:R-:W-:Y:S01]  /*230f0*/  IMAD.WIDE R6, R36.reuse, 0x2, R4 ;  /* 0x0000000224067825 */ /* 0x041fe200078e0204 */
[----:B------:R-:W-:Y:S02]  /*23100*/  ISETP.LT.AND P1, PT, R27, c[0x0][0x178], !P1 ;  /* 0x00005e001b007a0c */ /* 0x000fe40004f21270 */
[----:B------:R-:W-:Y:S02]  /*23110*/  IADD3 R36, R36, c[0x0][0x198], RZ ;  /* 0x0000660024247a10 */ /* 0x000fe40007ffe0ff */
[----:B------:R-:W-:Y:S02]  /*23120*/  ISETP.LT.AND P4, PT, R60, c[0x0][0x178], !P6 ;  /* 0x00005e003c007a0c */ /* 0x000fe40007781270 */
[----:B------:R-:W-:Y:S01]  /*23130*/  IADD3 R0, R36, c[0x0][0x198], RZ ;  /* 0x0000660024007a10 */ /* 0x000fe20007ffe0ff */
[----:B-1----:R0:W-:Y:S01]  /*23140*/  @P5 STG.E.U16 [R6.64], R8 ;  /* 0x0000000806005986 */ /* 0x0021e2000c101504 */
[----:B------:R-:W-:-:S02]  /*23150*/  PRMT R12, R12, 0x7632, R12 ;  /* 0x000076320c0c7816 */ /* 0x000fc4000000000c */
[----:B------:R-:W-:Y:S02]  /*23160*/  ISETP.LT.AND P6, PT, R27, c[0x0][0x178], !P6 ;  /* 0x00005e001b007a0c */ /* 0x000fe400077c1270 */
[----:B------:R-:W-:Y:S02]  /*23170*/  ISETP.GE.AND P2, PT, R39, c[0x0][0x17c], PT ;  /* 0x00005f0027007a0c */ /* 0x000fe40003f46270 */
[----:B------:R-:W-:Y:S01]  /*23180*/  ISETP.GE.AND P3, PT, R38, c[0x0][0x17c], PT ;  /* 0x00005f0026007a0c */ /* 0x000fe20003f66270 */
[----:B------:R-:W-:-:S04]  /*23190*/  IMAD.WIDE R38, R0, 0x2, R2 ;  /* 0x0000000200267825 */ /* 0x000fc800078e0202 */
[----:B0-----:R-:W-:Y:S01]  /*231a0*/  IMAD.WIDE R6, R36, 0x2, R2 ;  /* 0x0000000224067825 */ /* 0x001fe200078e0202 */
[----:B------:R-:W-:-:S03]  /*231b0*/  PRMT R8, R8, 0x7632, R8 ;  /* 0x0000763208087816 */ /* 0x000fc60000000008 */
[----:B------:R-:W-:Y:S01]  /*231c0*/  IMAD.WIDE R36, R36, 0x2, R4 ;  /* 0x0000000224247825 */ /* 0x000fe200078e0204 */
[----:B------:R0:W-:Y:S01]  /*231d0*/  @P0 STG.E.U16 [R6.64], R12 ;  /* 0x0000000c06000986 */ /* 0x0001e2000c101504 */
[----:B------:R-:W-:-:S03]  /*231e0*/  IADD3 R42, R0, c[0x0][0x198], RZ ;  /* 0x00006600002a7a10 */ /* 0x000fc60007ffe0ff */
[----:B------:R1:W-:Y:S01]  /*231f0*/  @P1 STG.E.U16 [R36.64], R8 ;  /* 0x0000000824001986 */ /* 0x0003e2000c101504 */
[C---:B------:R-:W-:Y:S02]  /*23200*/  ISETP.LT.AND P1, PT, R60.reuse, c[0x0][0x178], !P2 ;  /* 0x00005e003c007a0c */ /* 0x040fe40005721270 */
[C---:B------:R-:W-:Y:S01]  /*23210*/  ISETP.LT.AND P2, PT, R27.reuse, c[0x0][0x178], !P2 ;  /* 0x00005e001b007a0c */ /* 0x040fe20005741270 */
[----:B------:R1:W-:Y:S01]  /*23220*/  @P4 STG.E.U16 [R38.64], R16 ;  /* 0x0000001026004986 */ /* 0x0003e2000c101504 */
[----:B------:R-:W-:Y:S02]  /*23230*/  ISETP.LT.AND P4, PT, R60, c[0x0][0x178], !P3 ;  /* 0x00005e003c007a0c */ /* 0x000fe40005f81270 */
[----:B------:R-:W-:Y:S01]  /*23240*/  ISETP.LT.AND P3, PT, R27, c[0x0][0x178], !P3 ;  /* 0x00005e001b007a0c */ /* 0x000fe20005f61270 */
[----:B0-----:R-:W-:Y:S01]  /*23250*/  IMAD.WIDE R6, R0, 0x2, R4 ;  /* 0x0000000200067825 */ /* 0x001fe200078e0204 */
[----:B------:R-:W-:Y:S01]  /*23260*/  ISETP.GE.AND P5, PT, R41, c[0x0][0x17c], PT ;  /* 0x00005f0029007a0c */ /* 0x000fe20003fa6270 */
[----:B------:R-:W0:Y:S01]  /*23270*/  LDS.128 R36, [R61] ;  /* 0x000000003d247984 */ /* 0x000e220000000c00 */
[----:B-1----:R-:W-:-:S02]  /*23280*/  IADD3 R8, R42, c[0x0][0x198], RZ ;  /* 0x000066002a087a10 */ /* 0x002fc40007ffe0ff */
[----:B------:R-:W-:Y:S01]  /*23290*/  ISETP.GE.AND P0, PT, R40, c[0x0][0x17c], PT ;  /* 0x00005f0028007a0c */ /* 0x000fe20003f06270 */
[----:B------:R1:W-:Y:S01]  /*232a0*/  @P6 STG.E.U16 [R6.64], R32 ;  /* 0x0000002006006986 */ /* 0x0003e2000c101504 */
[----:B------:R-:W-:Y:S01]  /*232b0*/  PRMT R16, R16, 0x7632, R16 ;  /* 0x0000763210107816 */ /* 0x000fe20000000010 */
[----:B------:R-:W-:Y:S01]  /*232c0*/  IMAD.WIDE R40, R42, 0x2, R2 ;  /* 0x000000022a287825 */ /* 0x000fe200078e0202 */
[----:B------:R-:W-:-:S03]  /*232d0*/  PRMT R0, R32, 0x7632, R0 ;  /* 0x0000763220007816 */ /* 0x000fc60000000000 */
[----:B------:R-:W-:Y:S01]  /*232e0*/  IMAD.WIDE R42, R42, 0x2, R4 ;  /* 0x000000022a2a7825 */ /* 0x000fe200078e0204 */
[----:B------:R-:W-:Y:S03]  /*232f0*/  @P1 STG.E.U16 [R40.64], R16 ;  /* 0x0000001028001986 */ /* 0x000fe6000c101504 */
[C---:B------:R-:W-:Y:S01]  /*23300*/  IMAD.WIDE R44, R8.reuse, 0x2, R2 ;  /* 0x00000002082c7825 */ /* 0x040fe200078e0202 */
[----:B------:R0:W-:Y:S03]  /*23310*/  @P2 STG.E.U16 [R42.64], R0 ;  /* 0x000000002a002986 */ /* 0x0001e6000c101504 */
[----:B-1----:R-:W-:Y:S01]  /*23320*/  IMAD.WIDE R6, R8, 0x2, R4 ;  /* 0x0000000208067825 */ /* 0x002fe200078e0204 */
[----:B------:R1:W-:Y:S04]  /*23330*/  @P4 STG.E.U16 [R44.64], R20 ;  /* 0x000000142c004986 */ /* 0x0003e8000c101504 */
[----:B------:R-:W-:Y:S01]  /*23340*/  @P3 STG.E.U16 [R6.64], R28 ;  /* 0x0000001c06003986 */ /* 0x000fe2000c101504 */
[----:B--2---:R-:W-:-:S03]  /*23350*/  ISETP.GE.AND P6, PT, R47, c[0x0][0x17c], PT ;  /* 0x00005f002f007a0c */ /* 0x004fc60003fc6270 */
[----:B------:R-:W2:Y:S04]  /*23360*/  LDL.LU R47, [R1+0xc90] ;  /* 0x000c9000012f7983 */ /* 0x000ea80000300800 */
[----:B------:R-:W3:Y:S01]  /*23370*/  LDL.LU R12, [R1+0xc8c] ;  /* 0x000c8c00010c7983 */ /* 0x000ee20000300800 */
[----:B----4-:R-:W-:-:S03]  /*23380*/  ISETP.GE.AND P3, PT, R46, c[0x0][0x17c], PT ;  /* 0x00005f002e007a0c */ /* 0x010fc60003f66270 */
[----:B------:R-:W4:Y:S04]  /*23390*/  LDL.LU R46, [R1+0xca0] ;  /* 0x000ca000012e7983 */ /* 0x000f280000300800 */
[----:B------:R-:W4:Y:S01]  /*233a0*/  LDL.LU R32, [R1+0xc9c] ;  /* 0x000c9c0001207983 */ /* 0x000f220000300800 */
[----:B------:R-:W-:Y:S02]  /*233b0*/  ISETP.LT.AND P2, PT, R60, c[0x0][0x178], !P5 ;  /* 0x00005e003c007a0c */ /* 0x000fe40006f41270 */
[----:B------:R-:W-:Y:S02]  /*233c0*/  ISETP.LT.AND P5, PT, R27, c[0x0][0x178], !P5 ;  /* 0x00005e001b007a0c */ /* 0x000fe40006fa1270 */
[----:B0-----:R-:W-:Y:S02]  /*233d0*/  IADD3 R42, R8, c[0x0][0x198], RZ ;  /* 0x00006600082a7a10 */ /* 0x001fe40007ffe0ff */
[----:B------:R-:W-:-:S02]  /*233e0*/  ISETP.LT.AND P4, PT, R60, c[0x0][0x178], !P0 ;  /* 0x00005e003c007a0c */ /* 0x000fc40004781270 */
[C---:B------:R-:W-:Y:S01]  /*233f0*/  IADD3 R0, R42.reuse, c[0x0][0x198], RZ ;  /* 0x000066002a007a10 */ /* 0x040fe20007ffe0ff */
[----:B------:R-:W-:Y:S01]  /*23400*/  IMAD.WIDE R40, R42, 0x2, R2 ;  /* 0x000000022a287825 */ /* 0x000fe200078e0202 */
[----:B-1----:R-:W-:Y:S02]  /*23410*/  PRMT R20, R20, 0x7632, R20 ;  /* 0x0000763214147816 */ /* 0x002fe40000000014 */
[----:B------:R-:W-:Y:S01]  /*23420*/  PRMT R8, R28, 0x7632, R8 ;  /* 0x000076321c087816 */ /* 0x000fe20000000008 */
[----:B------:R-:W-:-:S04]  /*23430*/  IMAD.WIDE R42, R42, 0x2, R4 ;  /* 0x000000022a2a7825 */ /* 0x000fc800078e0204 */
[----:B------:R-:W-:Y:S01]  /*23440*/  IMAD.WIDE R44, R0, 0x2, R2 ;  /* 0x00000002002c7825 */ /* 0x000fe200078e0202 */
[----:B------:R-:W-:Y:S01]  /*23450*/  @P2 STG.E.U16 [R40.64], R20 ;  /* 0x0000001428002986 */ /* 0x000fe2000c101504 */
[----:B------:R-:W-:Y:S02]  /*23460*/  ISETP.GE.AND P1, PT, R49, c[0x0][0x17c], PT ;  /* 0x00005f0031007a0c */ /* 0x000fe40003f26270 */
[----:B------:R-:W-:Y:S01]  /*23470*/  ISETP.LT.AND P0, PT, R27, c[0x0][0x178], !P0 ;  /* 0x00005e001b007a0c */ /* 0x000fe20004701270 */
[----:B------:R0:W-:Y:S01]  /*23480*/  @P5 STG.E.U16 [R42.64], R8 ;  /* 0x000000082a005986 */ /* 0x0001e2000c101504 */
[----:B------:R-:W-:-:S03]  /*23490*/  ISETP.LT.AND P5, PT, R60, c[0x0][0x178], !P1 ;  /* 0x00005e003c007a0c */ /* 0x000fc60004fa1270 */
[----:B------:R1:W-:Y:S01]  /*234a0*/  @P4 STG.E.U16 [R44.64], R24 ;  /* 0x000000182c004986 */ /* 0x0003e2000c101504 */
[----:B------:R-:W-:Y:S02]  /*234b0*/  ISETP.LT.AND P4, PT, R60, c[0x0][0x178], !P6 ;  /* 0x00005e003c007a0c */ /* 0x000fe40007781270 */
[----:B------:R-:W-:Y:S02]  /*234c0*/  ISETP.LT.AND P6, PT, R27, c[0x0][0x178], !P6 ;  /* 0x00005e001b007a0c */ /* 0x000fe400077c1270 */
[C---:B0-----:R-:W-:Y:S01]  /*234d0*/  IADD3 R42, R0.reuse, c[0x0][0x198], RZ ;  /* 0x00006600002a7a10 */ /* 0x041fe20007ffe0ff */
[----:B------:R-:W-:-:S03]  /*234e0*/  IMAD.WIDE R6, R0, 0x2, R4 ;  /* 0x0000000200067825 */ /* 0x000fc600078e0204 */
[C---:B------:R-:W-:Y:S01]  /*234f0*/  IADD3 R8, R42.reuse, c[0x0][0x198], RZ ;  /* 0x000066002a087a10 */ /* 0x040fe20007ffe0ff */
[----:B------:R-:W-:Y:S01]  /*23500*/  IMAD.WIDE R40, R42, 0x2, R2 ;  /* 0x000000022a287825 */ /* 0x000fe200078e0202 */
[----:B-1----:R-:W-:Y:S02]  /*23510*/  PRMT R24, R24, 0x7632, R24 ;  /* 0x0000763218187816 */ /* 0x002fe40000000018 */
[----:B------:R-:W-:Y:S01]  /*23520*/  PRMT R0, R36, 0x7632, R0 ;  /* 0x0000763224007816 */ /* 0x000fe20000000000 */
[----:B------:R-:W-:Y:S01]  /*23530*/  IMAD.WIDE R42, R42, 0x2, R4 ;  /* 0x000000022a2a7825 */ /* 0x000fe200078e0204 */
[----:B------:R0:W-:Y:S03]  /*23540*/  @P0 STG.E.U16 [R6.64], R36 ;  /* 0x0000002406000986 */ /* 0x0001e6000c101504 */
[----:B------:R-:W-:Y:S01]  /*23550*/  IMAD.WIDE R44, R8, 0x2, R2 ;  /* 0x00000002082c7825 */ /* 0x000fe200078e0202 */
[----:B------:R-:W-:Y:S01]  /*23560*/  @P4 STG.E.U16 [R40.64], R24 ;  /* 0x0000001828004986 */ /* 0x000fe2000c101504 */
[----:B------:R-:W-:-:S03]  /*23570*/  ISETP.LT.AND P1, PT, R27, c[0x0][0x178], !P1 ;  /* 0x00005e001b007a0c */ /* 0x000fc60004f21270 */
[----:B------:R-:W-:Y:S01]  /*23580*/  @P6 STG.E.U16 [R42.64], R0 ;  /* 0x000000002a006986 */ /* 0x000fe2000c101504 */
[----:B------:R-:W-:-:S03]  /*23590*/  ISETP.LT.AND P4, PT, R27, c[0x0][0x178], !P3 ;  /* 0x00005e001b007a0c */ /* 0x000fc60005f81270 */
[----:B------:R1:W-:Y:S01]  /*235a0*/  @P5 STG.E.U16 [R44.64], R13 ;  /* 0x0000000d2c005986 */ /* 0x0003e2000c101504 */
[----:B------:R-:W-:Y:S02]  /*235b0*/  ISETP.LT.AND P5, PT, R60, c[0x0][0x178], !P3 ;  /* 0x00005e003c007a0c */ /* 0x000fe40005fa1270 */
[----:B------:R-:W-:Y:S01]  /*235c0*/  IADD3 R49, R8, c[0x0][0x198], RZ ;  /* 0x0000660008317a10 */ /* 0x000fe20007ffe0ff */
[----:B0-----:R-:W4:Y:S01]  /*235d0*/  LDL.LU R36, [R1+0xcb0] ;  /* 0x000cb00001247983 */ /* 0x001f220000300800 */
[----:B------:R-:W-:-:S03]  /*235e0*/  PRMT R16, R13, 0x7632, R16 ;  /* 0x000076320d107816 */ /* 0x000fc60000000010 */
[----:B------:R-:W4:Y:S01]  /*235f0*/  LDL.LU R28, [R1+0xcac] ;  /* 0x000cac00011c7983 */ /* 0x000f220000300800 */
[----:B------:R-:W-:Y:S01]  /*23600*/  IMAD.WIDE R6, R8, 0x2, R4 ;  /* 0x0000000208067825 */ /* 0x000fe200078e0204 */
[----:B------:R-:W-:Y:S02]  /*23610*/  PRMT R20, R9, 0x7632, R20 ;  /* 0x0000763209147816 */ /* 0x000fe40000000014 */
[----:B-1----:R-:W4:Y:S01]  /*23620*/  LDL.LU R44, [R1+0xcc0] ;  /* 0x000cc000012c7983 */ /* 0x002f220000300800 */
[----:B------:R-:W-:-:S03]  /*23630*/  IMAD.WIDE R40, R49, 0x2, R4 ;  /* 0x0000000231287825 */ /* 0x000fc600078e0204 */
[----:B------:R0:W-:Y:S01]  /*23640*/  @P1 STG.E.U16 [R6.64], R9 ;  /* 0x0000000906001986 */ /* 0x0001e2000c101504 */
[----:B--2---:R-:W-:Y:S02]  /*23650*/  ISETP.GE.AND P0, PT, R47, c[0x0][0x17c], PT ;  /* 0x00005f002f007a0c */ /* 0x004fe40003f06270 */
[----:B---3--:R-:W-:Y:S01]  /*23660*/  ISETP.GE.AND P3, PT, R12, c[0x0][0x17c], PT ;  /* 0x00005f000c007a0c */ /* 0x008fe20003f66270 */
[----:B------:R-:W-:-:S05]  /*23670*/  IMAD.WIDE R12, R49, 0x2, R2 ;  /* 0x00000002310c7825 */ /* 0x000fca00078e0202 */
[----:B------:R-:W-:Y:S01]  /*23680*/  @P5 STG.E.U16 [R12.64], R16 ;  /* 0x000000100c005986 */ /* 0x000fe2000c101504 */
[----:B------:R-:W-:-:S03]  /*23690*/  ISETP.LT.AND P5, PT, R60, c[0x0][0x178], !P0 ;  /* 0x00005e003c007a0c */ /* 0x000fc600047a1270 */
[----:B------:R1:W-:Y:S01]  /*236a0*/  @P4 STG.E.U16 [R40.64], R20 ;  /* 0x0000001428004986 */ /* 0x0003e2000c101504 */
[----:B------:R-:W-:Y:S02]  /*236b0*/  ISETP.LT.AND P4, PT, R27, c[0x0][0x178], !P0 ;  /* 0x00005e001b007a0c */ /* 0x000fe40004781270 */
[----:B----4-:R-:W-:Y:S02]  /*236c0*/  ISETP.GE.AND P0, PT, R32, c[0x0][0x17c], PT ;  /* 0x00005f0020007a0c */ /* 0x010fe40003f06270 */
[----:B------:R-:W2:Y:S01]  /*236d0*/  LDL.LU R32, [R1+0xcbc] ;  /* 0x000cbc0001207983 */ /* 0x000ea20000300800 */
[----:B------:R-:W-:Y:S02]  /*236e0*/  ISETP.GE.AND P2, PT, R48, c[0x0][0x17c], PT ;  /* 0x00005f0030007a0c */ /* 0x000fe40003f46270 */
[----:B------:R-:W-:Y:S02]  /*236f0*/  IADD3 R47, R49, c[0x0][0x198], RZ ;  /* 0x00006600312f7a10 */ /* 0x000fe40007ffe0ff */
[----:B------:R-:W-:-:S02]  /*23700*/  ISETP.LT.AND P6, PT, R60, c[0x0][0x178], !P2 ;  /* 0x00005e003c007a0c */ /* 0x000fc400057c1270 */
[----:B------:R-:W-:Y:S02]  /*23710*/  ISETP.LT.AND P2, PT, R27, c[0x0][0x178], !P2 ;  /* 0x00005e001b007a0c */ /* 0x000fe40005741270 */
[C---:B------:R-:W-:Y:S01]  /*23720*/  IADD3 R45, R47.reuse, c[0x0][0x198], RZ ;  /* 0x000066002f2d7a10 */ /* 0x040fe20007ffe0ff */
[----:B------:R-:W-:Y:S01]  /*23730*/  IMAD.WIDE R42, R47, 0x2, R2 ;  /* 0x000000022f2a7825 */ /* 0x000fe200078e0202 */
[----:B------:R-:W-:-:S03]  /*23740*/  PRMT R0, R17, 0x7632, R0 ;  /* 0x0000763211007816 */ /* 0x000fc60000000000 */
[----:B0-----:R-:W-:Y:S01]  /*23750*/  IMAD.WIDE R6, R47, 0x2, R4 ;  /* 0x000000022f067825 */ /* 0x001fe200078e0204 */
[----:B-1----:R-:W-:-:S03]  /*23760*/  PRMT R20, R33, 0x7632, R20 ;  /* 0x0000763221147816 */ /* 0x002fc60000000014 */
[C---:B------:R-:W-:Y:S01]  /*23770*/  IMAD.WIDE R8, R45.reuse, 0x2, R2 ;  /* 0x000000022d087825 */ /* 0x040fe200078e0202 */
[----:B------:R-:W-:Y:S01]  /*23780*/  ISETP.GE.AND P1, PT, R46, c[0x0][0x17c], PT ;  /* 0x00005f002e007a0c */ /* 0x000fe20003f26270 */
[----:B------:R0:W-:Y:S02]  /*23790*/  @P6 STG.E.U16 [R42.64], R17 ;  /* 0x000000112a006986 */ /* 0x0001e4000c101504 */
[C---:B------:R-:W-:Y:S01]  /*237a0*/  IMAD.WIDE R12, R45.reuse, 0x2, R4 ;  /* 0x000000022d0c7825 */ /* 0x040fe200078e0204 */
[C---:B------:R-:W-:Y:S01]  /*237b0*/  ISETP.LT.AND P6, PT, R60.reuse, c[0x0][0x178], !P3 ;  /* 0x00005e003c007a0c */ /* 0x040fe20005fc1270 */
[----:B------:R1:W-:Y:S01]  /*237c0*/  @P2 STG.E.U16 [R6.64], R33 ;  /* 0x0000002106002986 */ /* 0x0003e2000c101504 */
[----:B------:R-:W-:Y:S02]  /*237d0*/  IADD3 R49, R45, c[0x0][0x198], RZ ;  /* 0x000066002d317a10 */ /* 0x000fe40007ffe0ff */
[----:B------:R-:W-:Y:S01]  /*237e0*/  ISETP.LT.AND P3, PT, R27, c[0x0][0x178], !P3 ;  /* 0x00005e001b007a0c */ /* 0x000fe20005f61270 */
[----:B------:R3:W-:Y:S01]  /*237f0*/  @P5 STG.E.U16 [R8.64], R0 ;  /* 0x0000000008005986 */ /* 0x0007e2000c101504 */
[----:B------:R-:W-:-:S03]  /*23800*/  ISETP.LT.AND P5, PT, R60, c[0x0][0x178], !P1 ;  /* 0x00005e003c007a0c */ /* 0x000fc60004fa1270 */
[----:B------:R4:W-:Y:S01]  /*23810*/  @P4 STG.E.U16 [R12.64], R20 ;  /* 0x000000140c004986 */ /* 0x0009e2000c101504 */
[----:B------:R-:W-:Y:S02]  /*23820*/  ISETP.LT.AND P4, PT, R27, c[0x0][0x178], !P1 ;  /* 0x00005e001b007a0c */ /* 0x000fe40004f81270 */
[C---:B------:R-:W-:Y:S01]  /*23830*/  IADD3 R41, R49.reuse, c[0x0][0x198], RZ ;  /* 0x0000660031297a10 */ /* 0x040fe20007ffe0ff */
[----:B0-----:R-:W-:Y:S01]  /*23840*/  IMAD.WIDE R16, R49, 0x2, R2 ;  /* 0x0000000231107825 */ /* 0x001fe200078e0202 */
[----:B------:R-:W-:-:S03]  /*23850*/  PRMT R24, R21, 0x7632, R24 ;  /* 0x0000763215187816 */ /* 0x000fc60000000018 */
[----:B-1----:R-:W-:Y:S01]  /*23860*/  IMAD.WIDE R6, R49, 0x2, R4 ;  /* 0x0000000231067825 */ /* 0x002fe200078e0204 */
[----:B---3--:R-:W-:-:S03]  /*23870*/  PRMT R0, R29, 0x7632, R0 ;  /* 0x000076321d007816 */ /* 0x008fc60000000000 */
[----:B------:R-:W-:Y:S01]  /*23880*/  IMAD.WIDE R8, R41, 0x2, R2 ;  /* 0x0000000229087825 */ /* 0x000fe200078e0202 */
[----:B------:R0:W-:Y:S01]  /*23890*/  @P6 STG.E.U16 [R16.64], R21 ;  /* 0x0000001510006986 */ /* 0x0001e2000c101504 */
[----:B------:R-:W-:-:S03]  /*238a0*/  ISETP.GE.AND P2, PT, R36, c[0x0][0x17c], PT ;  /* 0x00005f0024007a0c */ /* 0x000fc60003f46270 */
[----:B------:R-:W3:Y:S01]  /*238b0*/  LDL.LU R36, [R1+0xcb8] ;  /* 0x000cb80001247983 */ /* 0x000ee20000300800 */
[----:B------:R-:W-:-:S03]  /*238c0*/  ISETP.GE.AND P1, PT, R28, c[0x0][0x17c], PT ;  /* 0x00005f001c007a0c */ /* 0x000fc60003f26270 */
[----:B------:R-:W3:Y:S01]  /*238d0*/  LDL.LU R28, [R1+0xcb4] ;  /* 0x000cb400011c7983 */ /* 0x000ee20000300800 */
[----:B----4-:R-:W-:-:S03]  /*238e0*/  IMAD.WIDE R12, R41, 0x2, R4 ;  /* 0x00000002290c7825 */ /* 0x010fc600078e0204 */
[----:B------:R1:W-:Y:S04]  /*238f0*/  @P3 STG.E.U16 [R6.64], R29 ;  /* 0x0000001d06003986 */ /* 0x0003e8000c101504 */
[----:B------:R-:W-:Y:S01]  /*23900*/  @P5 STG.E.U16 [R8.64], R24 ;  /* 0x0000001808005986 */ /* 0x000fe2000c101504 */
[----:B------:R-:W-:-:S03]  /*23910*/  ISETP.LT.AND P5, PT, R60, c[0x0][0x178], !P2 ;  /* 0x00005e003c007a0c */ /* 0x000fc600057a1270 */
[----:B------:R4:W-:Y:S01]  /*23920*/  @P4 STG.E.U16 [R12.64], R0 ;  /* 0x000000000c004986 */ /* 0x0009e2000c101504 */
[----:B------:R-:W-:-:S03]  /*23930*/  ISETP.LT.AND P4, PT, R27, c[0x0][0x178], !P2 ;  /* 0x00005e001b007a0c */ /* 0x000fc60005781270 */
[----:B------:R-:W3:Y:S01]  /*23940*/  LDL.LU R40, [R1+0xca8] ;  /* 0x000ca80001287983 */ /* 0x000ee20000300800 */
[----:B--2---:R-:W-:-:S03]  /*23950*/  ISETP.GE.AND P2, PT, R32, c[0x0][0x17c], PT ;  /* 0x00005f0020007a0c */ /* 0x004fc60003f46270 */
[----:B------:R-:W2:Y:S01]  /*23960*/  LDL.LU R32, [R1+0xca4] ;  /* 0x000ca40001207983 */ /* 0x000ea20000300800 */
[----:B------:R-:W-:Y:S02]  /*23970*/  ISETP.LT.AND P6, PT, R60, c[0x0][0x178], !P0 ;  /* 0x00005e003c007a0c */ /* 0x000fe400047c1270 */
[----:B------:R-:W-:Y:S02]  /*23980*/  IADD3 R33, R41, c[0x0][0x198], RZ ;  /* 0x0000660029217a10 */ /* 0x000fe40007ffe0ff */
[----:B------:R-:W-:Y:S02]  /*23990*/  ISETP.LT.AND P0, PT, R27, c[0x0][0x178], !P0 ;  /* 0x00005e001b007a0c */ /* 0x000fe40004701270 */
[C---:B0-----:R-:W-:Y:S01]  /*239a0*/  IADD3 R21, R33.reuse, c[0x0][0x198], RZ ;  /* 0x0000660021157a10 */ /* 0x041fe20007ffe0ff */
[----:B------:R-:W-:Y:S01]  /*239b0*/  IMAD.WIDE R16, R33, 0x2, R2 ;  /* 0x0000000221107825 */ /* 0x000fe200078e0202 */
[----:B------:R-:W-:-:S03]  /*239c0*/  PRMT R20, R25, 0x7632, R20 ;  /* 0x0000763219147816 */ /* 0x000fc60000000014 */
[----:B-1----:R-:W-:Y:S01]  /*239d0*/  IMAD.WIDE R6, R33, 0x2, R4 ;  /* 0x0000000221067825 */ /* 0x002fe200078e0204 */
[----:B----4-:R-:W-:-:S03]  /*239e0*/  PRMT R0, R37, 0x7632, R0 ;  /* 0x0000763225007816 */ /* 0x010fc60000000000 */
        /* <DEDUP_REMOVED lines=16> */
[----:B------:R0:W-:Y:S03]  /*23af0*/  @P6 STG.E.U16 [R16.64], R14 ;  /* 0x0000000e10006986 */ /* 0x0001e6000c101504 */
[----:B----4-:R-:W-:Y:S01]  /*23b00*/  IMAD.WIDE R8, R21, 0x2, R2 ;  /* 0x0000000215087825 */ /* 0x010fe200078e0202 */
[----:B------:R-:W-:-:S03]  /*23b10*/  PRMT R0, R10, 0x7632, R0 ;  /* 0x000076320a007816 */ /* 0x000fc60000000000 */
[----:B------:R-:W-:Y:S01]  /*23b20*/  IMAD.WIDE R12, R21, 0x2, R4 ;  /* 0x00000002150c7825 */ /* 0x000fe200078e0204 */
[----:B---3--:R-:W-:Y:S02]  /*23b30*/  ISETP.GE.AND P0, PT, R36, c[0x0][0x17c], PT ;  /* 0x00005f0024007a0c */ /* 0x008fe40003f06270 */
[----:B------:R-:W3:Y:S01]  /*23b40*/  LDL.LU R36, [R1+0xc98] ;  /* 0x000c980001247983 */ /* 0x000ee20000300800 */
[----:B------:R-:W-:-:S03]  /*23b50*/  ISETP.GE.AND P3, PT, R28, c[0x0][0x17c], PT ;  /* 0x00005f001c007a0c */ /* 0x000fc60003f66270 */
[----:B------:R-:W4:Y:S04]  /*23b60*/  LDL.LU R28, [R1+0xc94] ;  /* 0x000c9400011c7983 */ /* 0x000f280000300800 */
[----:B------:R1:W-:Y:S04]  /*23b70*/  @P1 STG.E.U16 [R6.64], R10 ;  /* 0x0000000a06001986 */ /* 0x0003e8000c101504 */
[----:B------:R-:W-:Y:S01]  /*23b80*/  @P5 STG.E.U16 [R8.64], R24 ;  /* 0x0000001808005986 */ /* 0x000fe2000c101504 */
[----:B------:R-:W-:-:S03]  /*23b90*/  ISETP.LT.AND P5, PT, R60, c[0x0][0x178], !P0 ;  /* 0x00005e003c007a0c */ /* 0x000fc600047a1270 */
[----:B------:R0:W-:Y:S01]  /*23ba0*/  @P4 STG.E.U16 [R12.64], R0 ;  /* 0x000000000c004986 */ /* 0x0001e2000c101504 */
[----:B------:R-:W-:-:S03]  /*23bb0*/  ISETP.LT.AND P4, PT, R27, c[0x0][0x178], !P0 ;  /* 0x00005e001b007a0c */ /* 0x000fc60004781270 */
[----:B------:R-:W3:Y:S01]  /*23bc0*/  LDL.LU R33, [R1+0xc88] ;  /* 0x000c880001217983 */ /* 0x000ee20000300800 */
[----:B--2---:R-:W-:-:S03]  /*23bd0*/  ISETP.GE.AND P0, PT, R32, c[0x0][0x17c], PT ;  /* 0x00005f0020007a0c */ /* 0x004fc60003f06270 */
[----:B------:R-:W2:Y:S04]  /*23be0*/  LDL.LU R32, [R1+0xc74] ;  /* 0x000c740001207983 */ /* 0x000ea80000300800 */
[----:B------:R-:W2:Y:S01]  /*23bf0*/  LDL.LU R20, [R1+0xc70] ;  /* 0x000c700001147983 */ /* 0x000ea20000300800 */
[----:B------:R-:W-:Y:S02]  /*23c00*/  ISETP.LT.AND P6, PT, R60, c[0x0][0x178], !P2 ;  /* 0x00005e003c007a0c */ /* 0x000fe400057c1270 */
[----:B------:R-:W-:Y:S02]  /*23c10*/  IADD3 R25, R21, c[0x0][0x198], RZ ;  /* 0x0000660015197a10 */ /* 0x000fe40007ffe0ff */
[----:B------:R-:W-:-:S03]  /*23c20*/  ISETP.LT.AND P2, PT, R27, c[0x0][0x178], !P2 ;  /* 0x00005e001b007a0c */ /* 0x000fc60005741270 */
[C---:B0-----:R-:W-:Y:S01]  /*23c30*/  IMAD.WIDE R16, R25.reuse, 0x2, R2 ;  /* 0x0000000219107825 */ /* 0x041fe200078e0202 */
[----:B------:R-:W-:-:S05]  /*23c40*/  IADD3 R21, R25, c[0x0][0x198], RZ ;  /* 0x0000660019157a10 */ /* 0x000fca0007ffe0ff */
[----:B------:R0:W-:Y:S01]  /*23c50*/  @P6 STG.E.U16 [R16.64], R18 ;  /* 0x0000001210006986 */ /* 0x0001e2000c101504 */
[----:B------:R-:W-:Y:S02]  /*23c60*/  ISETP.LT.AND P6, PT, R60, c[0x0][0x178], !P3 ;  /* 0x00005e003c007a0c */ /* 0x000fe40005fc1270 */
[----:B------:R-:W-:Y:S01]  /*23c70*/  IADD3 R29, R21, c[0x0][0x198], RZ ;  /* 0x00006600151d7a10 */ /* 0x000fe20007ffe0ff */
[----:B-1----:R-:W-:Y:S01]  /*23c80*/  IMAD.WIDE R6, R25, 0x2, R4 ;  /* 0x0000000219067825 */ /* 0x002fe200078e0204 */
[----:B------:R-:W-:Y:S02]  /*23c90*/  PRMT R10, R18, 0x7632, R10 ;  /* 0x00007632120a7816 */ /* 0x000fe4000000000a */
[----:B------:R-:W-:Y:S01]  /*23ca0*/  PRMT R0, R34, 0x7632, R0 ;  /* 0x0000763222007816 */ /* 0x000fe20000000000 */
[----:B------:R-:W-:Y:S01]  /*23cb0*/  IMAD.WIDE R8, R21, 0x2, R2 ;  /* 0x0000000215087825 */ /* 0x000fe200078e0202 */
[----:B------:R-:W-:-:S03]  /*23cc0*/  ISETP.GE.AND P1, PT, R40, c[0x0][0x17c], PT ;  /* 0x00005f0028007a0c */ /* 0x000fc60003f26270 */
[----:B------:R-:W-:Y:S01]  /*23cd0*/  IMAD.WIDE R12, R21, 0x2, R4 ;  /* 0x00000002150c7825 */ /* 0x000fe200078e0204 */
[----:B------:R-:W-:Y:S01]  /*23ce0*/  ISETP.LT.AND P3, PT, R27, c[0x0][0x178], !P3 ;  /* 0x00005e001b007a0c */ /* 0x000fe20005f61270 */
[----:B------:R1:W-:Y:S02]  /*23cf0*/  @P2 STG.E.U16 [R6.64], R34 ;  /* 0x0000002206002986 */ /* 0x0003e4000c101504 */
[C---:B0-----:R-:W-:Y:S02]  /*23d00*/  IMAD.WIDE R16, R29.reuse, 0x2, R2 ;  /* 0x000000021d107825 */ /* 0x041fe400078e0202 */
[----:B------:R0:W-:Y:S01]  /*23d10*/  @P5 STG.E.U16 [R8.64], R10 ;  /* 0x0000000a08005986 */ /* 0x0001e2000c101504 */
[----:B------:R-:W-:Y:S02]  /*23d20*/  ISETP.LT.AND P5, PT, R60, c[0x0][0x178], !P1 ;  /* 0x00005e003c007a0c */ /* 0x000fe40004fa1270 */
[----:B------:R-:W-:Y:S01]  /*23d30*/  IADD3 R21, R29, c[0x0][0x198], RZ ;  /* 0x000066001d157a10 */ /* 0x000fe20007ffe0ff */
[----:B------:R0:W-:Y:S01]  /*23d40*/  @P4 STG.E.U16 [R12.64], R0 ;  /* 0x000000000c004986 */ /* 0x0001e2000c101504 */
[----:B------:R-:W-:-:S03]  /*23d50*/  ISETP.LT.AND P4, PT, R27, c[0x0][0x178], !P1 ;  /* 0x00005e001b007a0c */ /* 0x000fc60004f81270 */
[----:B------:R4:W-:Y:S01]  /*23d60*/  @P6 STG.E.U16 [R16.64], R22 ;  /* 0x0000001610006986 */ /* 0x0009e2000c101504 */
[----:B------:R-:W-:Y:S02]  /*23d70*/  ISETP.LT.AND P6, PT, R60, c[0x0][0x178], !P0 ;  /* 0x00005e003c007a0c */ /* 0x000fe400047c1270 */
[----:B------:R-:W-:Y:S01]  /*23d80*/  ISETP.LT.AND P0, PT, R27, c[0x0][0x178], !P0 ;  /* 0x00005e001b007a0c */ /* 0x000fe20004701270 */
[----:B-1----:R-:W-:Y:S01]  /*23d90*/  IMAD.WIDE R6, R29, 0x2, R4 ;  /* 0x000000021d067825 */ /* 0x002fe200078e0204 */
[C---:B------:R-:W-:Y:S02]  /*23da0*/  IADD3 R25, R21.reuse, c[0x0][0x198], RZ ;  /* 0x0000660015197a10 */ /* 0x040fe40007ffe0ff */
[----:B------:R-:W-:Y:S01]  /*23db0*/  PRMT R14, R22, 0x7632, R14 ;  /* 0x00007632160e7816 */ /* 0x000fe2000000000e */
[C---:B0-----:R-:W-:Y:S01]  /*23dc0*/  IMAD.WIDE R8, R21.reuse, 0x2, R2 ;  /* 0x0000000215087825 */ /* 0x041fe200078e0202 */
[----:B----4-:R-:W-:Y:S02]  /*23dd0*/  ISETP.GE.AND P1, PT, R28, c[0x0][0x17c], PT ;  /* 0x00005f001c007a0c */ /* 0x010fe40003f26270 */
[----:B------:R-:W4:Y:S01]  /*23de0*/  LDL.LU R28, [R1+0xc6c] ;  /* 0x000c6c00011c7983 */ /* 0x000f220000300800 */
[----:B------:R-:W-:Y:S01]  /*23df0*/  PRMT R0, R30, 0x7632, R0 ;  /* 0x000076321e007816 */ /* 0x000fe20000000000 */
[----:B------:R-:W-:-:S02]  /*23e00*/  IMAD.WIDE R12, R21, 0x2, R4 ;  /* 0x00000002150c7825 */ /* 0x000fc400078e0204 */
[----:B------:R0:W-:Y:S02]  /*23e10*/  @P3 STG.E.U16 [R6.64], R30 ;  /* 0x0000001e06003986 */ /* 0x0001e4000c101504 */
[C---:B------:R-:W-:Y:S02]  /*23e20*/  IMAD.WIDE R16, R25.reuse, 0x2, R2 ;  /* 0x0000000219107825 */ /* 0x040fe400078e0202 */
[----:B------:R1:W-:Y:S04]  /*23e30*/  @P5 STG.E.U16 [R8.64], R14 ;  /* 0x0000000e08005986 */ /* 0x0003e8000c101504 */
[----:B------:R1:W-:Y:S01]  /*23e40*/  @P4 STG.E.U16 [R12.64], R0 ;  /* 0x000000000c004986 */ /* 0x0003e2000c101504 */
[----:B0-----:R-:W-:-:S03]  /*23e50*/  IMAD.WIDE R6, R25, 0x2, R4 ;  /* 0x0000000219067825 */ /* 0x001fc600078e0204 */
[----:B------:R0:W-:Y:S04]  /*23e60*/  @P6 STG.E.U16 [R16.64], R26 ;  /* 0x0000001a10006986 */ /* 0x0001e8000c101504 */
[----:B------:R-:W4:Y:S04]  /*23e70*/  LDL.LU R24, [R1+0xc68] ;  /* 0x000c680001187983 */ /* 0x000f280000300800 */
[----:B------:R0:W-:Y:S04]  /*23e80*/  @P0 STG.E.U16 [R6.64], R38 ;  /* 0x0000002606000986 */ /* 0x0001e8000c101504 */
[----:B------:R-:W4:Y:S01]  /*23e90*/  LDL.LU R22, [R1+0xc54] ;  /* 0x000c540001167983 */ /* 0x000f220000300800 */
[----:B--2---:R-:W-:-:S03]  /*23ea0*/  ISETP.GE.AND P0, PT, R20, c[0x0][0x17c], PT ;  /* 0x00005f0014007a0c */ /* 0x004fc60003f06270 */
[----:B------:R-:W2:Y:S01]  /*23eb0*/  LDL.LU R20, [R1+0xc48] ;  /* 0x000c480001147983 */ /* 0x000ea20000300800 */
[----:B---3--:R-:W-:Y:S02]  /*23ec0*/  ISETP.GE.AND P2, PT, R36, c[0x0][0x17c], PT ;  /* 0x00005f0024007a0c */ /* 0x008fe40003f46270 */
[----:B------:R-:W-:Y:S02]  /*23ed0*/  IADD3 R21, R25, c[0x0][0x198], RZ ;  /* 0x0000660019157a10 */ /* 0x000fe40007ffe0ff */
[C---:B------:R-:W-:Y:S02]  /*23ee0*/  ISETP.LT.AND P5, PT, R60.reuse, c[0x0][0x178], !P2 ;  /* 0x00005e003c007a0c */ /* 0x040fe400057a1270 */
[----:B------:R-:W-:Y:S02]  /*23ef0*/  ISETP.LT.AND P4, PT, R27, c[0x0][0x178], !P2 ;  /* 0x00005e001b007a0c */ /* 0x000fe40005781270 */
[----:B------:R-:W-:Y:S02]  /*23f00*/  ISETP.LT.AND P6, PT, R60, c[0x0][0x178], !P1 ;  /* 0x00005e003c007a0c */ /* 0x000fe40004fc1270 */
[C---:B------:R-:W-:Y:S01]  /*23f10*/  IADD3 R29, R21.reuse, c[0x0][0x198], RZ ;  /* 0x00006600151d7a10 */ /* 0x040fe20007ffe0ff */
[----:B-1----:R-:W-:Y:S01]  /*23f20*/  IMAD.WIDE R8, R21, 0x2, R2 ;  /* 0x0000000215087825 */ /* 0x002fe200078e0202 */
[----:B------:R-:W-:-:S02]  /*23f30*/  PRMT R10, R26, 0x7632, R10 ;  /* 0x000076321a0a7816 */ /* 0x000fc4000000000a */
[----:B------:R-:W-:Y:S01]  /*23f40*/  PRMT R0, R38, 0x7632, R0 ;  /* 0x0000763226007816 */ /* 0x000fe20000000000 */
[----:B------:R-:W-:Y:S01]  /*23f50*/  IMAD.WIDE R12, R21, 0x2, R4 ;  /* 0x00000002150c7825 */ /* 0x000fe200078e0204 */
[----:B------:R-:W-:-:S03]  /*23f60*/  ISETP.GE.AND P3, PT, R33, c[0x0][0x17c], PT ;  /* 0x00005f0021007a0c */ /* 0x000fc60003f66270 */
[----:B0-----:R-:W-:Y:S01]  /*23f70*/  IMAD.WIDE R16, R29, 0x2, R2 ;  /* 0x000000021d107825 */ /* 0x001fe200078e0202 */
[----:B------:R-:W-:Y:S01]  /*23f80*/  ISETP.GE.AND P2, PT, R32, c[0x0][0x17c], PT ;  /* 0x00005f0020007a0c */ /* 0x000fe20003f46270 */
[----:B------:R0:W-:Y:S01]  /*23f90*/  @P5 STG.E.U16 [R8.64], R10 ;  /* 0x0000000a08005986 */ /* 0x0001e2000c101504 */
[C---:B------:R-:W-:Y:S02]  /*23fa0*/  ISETP.LT.AND P1, PT, R27.reuse, c[0x0][0x178], !P1 ;  /* 0x00005e001b007a0c */ /* 0x040fe40004f21270 */
[C---:B------:R-:W-:Y:S01]  /*23fb0*/  ISETP.LT.AND P5, PT, R60.reuse, c[0x0][0x178], !P3 ;  /* 0x00005e003c007a0c */ /* 0x040fe20005fa1270 */
[----:B------:R1:W-:Y:S01]  /*23fc0*/  @P4 STG.E.U16 [R12.64], R0 ;  /* 0x000000000c004986 */ /* 0x0003e2000c101504 */
[----:B------:R-:W-:Y:S02]  /*23fd0*/  ISETP.LT.AND P4, PT, R27, c[0x0][0x178], !P3 ;  /* 0x00005e001b007a0c */ /* 0x000fe40005f81270 */
[----:B------:R-:W-:Y:S01]  /*23fe0*/  IADD3 R21, R29, c[0x0][0x198], RZ ;  /* 0x000066001d157a10 */ /* 0x000fe20007ffe0ff */
[----:B------:R3:W-:Y:S01]  /*23ff0*/  @P6 STG.E.U16 [R16.64], R15 ;  /* 0x0000000f10006986 */ /* 0x0007e2000c101504 */
[----:B------:R-:W-:-:S02]  /*24000*/  ISETP.LT.AND P6, PT, R60, c[0x0][0x178], !P2 ;  /* 0x00005e003c007a0c */ /* 0x000fc400057c1270 */
[----:B------:R-:W-:Y:S01]  /*24010*/  IADD3 R25, R21, c[0x0][0x198], RZ ;  /* 0x0000660015197a10 */ /* 0x000fe20007ffe0ff */
[----:B------:R-:W-:Y:S01]  /*24020*/  IMAD.WIDE R6, R29, 0x2, R4 ;  /* 0x000000021d067825 */ /* 0x000fe200078e0204 */
[----:B------:R-:W-:-:S03]  /*24030*/  PRMT R18, R15, 0x7632, R18 ;  /* 0x000076320f127816 */ /* 0x000fc60000000012 */
[----:B0-----:R-:W-:Y:S01]  /*24040*/  IMAD.WIDE R8, R21, 0x2, R2 ;  /* 0x0000000215087825 */ /* 0x001fe200078e0202 */
[----:B-1----:R-:W-:-:S03]  /*24050*/  PRMT R0, R11, 0x7632, R0 ;  /* 0x000076320b007816 */ /* 0x002fc60000000000 */
[----:B------:R-:W-:Y:S01]  /*24060*/  IMAD.WIDE R12, R21, 0x2, R4 ;  /* 0x00000002150c7825 */ /* 0x000fe200078e0204 */
[----:B------:R0:W-:Y:S01]  /*24070*/  @P1 STG.E.U16 [R6.64], R11 ;  /* 0x0000000b06001986 */ /* 0x0001e2000c101504 */
[----:B------:R-:W-:Y:S02]  /*24080*/  ISETP.LT.AND P2, PT, R27, c[0x0][0x178], !P2 ;  /* 0x00005e001b007a0c */ /* 0x000fe40005741270 */
[C---:B---3--:R-:W-:Y:S01]  /*24090*/  IMAD.WIDE R14, R25.reuse, 0x2, R2 ;  /* 0x00000002190e7825 */ /* 0x048fe200078e0202 */
[----:B------:R1:W-:Y:S01]  /*240a0*/  @P5 STG.E.U16 [R8.64], R18 ;  /* 0x0000001208005986 */ /* 0x0003e2000c101504 */
[----:B------:R-:W-:Y:S02]  /*240b0*/  ISETP.LT.AND P5, PT, R60, c[0x0][0x178], !P0 ;  /* 0x00005e003c007a0c */ /* 0x000fe400047a1270 */
[----:B------:R-:W-:Y:S01]  /*240c0*/  IADD3 R17, R25, c[0x0][0x198], RZ ;  /* 0x0000660019117a10 */ /* 0x000fe20007ffe0ff */
[----:B------:R3:W-:Y:S01]  /*240d0*/  @P4 STG.E.U16 [R12.64], R0 ;  /* 0x000000000c004986 */ /* 0x0007e2000c101504 */
[----:B----4-:R-:W-:-:S03]  /*240e0*/  ISETP.GE.AND P3, PT, R28, c[0x0][0x17c], PT ;  /* 0x00005f001c007a0c */ /* 0x010fc60003f66270 */
[----:B------:R4:W-:Y:S01]  /*240f0*/  @P6 STG.E.U16 [R14.64], R19 ;  /* 0x000000130e006986 */ /* 0x0009e2000c101504 */
[----:B------:R-:W-:Y:S02]  /*24100*/  ISETP.LT.AND P4, PT, R27, c[0x0][0x178], !P0 ;  /* 0x00005e001b007a0c */ /* 0x000fe40004781270 */
[----:B------:R-:W-:Y:S01]  /*24110*/  ISETP.LT.AND P6, PT, R60, c[0x0][0x178], !P3 ;  /* 0x00005e003c007a0c */ /* 0x000fe20005fc1270 */
[----:B0-----:R-:W-:Y:S01]  /*24120*/  IMAD.WIDE R6, R25, 0x2, R4 ;  /* 0x0000000219067825 */ /* 0x001fe200078e0204 */
[----:B------:R-:W-:Y:S02]  /*24130*/  IADD3 R21, R17, c[0x0][0x198], RZ ;  /* 0x0000660011157a10 */ /* 0x000fe40007ffe0ff */
[----:B------:R-:W-:Y:S01]  /*24140*/  PRMT R16, R19, 0x7632, R16 ;  /* 0x0000763213107816 */ /* 0x000fe20000000010 */
[----:B-1----:R-:W-:Y:S01]  /*24150*/  IMAD.WIDE R8, R17, 0x2, R2 ;  /* 0x0000000211087825 */ /* 0x002fe200078e0202 */
[----:B---3--:R-:W-:Y:S01]  /*24160*/  PRMT R0, R35, 0x7632, R0 ;  /* 0x0000763223007816 */ /* 0x008fe20000000000 */
[----:B------:R0:W-:Y:S02]  /*24170*/  @P2 STG.E.U16 [R6.64], R35 ;  /* 0x0000002306002986 */ /* 0x0001e4000c101504 */
[----:B------:R-:W-:-:S04]  /*24180*/  IMAD.WIDE R10, R17, 0x2, R4 ;  /* 0x00000002110a7825 */ /* 0x000fc800078e0204 */
[----:B------:R-:W-:Y:S01]  /*24190*/  IMAD.WIDE R12, R21, 0x2, R2 ;  /* 0x00000002150c7825 */ /* 0x000fe200078e0202 */
[----:B------:R1:W-:Y:S01]  /*241a0*/  @P5 STG.E.U16 [R8.64], R16 ;  /* 0x0000001008005986 */ /* 0x0003e2000c101504 */
[----:B------:R-:W-:-:S03]  /*241b0*/  ISETP.GE.AND P1, PT, R24, c[0x0][0x17c], PT ;  /* 0x00005f0018007a0c */ /* 0x000fc60003f26270 */
[----:B------:R3:W-:Y:S01]  /*241c0*/  @P4 STG.E.U16 [R10.64], R0 ;  /* 0x000000000a004986 */ /* 0x0007e2000c101504 */
[----:B------:R-:W-:-:S03]  /*241d0*/  ISETP.LT.AND P3, PT, R27, c[0x0][0x178], !P3 ;  /* 0x00005e001b007a0c */ /* 0x000fc60005f61270 */
[----:B------:R0:W-:Y:S01]  /*241e0*/  @P6 STG.E.U16 [R12.64], R23 ;  /* 0x000000170c006986 */ /* 0x0001e2000c101504 */
[----:B------:R-:W-:Y:S02]  /*241f0*/  ISETP.GE.AND P0, PT, R22, c[0x0][0x17c], PT ;  /* 0x00005f0016007a0c */ /* 0x000fe40003f06270 */
[C---:B------:R-:W-:Y:S02]  /*24200*/  ISETP.LT.AND P6, PT, R60.reuse, c[0x0][0x178], !P1 ;  /* 0x00005e003c007a0c */ /* 0x040fe40004fc1270 */
[----:B------:R-:W-:Y:S02]  /*24210*/  ISETP.LT.AND P5, PT, R60, c[0x0][0x178], !P0 ;  /* 0x00005e003c007a0c */ /* 0x000fe400047a1270 */
[C---:B------:R-:W-:Y:S02]  /*24220*/  ISETP.LT.AND P1, PT, R27.reuse, c[0x0][0x178], !P1 ;  /* 0x00005e001b007a0c */ /* 0x040fe40004f21270 */
[----:B------:R-:W-:Y:S02]  /*24230*/  ISETP.LT.AND P0, PT, R27, c[0x0][0x178], !P0 ;  /* 0x00005e001b007a0c */ /* 0x000fe40004701270 */
[----:B--2---:R-:W-:-:S04]  /*24240*/  ISETP.GE.AND P2, PT, R20, c[0x0][0x17c], PT ;  /* 0x00005f0014007a0c */ /* 0x004fc80003f46270 */
[----:B------:R-:W-:Y:S02]  /*24250*/  ISETP.LT.AND P4, PT, R60, c[0x0][0x178], !P2 ;  /* 0x00005e003c007a0c */ /* 0x000fe40005781270 */
[----:B------:R-:W-:Y:S02]  /*24260*/  ISETP.LT.AND P2, PT, R27, c[0x0][0x178], !P2 ;  /* 0x00005e001b007a0c */ /* 0x000fe40005741270 */
[----:B------:R-:W2:Y:S01]  /*24270*/  LDL.LU R27, [R1+0xcc4] ;  /* 0x000cc400011b7983 */ /* 0x000ea20000300800 */
[C---:B----4-:R-:W-:Y:S01]  /*24280*/  IADD3 R15, R21.reuse, c[0x0][0x198], RZ ;  /* 0x00006600150f7a10 */ /* 0x050fe20007ffe0ff */
[----:B0-----:R-:W-:-:S03]  /*24290*/  IMAD.WIDE R6, R21, 0x2, R4 ;  /* 0x0000000215067825 */ /* 0x001fc600078e0204 */
[C---:B------:R-:W-:Y:S01]  /*242a0*/  IADD3 R17, R15.reuse, c[0x0][0x198], RZ ;  /* 0x000066000f117a10 */ /* 0x040fe20007ffe0ff */
[----:B-1----:R-:W-:Y:S01]  /*242b0*/  IMAD.WIDE R8, R15, 0x2, R2 ;  /* 0x000000020f087825 */ /* 0x002fe200078e0202 */
[----:B---3--:R-:W-:Y:S02]  /*242c0*/  PRMT R0, R23, 0x7632, R0 ;  /* 0x0000763217007816 */ /* 0x008fe40000000000 */
[----:B------:R-:W-:Y:S01]  /*242d0*/  IADD3 R19, R17, c[0x0][0x198], RZ ;  /* 0x0000660011137a10 */ /* 0x000fe20007ffe0ff */
[----:B------:R-:W-:Y:S01]  /*242e0*/  IMAD.WIDE R10, R15, 0x2, R4 ;  /* 0x000000020f0a7825 */ /* 0x000fe200078e0204 */
[----:B------:R-:W-:Y:S01]  /*242f0*/  PRMT R16, R31, 0x7632, R16 ;  /* 0x000076321f107816 */ /* 0x000fe20000000010 */
[----:B------:R2:W-:Y:S02]  /*24300*/  @P3 STG.E.U16 [R6.64], R31 ;  /* 0x0000001f06003986 */ /* 0x0005e4000c101504 */
[C---:B------:R-:W-:Y:S02]  /*24310*/  IMAD.WIDE R12, R17.reuse, 0x2, R2 ;  /* 0x00000002110c7825 */ /* 0x040fe400078e0202 */
[----:B------:R0:W-:Y:S02]  /*24320*/  @P6 STG.E.U16 [R8.64], R0 ;  /* 0x0000000008006986 */ /* 0x0001e4000c101504 */
[----:B------:R-:W-:-:S02]  /*24330*/  IMAD.WIDE R14, R17, 0x2, R4 ;  /* 0x00000002110e7825 */ /* 0x000fc400078e0204 */
[----:B------:R0:W-:Y:S02]  /*24340*/  @P1 STG.E.U16 [R10.64], R16 ;  /* 0x000000100a001986 */ /* 0x0001e4000c101504 */
[----:B------:R-:W-:-:S04]  /*24350*/  IMAD.WIDE R2, R19, 0x2, R2 ;  /* 0x0000000213027825 */ /* 0x000fc800078e0202 */
[----:B------:R-:W-:Y:S01]  /*24360*/  IMAD.WIDE R4, R19, 0x2, R4 ;  /* 0x0000000213047825 */ /* 0x000fe200078e0204 */
[----:B--2---:R-:W-:Y:S01]  /*24370*/  PRMT R7, R27, 0x7632, R7 ;  /* 0x000076321b077816 */ /* 0x004fe20000000007 */
[----:B------:R0:W-:Y:S04]  /*24380*/  @P5 STG.E.U16 [R12.64], R27 ;  /* 0x0000001b0c005986 */ /* 0x0001e8000c101504 */
[----:B------:R0:W-:Y:S04]  /*24390*/  @P0 STG.E.U16 [R14.64], R39 ;  /* 0x000000270e000986 */ /* 0x0001e8000c101504 */
[----:B------:R0:W-:Y:S01]  /*243a0*/  @P4 STG.E.U16 [R2.64], R7 ;  /* 0x0000000702004986 */ /* 0x0001e2000c101504 */
[----:B------:R-:W-:Y:S05]  /*243b0*/  @!P2 EXIT ;  /* 0x000000000000a94d */ /* 0x000fea0003800000 */
[----:B0-----:R-:W-:-:S05]  /*243c0*/  PRMT R2, R39, 0x7632, R2 ;  /* 0x0000763227027816 */ /* 0x001fca0000000002 */
[----:B------:R-:W-:Y:S01]  /*243d0*/  STG.E.U16 [R4.64], R2 ;  /* 0x0000000204007986 */ /* 0x000fe2000c101504 */
[----:B------:R-:W-:Y:S05]  /*243e0*/  EXIT ;  /* 0x000000000000794d */ /* 0x000fea0003800000 */
.L_x_4:
[----:B------:R-:W-:-:S00]  /*243f0*/  BRA `(.L_x_4) ;  /* 0xfffffff000007947 */ /* 0x000fc0000383ffff */
[----:B------:R-:W-:-:S00]  /*24400*/  NOP ;  /* 0x0000000000007918 */ /* 0x000fc00000000000 */
[----:B------:R-:W-:-:S00]  /*24410*/  NOP ;  /* 0x0000000000007918 */ /* 0x000fc00000000000 */
[----:B------:R-:W-:-:S00]  /*24420*/  NOP ;  /* 0x0000000000007918 */ /* 0x000fc00000000000 */
[----:B------:R-:W-:-:S00]  /*24430*/  NOP ;  /* 0x0000000000007918 */ /* 0x000fc00000000000 */
[----:B------:R-:W-:-:S00]  /*24440*/  NOP ;  /* 0x0000000000007918 */ /* 0x000fc00000000000 */
[----:B------:R-:W-:-:S00]  /*24450*/  NOP ;  /* 0x0000000000007918 */ /* 0x000fc00000000000 */
[----:B------:R-:W-:-:S00]  /*24460*/  NOP ;  /* 0x0000000000007918 */ /* 0x000fc00000000000 */
[----:B------:R-:W-:-:S00]  /*24470*/  NOP ;  /* 0x0000000000007918 */ /* 0x000fc00000000000 */
.L_x_5:


//--------------------- .nv.shared.matmul_kernel  --------------------------
	.section	.nv.shared.matmul_kernel,"aw",@nobits
	.sectionflags	@""
	.align	16
